// auto-generated by cutlass_sweep.conv — config: {"arch": "sm_100", "cluster_m": 1, "cluster_n": 1, "conv_kind": "fprop", "dtype": "tf32", "ndim": 3, "tile_k": 64, "tile_m": 64, "tile_n": 64}
#include "cutlass/cutlass.h"
#include "cute/tensor.hpp"
#include "cutlass/kernel_hardware_info.hpp"
#include "cutlass/conv/convolution.h"
#include "cutlass/conv/dispatch_policy.hpp"
#include "cutlass/conv/collective/collective_builder.hpp"
#include "cutlass/conv/kernel/conv_universal.hpp"
#include "cutlass/conv/device/conv_universal_adapter.hpp"
#include "cutlass/epilogue/collective/collective_builder.hpp"

using namespace cute;
using Elem = cutlass::tfloat32_t;
using Acc  = float;
using LayoutAB = cutlass::layout::TensorNDHWC;
using LayoutC  = cutlass::layout::TensorNDHWC;
constexpr auto ConvOp = cutlass::conv::Operator::kFprop;
using TileShape    = Shape<_64, _64, Shape<_64>>;
using ClusterShape = Shape<_1, _1, _1>;

using CollectiveEpilogue = typename cutlass::epilogue::collective::CollectiveBuilder<
    cutlass::arch::Sm100, cutlass::arch::OpClassTensorOp,
    TileShape, ClusterShape,
    cutlass::epilogue::collective::EpilogueTileAuto,
    Acc, Acc,
    Elem, LayoutC, 128 / cutlass::sizeof_bits<Elem>::value,
    Elem, LayoutC, 128 / cutlass::sizeof_bits<Elem>::value,
    cutlass::epilogue::collective::EpilogueScheduleAuto
  >::CollectiveOp;

using CollectiveMainloop = typename cutlass::conv::collective::CollectiveBuilder<
    cutlass::arch::Sm100, cutlass::arch::OpClassTensorOp, ConvOp,
    Elem, LayoutAB, 128 / cutlass::sizeof_bits<Elem>::value,
    Elem, LayoutAB, 128 / cutlass::sizeof_bits<Elem>::value,
    Acc,
    TileShape, ClusterShape,
    cutlass::conv::collective::StageCountAutoCarveout<
        static_cast<int>(sizeof(typename CollectiveEpilogue::SharedStorage))>,
    cutlass::conv::collective::KernelScheduleAuto
  >::CollectiveOp;

using ProblemShape = cutlass::conv::ConvProblemShape<
    ConvOp, CollectiveMainloop::DispatchPolicy::NumSpatialDimensions>;
using ConvKernel = cutlass::conv::kernel::ConvUniversal<
    ProblemShape, CollectiveMainloop, CollectiveEpilogue>;
using Conv = cutlass::conv::device::ConvUniversalAdapter<ConvKernel>;

auto* _anchor = &cutlass::device_kernel<ConvKernel>;


// ===== COMPILED SASS (sm_100a) =====

	.target	sm_100a

	.elftype	@"ET_EXEC"


//--------------------- .note.nv.tkinfo           --------------------------
	.section	.note.nv.tkinfo,"",@"SHT_NOTE"
	.sectionflags	@"SHF_NOTE_NV_TKINFO"
	.tkinfo
        /*0018*/ 	.word	0x00000002
        /*0030*/ 	.string	""
        /*0030*/ 	.string	"ptxas"
        /*0030*/ 	.string	"Cuda compilation tools, release 13.0, V13.0.88"
        /*0030*/ 	.string	"Build cuda_13.0.r13.0/compiler.36424714_0"
        /*0030*/ 	.string	"-arch sm_100a -m 64 "



//--------------------- .note.nv.cuinfo           --------------------------
	.section	.note.nv.cuinfo,"",@"SHT_NOTE"
	.sectionflags	@"SHF_NOTE_NV_CUINFO"
        /*0018*/ 	.short	0x0002
        /*001a*/ 	.short	0x0064
        /*001c*/ 	.short	0x0082
	.zero		2


//--------------------- .nv.info                  --------------------------
	.section	.nv.info,"",@"SHT_CUDA_INFO"
	.align	4


	//----- nvinfo : EIATTR_REGCOUNT
	.align		4
        /*0000*/ 	.byte	0x04, 0x2f
        /*0002*/ 	.short	(.L_19 - .L_18)
	.align		4
.L_18:
        /*0004*/ 	.word	index@(_ZN7cutlass13device_kernelINS_4conv6kernel13ConvUniversalINS1_16ConvProblemShapeILNS1_8OperatorE0ELi3EEENS1_10collective14CollectiveConvINS1_47MainloopSm100TmaUmmaWarpSpecializedImplicitGemmILS5_0ELi6ELi3ELi1ELi2EN4cute5tupleIJNSA_1CILi1EEESD_SD_EEEEENSB_IJNSC_ILi64EEESG_NSB_IJSG_EEEEEENS_10tfloat32_tESJ_NSA_8TiledMMAINSA_8MMA_AtomIJNSA_17SM100_MMA_TF32_SSISJ_SJ_fLi64ELi64ELNSA_4UMMA5MajorE0ELSO_0ELNSN_7ScaleInE0ELSP_0EEEEEENSA_6LayoutISE_NSB_IJNSC_ILi0EEEST_ST_EEEEENSB_IJNSA_10UnderscoreESW_SW_EEEEENS7_6detail27Sm100ImplicitGemmTileTraitsINSA_20SM90_TMA_LOAD_IM2COLENSA_14ComposedLayoutINSA_7SwizzleILi3ELi4ELi3EEENSA_18smem_ptr_flag_bitsILi32EEENSS_INSB_IJNSC_ILi8EEENSC_ILi32EEEEEENSB_IJS18_SD_EEEEEEEvEENS10_INSA_13SM90_TMA_LOADES1C_vEEEENS_8epilogue10collective18CollectiveEpilogueINS1H_23Sm100TmaWarpSpecializedILi3ELi2ELi16ELb1ELb0EEEJSI_NSB_IJNSS_ISG_SD_EENSS_IS18_SD_EEEEESJ_NSB_IJNSB_IJllllEEESD_ST_EEESJ_S1Q_NS1H_6fusion15FusionCallbacksIS1L_NS1R_17LinearCombinationISJ_fSJ_fLNS_15FloatRoundStyleE2EEESI_S1O_JEEENSA_5SM1004TMEM4LOAD26SM100_TMEM_LOAD_16dp128b8xES11_S1C_NSA_17SM75_U32x4_LDSM_NENSA_21SM90_TMA_STORE_IM2COLES1C_NSA_17SM90_U32x4_STSM_NENSA_39AutoVectorizingCopyWithAssumedAlignmentILi128EEEEEEvvEEEEvNT_6ParamsE)
        /*0008*/ 	.word	0x0000005d


	//----- nvinfo : EIATTR_FRAME_SIZE
	.align		4
.L_19:
        /*000c*/ 	.byte	0x04, 0x11
        /*000e*/ 	.short	(.L_21 - .L_20)
	.align		4
.L_20:
        /*0010*/ 	.word	index@($__internal_2_$__cuda_sm10x_tcgen05_guardrail_trap_unallocated_columns_being_dealloced)
        /*0014*/ 	.word	0x00000008


	//----- nvinfo : EIATTR_FRAME_SIZE
	.align		4
.L_21:
        /*0018*/ 	.byte	0x04, 0x11
        /*001a*/ 	.short	(.L_23 - .L_22)
	.align		4
.L_22:
        /*001c*/ 	.word	index@($__internal_1_$__cuda_sm10x_tcgen05_guardrail_trap_phase_invalid_during_alloc)
        /*0020*/ 	.word	0x00000008


	//----- nvinfo : EIATTR_FRAME_SIZE
	.align		4
.L_23:
        /*0024*/ 	.byte	0x04, 0x11
        /*0026*/ 	.short	(.L_25 - .L_24)
	.align		4
.L_24:
        /*0028*/ 	.word	index@($__internal_0_$__cuda_sm10x_tcgen05_guardrail_trap_col_being_dealloced_not_returned_by_alloc)
        /*002c*/ 	.word	0x00000008


	//----- nvinfo : EIATTR_FRAME_SIZE
	.align		4
.L_25:
        /*0030*/ 	.byte	0x04, 0x11
        /*0032*/ 	.short	(.L_27 - .L_26)
	.align		4
.L_26:
        /*0034*/ 	.word	index@(_ZN7cutlass13device_kernelINS_4conv6kernel13ConvUniversalINS1_16ConvProblemShapeILNS1_8OperatorE0ELi3EEENS1_10collective14CollectiveConvINS1_47MainloopSm100TmaUmmaWarpSpecializedImplicitGemmILS5_0ELi6ELi3ELi1ELi2EN4cute5tupleIJNSA_1CILi1EEESD_SD_EEEEENSB_IJNSC_ILi64EEESG_NSB_IJSG_EEEEEENS_10tfloat32_tESJ_NSA_8TiledMMAINSA_8MMA_AtomIJNSA_17SM100_MMA_TF32_SSISJ_SJ_fLi64ELi64ELNSA_4UMMA5MajorE0ELSO_0ELNSN_7ScaleInE0ELSP_0EEEEEENSA_6LayoutISE_NSB_IJNSC_ILi0EEEST_ST_EEEEENSB_IJNSA_10UnderscoreESW_SW_EEEEENS7_6detail27Sm100ImplicitGemmTileTraitsINSA_20SM90_TMA_LOAD_IM2COLENSA_14ComposedLayoutINSA_7SwizzleILi3ELi4ELi3EEENSA_18smem_ptr_flag_bitsILi32EEENSS_INSB_IJNSC_ILi8EEENSC_ILi32EEEEEENSB_IJS18_SD_EEEEEEEvEENS10_INSA_13SM90_TMA_LOADES1C_vEEEENS_8epilogue10collective18CollectiveEpilogueINS1H_23Sm100TmaWarpSpecializedILi3ELi2ELi16ELb1ELb0EEEJSI_NSB_IJNSS_ISG_SD_EENSS_IS18_SD_EEEEESJ_NSB_IJNSB_IJllllEEESD_ST_EEESJ_S1Q_NS1H_6fusion15FusionCallbacksIS1L_NS1R_17LinearCombinationISJ_fSJ_fLNS_15FloatRoundStyleE2EEESI_S1O_JEEENSA_5SM1004TMEM4LOAD26SM100_TMEM_LOAD_16dp128b8xES11_S1C_NSA_17SM75_U32x4_LDSM_NENSA_21SM90_TMA_STORE_IM2COLES1C_NSA_17SM90_U32x4_STSM_NENSA_39AutoVectorizingCopyWithAssumedAlignmentILi128EEEEEEvvEEEEvNT_6ParamsE)
        /*0038*/ 	.word	0x00000008


	//----- nvinfo : EIATTR_MIN_STACK_SIZE
	.align		4
.L_27:
        /*003c*/ 	.byte	0x04, 0x12
        /*003e*/ 	.short	(.L_29 - .L_28)
	.align		4
.L_28:
        /*0040*/ 	.word	index@(_ZN7cutlass13device_kernelINS_4conv6kernel13ConvUniversalINS1_16ConvProblemShapeILNS1_8OperatorE0ELi3EEENS1_10collective14CollectiveConvINS1_47MainloopSm100TmaUmmaWarpSpecializedImplicitGemmILS5_0ELi6ELi3ELi1ELi2EN4cute5tupleIJNSA_1CILi1EEESD_SD_EEEEENSB_IJNSC_ILi64EEESG_NSB_IJSG_EEEEEENS_10tfloat32_tESJ_NSA_8TiledMMAINSA_8MMA_AtomIJNSA_17SM100_MMA_TF32_SSISJ_SJ_fLi64ELi64ELNSA_4UMMA5MajorE0ELSO_0ELNSN_7ScaleInE0ELSP_0EEEEEENSA_6LayoutISE_NSB_IJNSC_ILi0EEEST_ST_EEEEENSB_IJNSA_10UnderscoreESW_SW_EEEEENS7_6detail27Sm100ImplicitGemmTileTraitsINSA_20SM90_TMA_LOAD_IM2COLENSA_14ComposedLayoutINSA_7SwizzleILi3ELi4ELi3EEENSA_18smem_ptr_flag_bitsILi32EEENSS_INSB_IJNSC_ILi8EEENSC_ILi32EEEEEENSB_IJS18_SD_EEEEEEEvEENS10_INSA_13SM90_TMA_LOADES1C_vEEEENS_8epilogue10collective18CollectiveEpilogueINS1H_23Sm100TmaWarpSpecializedILi3ELi2ELi16ELb1ELb0EEEJSI_NSB_IJNSS_ISG_SD_EENSS_IS18_SD_EEEEESJ_NSB_IJNSB_IJllllEEESD_ST_EEESJ_S1Q_NS1H_6fusion15FusionCallbacksIS1L_NS1R_17LinearCombinationISJ_fSJ_fLNS_15FloatRoundStyleE2EEESI_S1O_JEEENSA_5SM1004TMEM4LOAD26SM100_TMEM_LOAD_16dp128b8xES11_S1C_NSA_17SM75_U32x4_LDSM_NENSA_21SM90_TMA_STORE_IM2COLES1C_NSA_17SM90_U32x4_STSM_NENSA_39AutoVectorizingCopyWithAssumedAlignmentILi128EEEEEEvvEEEEvNT_6ParamsE)
        /*0044*/ 	.word	0x00000008
.L_29:


//--------------------- .nv.compat                --------------------------
	.section	.nv.compat,"",@"SHT_CUDA_COMPAT_INFO"
	.align	4
        /*0000*/ 	.byte	0x02, 0x09, 0x01, 0x00, 0x02, 0x02, 0x02, 0x00, 0x02, 0x05, 0x05, 0x00, 0x03, 0x07, 0x01, 0x01
        /*0010*/ 	.byte	0x02, 0x03, 0x01, 0x00, 0x02, 0x06, 0x01, 0x00, 0x04, 0x0b, 0x08, 0x00, 0x09, 0x00, 0x00, 0x00
        /*0020*/ 	.byte	0x00, 0x00, 0x00, 0x00


//--------------------- .nv.info._ZN7cutlass13device_kernelINS_4conv6kernel13ConvUniversalINS1_16ConvProblemShapeILNS1_8OperatorE0ELi3EEENS1_10collective14CollectiveConvINS1_47MainloopSm100TmaUmmaWarpSpecializedImplicitGemmILS5_0ELi6ELi3ELi1ELi2EN4cute5tupleIJNSA_1CILi1EEESD_SD_EEEEENSB_IJNSC_ILi64EEESG_NSB_IJSG_EEEEEENS_10tfloat32_tESJ_NSA_8TiledMMAINSA_8MMA_AtomIJNSA_17SM100_MMA_TF32_SSISJ_SJ_fLi64ELi64ELNSA_4UMMA5MajorE0ELSO_0ELNSN_7ScaleInE0ELSP_0EEEEEENSA_6LayoutISE_NSB_IJNSC_ILi0EEEST_ST_EEEEENSB_IJNSA_10UnderscoreESW_SW_EEEEENS7_6detail27Sm100ImplicitGemmTileTraitsINSA_20SM90_TMA_LOAD_IM2COLENSA_14ComposedLayoutINSA_7SwizzleILi3ELi4ELi3EEENSA_18smem_ptr_flag_bitsILi32EEENSS_INSB_IJNSC_ILi8EEENSC_ILi32EEEEEENSB_IJS18_SD_EEEEEEEvEENS10_INSA_13SM90_TMA_LOADES1C_vEEEENS_8epilogue10collective18CollectiveEpilogueINS1H_23Sm100TmaWarpSpecializedILi3ELi2ELi16ELb1ELb0EEEJSI_NSB_IJNSS_ISG_SD_EENSS_IS18_SD_EEEEESJ_NSB_IJNSB_IJllllEEESD_ST_EEESJ_S1Q_NS1H_6fusion15FusionCallbacksIS1L_NS1R_17LinearCombinationISJ_fSJ_fLNS_15FloatRoundStyleE2EEESI_S1O_JEEENSA_5SM1004TMEM4LOAD26SM100_TMEM_LOAD_16dp128b8xES11_S1C_NSA_17SM75_U32x4_LDSM_NENSA_21SM90_TMA_STORE_IM2COLES1C_NSA_17SM90_U32x4_STSM_NENSA_39AutoVectorizingCopyWithAssumedAlignmentILi128EEEEEEvvEEEEvNT_6ParamsE --------------------------
	.section	.nv.info._ZN7cutlass13device_kernelINS_4conv6kernel13ConvUniversalINS1_16ConvProblemShapeILNS1_8OperatorE0ELi3EEENS1_10collective14CollectiveConvINS1_47MainloopSm100TmaUmmaWarpSpecializedImplicitGemmILS5_0ELi6ELi3ELi1ELi2EN4cute5tupleIJNSA_1CILi1EEESD_SD_EEEEENSB_IJNSC_ILi64EEESG_NSB_IJSG_EEEEEENS_10tfloat32_tESJ_NSA_8TiledMMAINSA_8MMA_AtomIJNSA_17SM100_MMA_TF32_SSISJ_SJ_fLi64ELi64ELNSA_4UMMA5MajorE0ELSO_0ELNSN_7ScaleInE0ELSP_0EEEEEENSA_6LayoutISE_NSB_IJNSC_ILi0EEEST_ST_EEEEENSB_IJNSA_10UnderscoreESW_SW_EEEEENS7_6detail27Sm100ImplicitGemmTileTraitsINSA_20SM90_TMA_LOAD_IM2COLENSA_14ComposedLayoutINSA_7SwizzleILi3ELi4ELi3EEENSA_18smem_ptr_flag_bitsILi32EEENSS_INSB_IJNSC_ILi8EEENSC_ILi32EEEEEENSB_IJS18_SD_EEEEEEEvEENS10_INSA_13SM90_TMA_LOADES1C_vEEEENS_8epilogue10collective18CollectiveEpilogueINS1H_23Sm100TmaWarpSpecializedILi3ELi2ELi16ELb1ELb0EEEJSI_NSB_IJNSS_ISG_SD_EENSS_IS18_SD_EEEEESJ_NSB_IJNSB_IJllllEEESD_ST_EEESJ_S1Q_NS1H_6fusion15FusionCallbacksIS1L_NS1R_17LinearCombinationISJ_fSJ_fLNS_15FloatRoundStyleE2EEESI_S1O_JEEENSA_5SM1004TMEM4LOAD26SM100_TMEM_LOAD_16dp128b8xES11_S1C_NSA_17SM75_U32x4_LDSM_NENSA_21SM90_TMA_STORE_IM2COLES1C_NSA_17SM90_U32x4_STSM_NENSA_39AutoVectorizingCopyWithAssumedAlignmentILi128EEEEEEvvEEEEvNT_6ParamsE,"",@"SHT_CUDA_INFO"
	.sectionflags	@""
	.align	4


	//----- nvinfo : EIATTR_CUDA_API_VERSION
	.align		4
        /*0000*/ 	.byte	0x04, 0x37
        /*0002*/ 	.short	(.L_31 - .L_30)
.L_30:
        /*0004*/ 	.word	0x00000082


	//----- nvinfo : EIATTR_KPARAM_INFO
	.align		4
.L_31:
        /*0008*/ 	.byte	0x04, 0x17
        /*000a*/ 	.short	(.L_33 - .L_32)
.L_32:
        /*000c*/ 	.word	0x00000000
        /*0010*/ 	.short	0x0000
        /*0012*/ 	.short	0x0000
        /*0014*/ 	.byte	0x00, 0xf0, 0x01, 0x24


	//----- nvinfo : EIATTR_AT_ENTRY_FRAGMENTS
	.align		4
.L_33:
        /*0018*/ 	.byte	0x04, 0x4f
        /*001a*/ 	.short	(.L_35 - .L_34)


	//   ....[0]....
.L_34:
        /*001c*/ 	.word	0x00000006


	//----- nvinfo : EIATTR_RESERVED_SMEM_USED
	.align		4
.L_35:
        /*0020*/ 	.byte	0x01, 0x41
	.zero		2


	//----- nvinfo : EIATTR_SPARSE_MMA_MASK
	.align		4
        /*0024*/ 	.byte	0x03, 0x50
        /*0026*/ 	.short	0x0000


	//----- nvinfo : EIATTR_TCGEN05_1CTA_USED
	.align		4
        /*0028*/ 	.byte	0x01, 0x51
	.zero		2


	//----- nvinfo : EIATTR_MAXREG_COUNT
	.align		4
        /*002c*/ 	.byte	0x03, 0x1b
        /*002e*/ 	.short	0x00ff


	//----- nvinfo : EIATTR_NUM_BARRIERS
	.align		4
        /*0030*/ 	.byte	0x02, 0x4c
        /*0032*/ 	.byte	0x07
	.zero		1


	//----- nvinfo : EIATTR_EXTERNS
	.align		4
        /*0034*/ 	.byte	0x04, 0x0f
        /*0036*/ 	.short	(.L_37 - .L_36)


	//   ....[0]....
	.align		4
.L_36:
        /*0038*/ 	.word	index@(__assertfail)


	//----- nvinfo : EIATTR_MERCURY_ISA_VERSION
	.align		4
.L_37:
        /*003c*/ 	.byte	0x03, 0x5f
        /*003e*/ 	.short	0x0101


	//----- nvinfo : EIATTR_INT_WARP_WIDE_INSTR_OFFSETS
	.align		4
        /*0040*/ 	.byte	0x04, 0x31
        /*0042*/ 	.short	(.L_39 - .L_38)


	//   ....[0]....
.L_38:
        /*0044*/ 	.word	0x000076c0


	//   ....[1]....
        /*0048*/ 	.word	0x000076e0


	//   ....[2]....
        /*004c*/ 	.word	0x00007710


	//   ....[3]....
        /*0050*/ 	.word	0x00008410


	//   ....[4]....
        /*0054*/ 	.word	0x00008530


	//   ....[5]....
        /*0058*/ 	.word	0x000086e0


	//   ....[6]....
        /*005c*/ 	.word	0x00008740


	//----- nvinfo : EIATTR_COOP_GROUP_MASK_REGIDS
	.align		4
.L_39:
        /*0060*/ 	.byte	0x04, 0x29
        /*0062*/ 	.short	(.L_41 - .L_40)


	//   ....[0]....
.L_40:
        /*0064*/ 	.word	0xffffffff


	//   ....[1]....
        /*0068*/ 	.word	0xffffffff


	//   ....[2]....
        /*006c*/ 	.word	0xffffffff


	//   ....[3]....
        /*0070*/ 	.word	0xffffffff


	//   ....[4]....
        /*0074*/ 	.word	0xffffffff


	//   ....[5]....
        /*0078*/ 	.word	0xffffffff


	//   ....[6]....
        /*007c*/ 	.word	0xffffffff


	//   ....[7]....
        /*0080*/ 	.word	0xffffffff


	//   ....[8]....
        /*0084*/ 	.word	0xffffffff


	//   ....[9]....
        /*0088*/ 	.word	0xffffffff


	//   ....[10]....
        /*008c*/ 	.word	0xffffffff


	//   ....[11]....
        /*0090*/ 	.word	0xffffffff


	//----- nvinfo : EIATTR_COOP_GROUP_INSTR_OFFSETS
	.align		4
.L_41:
        /*0094*/ 	.byte	0x04, 0x28
        /*0096*/ 	.short	(.L_43 - .L_42)


	//   ....[0]....
.L_42:
        /*0098*/ 	.word	0x00000090


	//   ....[1]....
        /*009c*/ 	.word	0x00000520


	//   ....[2]....
        /*00a0*/ 	.word	0x000006d0


	//   ....[3]....
        /*00a4*/ 	.word	0x00000850


	//   ....[4]....
        /*00a8*/ 	.word	0x00000950


	//   ....[5]....
        /*00ac*/ 	.word	0x00000aa0


	//   ....[6]....
        /*00b0*/ 	.word	0x00005970


	//   ....[7]....
        /*00b4*/ 	.word	0x00006810


	//   ....[8]....
        /*00b8*/ 	.word	0x00006a20


	//   ....[9]....
        /*00bc*/ 	.word	0x00006a50


	//   ....[10]....
        /*00c0*/ 	.word	0x000075a0


	//   ....[11]....
        /*00c4*/ 	.word	0x000077e0


	//----- nvinfo : EIATTR_VRC_CTA_INIT_COUNT
	.align		4
.L_43:
        /*00c8*/ 	.byte	0x02, 0x4a
        /*00ca*/ 	.byte	0x80
	.zero		1


	//----- nvinfo : EIATTR_SYSCALL_OFFSETS
	.align		4
        /*00cc*/ 	.byte	0x04, 0x46
        /*00ce*/ 	.short	(.L_45 - .L_44)


	//   ....[0]....
.L_44:
        /*00d0*/ 	.word	0x000094d0


	//   ....[1]....
        /*00d4*/ 	.word	0x000095c0


	//   ....[2]....
        /*00d8*/ 	.word	0x0000a020


	//   ....[3]....
        /*00dc*/ 	.word	0x0000aac0


	//----- nvinfo : EIATTR_MBARRIER_INSTR_OFFSETS
	.align		4
.L_45:
        /*00e0*/ 	.byte	0x04, 0x39
        /*00e2*/ 	.short	(.L_47 - .L_46)


	//   ....[0]....
.L_46:
        /*00e4*/ 	.word	0x00000600
        /*00e8*/ 	.word	0x000000ff
        /*00ec*/ 	.word	0x00000000
        /*00f0*/ 	.short	0x0100
        /*00f2*/ 	.byte	0x04
	.zero		1


	//   ....[1]....
        /*00f4*/ 	.word	0x00000610
        /*00f8*/ 	.word	0x000000ff
        /*00fc*/ 	.word	0x00000030
        /*0100*/ 	.short	0x0100
        /*0102*/ 	.byte	0x04
	.zero		1


	//   ....[2]....
        /*0104*/ 	.word	0x00000620
        /*0108*/ 	.word	0x000000ff
        /*010c*/ 	.word	0x00000008
        /*0110*/ 	.short	0x0100
        /*0112*/ 	.byte	0x04
	.zero		1


	//   ....[3]....
        /*0114*/ 	.word	0x00000630
        /*0118*/ 	.word	0x000000ff
        /*011c*/ 	.word	0x00000038
        /*0120*/ 	.short	0x0100
        /*0122*/ 	.byte	0x04
	.zero		1


	//   ....[4]....
        /*0124*/ 	.word	0x00000640
        /*0128*/ 	.word	0x000000ff
        /*012c*/ 	.word	0x00000010
        /*0130*/ 	.short	0x0100
        /*0132*/ 	.byte	0x04
	.zero		1


	//   ....[5]....
        /*0134*/ 	.word	0x00000650
        /*0138*/ 	.word	0x000000ff
        /*013c*/ 	.word	0x00000040
        /*0140*/ 	.short	0x0100
        /*0142*/ 	.byte	0x04
	.zero		1


	//   ....[6]....
        /*0144*/ 	.word	0x00000660
        /*0148*/ 	.word	0x000000ff
        /*014c*/ 	.word	0x00000018
        /*0150*/ 	.short	0x0100
        /*0152*/ 	.byte	0x04
	.zero		1


	//   ....[7]....
        /*0154*/ 	.word	0x00000670
        /*0158*/ 	.word	0x000000ff
        /*015c*/ 	.word	0x00000048
        /*0160*/ 	.short	0x0100
        /*0162*/ 	.byte	0x04
	.zero		1


	//   ....[8]....
        /*0164*/ 	.word	0x00000680
        /*0168*/ 	.word	0x000000ff
        /*016c*/ 	.word	0x00000020
        /*0170*/ 	.short	0x0100
        /*0172*/ 	.byte	0x04
	.zero		1


	//   ....[9]....
        /*0174*/ 	.word	0x00000690
        /*0178*/ 	.word	0x000000ff
        /*017c*/ 	.word	0x00000050
        /*0180*/ 	.short	0x0100
        /*0182*/ 	.byte	0x04
	.zero		1


	//   ....[10]....
        /*0184*/ 	.word	0x000006a0
        /*0188*/ 	.word	0x000000ff
        /*018c*/ 	.word	0x00000028
        /*0190*/ 	.short	0x0100
        /*0192*/ 	.byte	0x04
	.zero		1


	//   ....[11]....
        /*0194*/ 	.word	0x000006b0
        /*0198*/ 	.word	0x000000ff
        /*019c*/ 	.word	0x00000058
        /*01a0*/ 	.short	0x0100
        /*01a2*/ 	.byte	0x04
	.zero		1


	//   ....[12]....
        /*01a4*/ 	.word	0x000007e0
        /*01a8*/ 	.word	0x000000ff
        /*01ac*/ 	.word	0x00000060
        /*01b0*/ 	.short	0x0100
        /*01b2*/ 	.byte	0x04
	.zero		1


	//   ....[13]....
        /*01b4*/ 	.word	0x000007f0
        /*01b8*/ 	.word	0x000000ff
        /*01bc*/ 	.word	0x00000078
        /*01c0*/ 	.short	0x0100
        /*01c2*/ 	.byte	0x04
	.zero		1


	//   ....[14]....
        /*01c4*/ 	.word	0x00000800
        /*01c8*/ 	.word	0x000000ff
        /*01cc*/ 	.word	0x00000068
        /*01d0*/ 	.short	0x0100
        /*01d2*/ 	.byte	0x04
	.zero		1


	//   ....[15]....
        /*01d4*/ 	.word	0x00000810
        /*01d8*/ 	.word	0x000000ff
        /*01dc*/ 	.word	0x00000080
        /*01e0*/ 	.short	0x0100
        /*01e2*/ 	.byte	0x04
	.zero		1


	//   ....[16]....
        /*01e4*/ 	.word	0x00000820
        /*01e8*/ 	.word	0x000000ff
        /*01ec*/ 	.word	0x00000070
        /*01f0*/ 	.short	0x0100
        /*01f2*/ 	.byte	0x04
	.zero		1


	//   ....[17]....
        /*01f4*/ 	.word	0x00000830
        /*01f8*/ 	.word	0x000000ff
        /*01fc*/ 	.word	0x00000088
        /*0200*/ 	.short	0x0100
        /*0202*/ 	.byte	0x04
	.zero		1


	//   ....[18]....
        /*0204*/ 	.word	0x00000920
        /*0208*/ 	.word	0x000000ff
        /*020c*/ 	.word	0x00000090
        /*0210*/ 	.short	0x0100
        /*0212*/ 	.byte	0x06
	.zero		1


	//   ....[19]....
        /*0214*/ 	.word	0x00000930
        /*0218*/ 	.word	0x000000ff
        /*021c*/ 	.word	0x00000098
        /*0220*/ 	.short	0x0100
        /*0222*/ 	.byte	0x06
	.zero		1


	//   ....[20]....
        /*0224*/ 	.word	0x00000a70
        /*0228*/ 	.word	0x000000ff
        /*022c*/ 	.word	0x000000a0
        /*0230*/ 	.short	0x0100
        /*0232*/ 	.byte	0x06
	.zero		1


	//   ....[21]....
        /*0234*/ 	.word	0x00000a80
        /*0238*/ 	.word	0x000000ff
        /*023c*/ 	.word	0x000000a8
        /*0240*/ 	.short	0x0100
        /*0242*/ 	.byte	0x06
	.zero		1


	//   ....[22]....
        /*0244*/ 	.word	0x00000bd0
        /*0248*/ 	.word	0x000000ff
        /*024c*/ 	.word	0x000000b0
        /*0250*/ 	.short	0x0100
        /*0252*/ 	.byte	0x04
	.zero		1


	//   ....[23]....
        /*0254*/ 	.word	0x00000be0
        /*0258*/ 	.word	0x000000ff
        /*025c*/ 	.word	0x000000c0
        /*0260*/ 	.short	0x0100
        /*0262*/ 	.byte	0x04
	.zero		1


	//   ....[24]....
        /*0264*/ 	.word	0x00000bf0
        /*0268*/ 	.word	0x000000ff
        /*026c*/ 	.word	0x000000b8
        /*0270*/ 	.short	0x0100
        /*0272*/ 	.byte	0x04
	.zero		1


	//   ....[25]....
        /*0274*/ 	.word	0x00000c00
        /*0278*/ 	.word	0x000000ff
        /*027c*/ 	.word	0x000000c8
        /*0280*/ 	.short	0x0100
        /*0282*/ 	.byte	0x04
	.zero		1


	//   ....[26]....
        /*0284*/ 	.word	0x000015e0
        /*0288*/ 	.word	0x000000ff
        /*028c*/ 	.word	0x00000030
        /*0290*/ 	.short	0x010a
        /*0292*/ 	.byte	0x04
	.zero		1


	//   ....[27]....
        /*0294*/ 	.word	0x000025b0
        /*0298*/ 	.word	0x000000ff
        /*029c*/ 	.word	0x00000030
        /*02a0*/ 	.short	0x010a
        /*02a2*/ 	.byte	0x06
	.zero		1


	//   ....[28]....
        /*02a4*/ 	.word	0x00002920
        /*02a8*/ 	.word	0x000000ff
        /*02ac*/ 	.word	0x00000030
        /*02b0*/ 	.short	0x010a
        /*02b2*/ 	.byte	0x08
	.zero		1


	//   ....[29]....
        /*02b4*/ 	.word	0x000037e0
        /*02b8*/ 	.word	0x000000ff
        /*02bc*/ 	.word	0x00000098
        /*02c0*/ 	.short	0x0101
        /*02c2*/ 	.byte	0x47
	.zero		1


	//   ....[30]....
        /*02c4*/ 	.word	0x00003810
        /*02c8*/ 	.word	0x000000ff
        /*02cc*/ 	.word	0x00000030
        /*02d0*/ 	.short	0x010a
        /*02d2*/ 	.byte	0x04
	.zero		1


	//   ....[31]....
        /*02d4*/ 	.word	0x00004760
        /*02d8*/ 	.word	0x000000ff
        /*02dc*/ 	.word	0x00000030
        /*02e0*/ 	.short	0x010a
        /*02e2*/ 	.byte	0x07
	.zero		1


	//   ....[32]....
        /*02e4*/ 	.word	0x00004b00
        /*02e8*/ 	.word	0x000000ff
        /*02ec*/ 	.word	0x00000030
        /*02f0*/ 	.short	0x010a
        /*02f2*/ 	.byte	0x09
	.zero		1


	//   ....[33]....
        /*02f4*/ 	.word	0x00005980
        /*02f8*/ 	.word	0x000000ff
        /*02fc*/ 	.word	0x000000a0
        /*0300*/ 	.short	0x010a
        /*0302*/ 	.byte	0x47
	.zero		1


	//   ....[34]....
        /*0304*/ 	.word	0x00005a60
        /*0308*/ 	.word	0x000000ff
        /*030c*/ 	.word	0x00000000
        /*0310*/ 	.short	0x0101
        /*0312*/ 	.byte	0x04
	.zero		1


	//   ....[35]....
        /*0314*/ 	.word	0x00006140
        /*0318*/ 	.word	0x000000ff
        /*031c*/ 	.word	0x00000000
        /*0320*/ 	.short	0x010a
        /*0322*/ 	.byte	0x04
	.zero		1


	//   ....[36]....
        /*0324*/ 	.word	0x000061e0
        /*0328*/ 	.word	0x000000ff
        /*032c*/ 	.word	0x00000000
        /*0330*/ 	.short	0x010a
        /*0332*/ 	.byte	0x05
	.zero		1


	//   ....[37]....
        /*0334*/ 	.word	0x00006280
        /*0338*/ 	.word	0x000000ff
        /*033c*/ 	.word	0x00000000
        /*0340*/ 	.short	0x010a
        /*0342*/ 	.byte	0x05
	.zero		1


	//   ....[38]....
        /*0344*/ 	.word	0x00006320
        /*0348*/ 	.word	0x000000ff
        /*034c*/ 	.word	0x00000000
        /*0350*/ 	.short	0x010a
        /*0352*/ 	.byte	0x05
	.zero		1


	//   ....[39]....
        /*0354*/ 	.word	0x000063c0
        /*0358*/ 	.word	0x000000ff
        /*035c*/ 	.word	0x00000000
        /*0360*/ 	.short	0x010a
        /*0362*/ 	.byte	0x05
	.zero		1


	//   ....[40]....
        /*0364*/ 	.word	0x00006470
        /*0368*/ 	.word	0x00000000
        /*036c*/ 	.word	0x00000000
        /*0370*/ 	.short	0x010a
        /*0372*/ 	.byte	0xff
	.zero		1


	//   ....[41]....
        /*0374*/ 	.word	0x000065c0
        /*0378*/ 	.word	0x000000ff
        /*037c*/ 	.word	0x000000a8
        /*0380*/ 	.short	0x010a
        /*0382*/ 	.byte	0x04
	.zero		1


	//   ....[42]....
        /*0384*/ 	.word	0x00006660
        /*0388*/ 	.word	0x000000ff
        /*038c*/ 	.word	0x000000a0
        /*0390*/ 	.short	0x010a
        /*0392*/ 	.byte	0x04
	.zero		1


	//   ....[43]....
        /*0394*/ 	.word	0x00006700
        /*0398*/ 	.word	0x000000ff
        /*039c*/ 	.word	0x00000000
        /*03a0*/ 	.short	0x0101
        /*03a2*/ 	.byte	0x05
	.zero		1


	//   ....[44]....
        /*03a4*/ 	.word	0x00006740
        /*03a8*/ 	.word	0x000000ff
        /*03ac*/ 	.word	0x000000a8
        /*03b0*/ 	.short	0x0106
        /*03b2*/ 	.byte	0x04
	.zero		1


	//   ....[45]....
        /*03b4*/ 	.word	0x00006780
        /*03b8*/ 	.word	0x00000000
        /*03bc*/ 	.word	0x000000a8
        /*03c0*/ 	.short	0x010a
        /*03c2*/ 	.byte	0xff
	.zero		1


	//   ....[46]....
        /*03c4*/ 	.word	0x00006d70
        /*03c8*/ 	.word	0x000000ff
        /*03cc*/ 	.word	0x000000a0
        /*03d0*/ 	.short	0x010a
        /*03d2*/ 	.byte	0x17
	.zero		1


	//   ....[47]....
        /*03d4*/ 	.word	0x00006e20
        /*03d8*/ 	.word	0x000000ff
        /*03dc*/ 	.word	0x00000000
        /*03e0*/ 	.short	0x0101
        /*03e2*/ 	.byte	0x2c
	.zero		1


	//   ....[48]....
        /*03e4*/ 	.word	0x00006e30
        /*03e8*/ 	.word	0x000000ff
        /*03ec*/ 	.word	0x000000c0
        /*03f0*/ 	.short	0x010a
        /*03f2*/ 	.byte	0x1b
	.zero		1


	//   ....[49]....
        /*03f4*/ 	.word	0x00006ed0
        /*03f8*/ 	.word	0x000000ff
        /*03fc*/ 	.word	0x00000000
        /*0400*/ 	.short	0x010a
        /*0402*/ 	.byte	0x04
	.zero		1


	//   ....[50]....
        /*0404*/ 	.word	0x00006f30
        /*0408*/ 	.word	0x000000ff
        /*040c*/ 	.word	0x00000000
        /*0410*/ 	.short	0x010a
        /*0412*/ 	.byte	0x15
	.zero		1


	//   ....[51]....
        /*0414*/ 	.word	0x00007070
        /*0418*/ 	.word	0x000000ff
        /*041c*/ 	.word	0x00000000
        /*0420*/ 	.short	0x010a
        /*0422*/ 	.byte	0x05
	.zero		1


	//   ....[52]....
        /*0424*/ 	.word	0x000074f0
        /*0428*/ 	.word	0x000000ff
        /*042c*/ 	.word	0x00000000
        /*0430*/ 	.short	0x010a
        /*0432*/ 	.byte	0x04
	.zero		1


	//   ....[53]....
        /*0434*/ 	.word	0x00007580
        /*0438*/ 	.word	0x000000ff
        /*043c*/ 	.word	0x00000000
        /*0440*/ 	.short	0x010a
        /*0442*/ 	.byte	0x04
	.zero		1


	//   ....[54]....
        /*0444*/ 	.word	0x00007ad0
        /*0448*/ 	.word	0x000000ff
        /*044c*/ 	.word	0x000000a0
        /*0450*/ 	.short	0x010a
        /*0452*/ 	.byte	0x18
	.zero		1


	//   ....[55]....
        /*0454*/ 	.word	0x00007b70
        /*0458*/ 	.word	0x000000ff
        /*045c*/ 	.word	0x00000000
        /*0460*/ 	.short	0x0101
        /*0462*/ 	.byte	0x28
	.zero		1


	//   ....[56]....
        /*0464*/ 	.word	0x000080a0
        /*0468*/ 	.word	0x000000ff
        /*046c*/ 	.word	0x00000098
        /*0470*/ 	.short	0x010a
        /*0472*/ 	.byte	0x18
	.zero		1


	//   ....[57]....
        /*0474*/ 	.word	0x00008270
        /*0478*/ 	.word	0x000000ff
        /*047c*/ 	.word	0x00000078
        /*0480*/ 	.short	0x010a
        /*0482*/ 	.byte	0x07
	.zero		1


	//   ....[58]....
        /*0484*/ 	.word	0x000085c0
        /*0488*/ 	.word	0x000000ff
        /*048c*/ 	.word	0x00000060
        /*0490*/ 	.short	0x010b
        /*0492*/ 	.byte	0x07
	.zero		1


	//   ....[59]....
        /*0494*/ 	.word	0x000085d0
        /*0498*/ 	.word	0x000000ff
        /*049c*/ 	.word	0x00000000
        /*04a0*/ 	.short	0x0101
        /*04a2*/ 	.byte	0x06
	.zero		1


	//   ....[60]....
        /*04a4*/ 	.word	0x000085e0
        /*04a8*/ 	.word	0x000000ff
        /*04ac*/ 	.word	0x00000078
        /*04b0*/ 	.short	0x010a
        /*04b2*/ 	.byte	0x04
	.zero		1


	//   ....[61]....
        /*04b4*/ 	.word	0x00008800
        /*04b8*/ 	.word	0x000000ff
        /*04bc*/ 	.word	0x00000060
        /*04c0*/ 	.short	0x010b
        /*04c2*/ 	.byte	0x04
	.zero		1


	//   ....[62]....
        /*04c4*/ 	.word	0x00008810
        /*04c8*/ 	.word	0x000000ff
        /*04cc*/ 	.word	0x00000000
        /*04d0*/ 	.short	0x0101
        /*04d2*/ 	.byte	0x05
	.zero		1


	//   ....[63]....
        /*04d4*/ 	.word	0x00008860
        /*04d8*/ 	.word	0x000000ff
        /*04dc*/ 	.word	0x00000000
        /*04e0*/ 	.short	0x010a
        /*04e2*/ 	.byte	0x04
	.zero		1


	//   ....[64]....
        /*04e4*/ 	.word	0x00008930
        /*04e8*/ 	.word	0x00000002
        /*04ec*/ 	.word	0x00000000
        /*04f0*/ 	.short	0x010a
        /*04f2*/ 	.byte	0xff
	.zero		1


	//   ....[65]....
        /*04f4*/ 	.word	0x000089a0
        /*04f8*/ 	.word	0x00000004
        /*04fc*/ 	.word	0x00000000
        /*0500*/ 	.short	0x010a
        /*0502*/ 	.byte	0xff
	.zero		1


	//   ....[66]....
        /*0504*/ 	.word	0x00008d90
        /*0508*/ 	.word	0x000000ff
        /*050c*/ 	.word	0x000000a0
        /*0510*/ 	.short	0x010a
        /*0512*/ 	.byte	0x30
	.zero		1


	//   ....[67]....
        /*0514*/ 	.word	0x00008e60
        /*0518*/ 	.word	0x000000ff
        /*051c*/ 	.word	0x00000000
        /*0520*/ 	.short	0x0101
        /*0522*/ 	.byte	0x04
	.zero		1


	//   ....[68]....
        /*0524*/ 	.word	0x00009a60
        /*0528*/ 	.word	0x00000003
        /*052c*/ 	.word	0x00000060
        /*0530*/ 	.short	0x010a
        /*0532*/ 	.byte	0xff
	.zero		1


	//   ....[69]....
        /*0534*/ 	.word	0x00009b00
        /*0538*/ 	.word	0x00000055
        /*053c*/ 	.word	0x000000b0
        /*0540*/ 	.short	0x010a
        /*0542*/ 	.byte	0xff
	.zero		1


	//   ....[70]....
        /*0544*/ 	.word	0x00009cc0
        /*0548*/ 	.word	0x00000003
        /*054c*/ 	.word	0x00000060
        /*0550*/ 	.short	0x010a
        /*0552*/ 	.byte	0xff
	.zero		1


	//   ....[71]....
        /*0554*/ 	.word	0x00009f00
        /*0558*/ 	.word	0x00000055
        /*055c*/ 	.word	0x000000b0
        /*0560*/ 	.short	0x010a
        /*0562*/ 	.byte	0xff
	.zero		1


	//   ....[72]....
        /*0564*/ 	.word	0x0000a7e0
        /*0568*/ 	.word	0x00000000
        /*056c*/ 	.word	0x00000000
        /*0570*/ 	.short	0x0101
        /*0572*/ 	.byte	0xff
	.zero		1


	//   ....[73]....
        /*0574*/ 	.word	0x0000a7f0
        /*0578*/ 	.word	0x00000003
        /*057c*/ 	.word	0x00000060
        /*0580*/ 	.short	0x010a
        /*0582*/ 	.byte	0xff
	.zero		1


	//   ....[74]....
        /*0584*/ 	.word	0x0000a8c0
        /*0588*/ 	.word	0x00000003
        /*058c*/ 	.word	0x00000060
        /*0590*/ 	.short	0x010a
        /*0592*/ 	.byte	0xff
	.zero		1


	//   ....[75]....
        /*0594*/ 	.word	0x0000aef0
        /*0598*/ 	.word	0x000000ff
        /*059c*/ 	.word	0x00000000
        /*05a0*/ 	.short	0x0101
        /*05a2*/ 	.byte	0x04
	.zero		1


	//   ....[76]....
        /*05a4*/ 	.word	0x0000b310
        /*05a8*/ 	.word	0x00000002
        /*05ac*/ 	.word	0x00000000
        /*05b0*/ 	.short	0x0101
        /*05b2*/ 	.byte	0xff
	.zero		1


	//   ....[77]....
        /*05b4*/ 	.word	0x0000b580
        /*05b8*/ 	.word	0x000000ff
        /*05bc*/ 	.word	0x00000000
        /*05c0*/ 	.short	0x0101
        /*05c2*/ 	.byte	0x04
	.zero		1


	//   ....[78]....
        /*05c4*/ 	.word	0x0000b5d0
        /*05c8*/ 	.word	0x0000002c
        /*05cc*/ 	.word	0x00000030
        /*05d0*/ 	.short	0x010a
        /*05d2*/ 	.byte	0xff
	.zero		1


	//   ....[79]....
        /*05d4*/ 	.word	0x0000b650
        /*05d8*/ 	.word	0x0000002c
        /*05dc*/ 	.word	0x00000030
        /*05e0*/ 	.short	0x010a
        /*05e2*/ 	.byte	0xff
	.zero		1


	//   ....[80]....
        /*05e4*/ 	.word	0x0000b6b0
        /*05e8*/ 	.word	0x00000000
        /*05ec*/ 	.word	0x000000a0
        /*05f0*/ 	.short	0x010a
        /*05f2*/ 	.byte	0xff
	.zero		1


	//   ....[81]....
        /*05f4*/ 	.word	0x0000b710
        /*05f8*/ 	.word	0x00000000
        /*05fc*/ 	.word	0x00000000
        /*0600*/ 	.short	0x010a
        /*0602*/ 	.byte	0xff
	.zero		1


	//   ....[82]....
        /*0604*/ 	.word	0x0000b770
        /*0608*/ 	.word	0x00000000
        /*060c*/ 	.word	0x00000000
        /*0610*/ 	.short	0x010a
        /*0612*/ 	.byte	0xff
	.zero		1


	//   ....[83]....
        /*0614*/ 	.word	0x0000b7d0
        /*0618*/ 	.word	0x00000000
        /*061c*/ 	.word	0x00000000
        /*0620*/ 	.short	0x010a
        /*0622*/ 	.byte	0xff
	.zero		1


	//   ....[84]....
        /*0624*/ 	.word	0x0000b830
        /*0628*/ 	.word	0x00000000
        /*062c*/ 	.word	0x00000000
        /*0630*/ 	.short	0x010a
        /*0632*/ 	.byte	0xff
	.zero		1


	//   ....[85]....
        /*0634*/ 	.word	0x0000b890
        /*0638*/ 	.word	0x00000000
        /*063c*/ 	.word	0x00000000
        /*0640*/ 	.short	0x010a
        /*0642*/ 	.byte	0xff
	.zero		1


	//   ....[86]....
        /*0644*/ 	.word	0x0000b8f0
        /*0648*/ 	.word	0x00000004
        /*064c*/ 	.word	0x000000a8
        /*0650*/ 	.short	0x010a
        /*0652*/ 	.byte	0xff
	.zero		1


	//   ....[87]....
        /*0654*/ 	.word	0x0000b950
        /*0658*/ 	.word	0x00000004
        /*065c*/ 	.word	0x000000a0
        /*0660*/ 	.short	0x010a
        /*0662*/ 	.byte	0xff
	.zero		1


	//   ....[88]....
        /*0664*/ 	.word	0x0000b9b0
        /*0668*/ 	.word	0x00000000
        /*066c*/ 	.word	0x000000a0
        /*0670*/ 	.short	0x010a
        /*0672*/ 	.byte	0xff
	.zero		1


	//   ....[89]....
        /*0674*/ 	.word	0x0000ba10
        /*0678*/ 	.word	0x00000005
        /*067c*/ 	.word	0x000000c0
        /*0680*/ 	.short	0x010a
        /*0682*/ 	.byte	0xff
	.zero		1


	//   ....[90]....
        /*0684*/ 	.word	0x0000ba70
        /*0688*/ 	.word	0x00000000
        /*068c*/ 	.word	0x00000000
        /*0690*/ 	.short	0x010a
        /*0692*/ 	.byte	0xff
	.zero		1


	//   ....[91]....
        /*0694*/ 	.word	0x0000bad0
        /*0698*/ 	.word	0x00000000
        /*069c*/ 	.word	0x00000000
        /*06a0*/ 	.short	0x010a
        /*06a2*/ 	.byte	0xff
	.zero		1


	//   ....[92]....
        /*06a4*/ 	.word	0x0000bb30
        /*06a8*/ 	.word	0x00000000
        /*06ac*/ 	.word	0x00000000
        /*06b0*/ 	.short	0x010a
        /*06b2*/ 	.byte	0xff
	.zero		1


	//   ....[93]....
        /*06b4*/ 	.word	0x0000bb90
        /*06b8*/ 	.word	0x00000000
        /*06bc*/ 	.word	0x000000a0
        /*06c0*/ 	.short	0x010a
        /*06c2*/ 	.byte	0xff
	.zero		1


	//   ....[94]....
        /*06c4*/ 	.word	0x0000bbf0
        /*06c8*/ 	.word	0x00000000
        /*06cc*/ 	.word	0x00000098
        /*06d0*/ 	.short	0x010a
        /*06d2*/ 	.byte	0xff
	.zero		1


	//   ....[95]....
        /*06d4*/ 	.word	0x0000bc50
        /*06d8*/ 	.word	0x00000008
        /*06dc*/ 	.word	0x00000078
        /*06e0*/ 	.short	0x010a
        /*06e2*/ 	.byte	0xff
	.zero		1


	//   ....[96]....
        /*06e4*/ 	.word	0x0000bcb0
        /*06e8*/ 	.word	0x00000005
        /*06ec*/ 	.word	0x00000078
        /*06f0*/ 	.short	0x010a
        /*06f2*/ 	.byte	0xff
	.zero		1


	//   ....[97]....
        /*06f4*/ 	.word	0x0000bd10
        /*06f8*/ 	.word	0x00000000
        /*06fc*/ 	.word	0x00000000
        /*0700*/ 	.short	0x010a
        /*0702*/ 	.byte	0xff
	.zero		1


	//   ....[98]....
        /*0704*/ 	.word	0x0000bd60
        /*0708*/ 	.word	0x00000002
        /*070c*/ 	.word	0x00000000
        /*0710*/ 	.short	0x010a
        /*0712*/ 	.byte	0xff
	.zero		1


	//   ....[99]....
        /*0714*/ 	.word	0x0000bdc0
        /*0718*/ 	.word	0x00000000
        /*071c*/ 	.word	0x000000a0
        /*0720*/ 	.short	0x010a
        /*0722*/ 	.byte	0xff
	.zero		1


	//   ....[100]....
        /*0724*/ 	.word	0x0000be10
        /*0728*/ 	.word	0x00000003
        /*072c*/ 	.word	0x00000060
        /*0730*/ 	.short	0x010a
        /*0732*/ 	.byte	0xff
	.zero		1


	//   ....[101]....
        /*0734*/ 	.word	0x0000be60
        /*0738*/ 	.word	0x00000055
        /*073c*/ 	.word	0x000000b0
        /*0740*/ 	.short	0x010a
        /*0742*/ 	.byte	0xff
	.zero		1


	//   ....[102]....
        /*0744*/ 	.word	0x0000beb0
        /*0748*/ 	.word	0x00000003
        /*074c*/ 	.word	0x00000060
        /*0750*/ 	.short	0x010a
        /*0752*/ 	.byte	0xff
	.zero		1


	//----- nvinfo : EIATTR_NUM_MBARRIERS
	.align		4
.L_47:
        /*0754*/ 	.byte	0x03, 0x38
        /*0756*/ 	.short	0x001a


	//----- nvinfo : EIATTR_EXIT_INSTR_OFFSETS
	.align		4
        /*0758*/ 	.byte	0x04, 0x1c
        /*075a*/ 	.short	(.L_49 - .L_48)


	//   ....[0]....
.L_48:
        /*075c*/ 	.word	0x000064a0


	//   ....[1]....
        /*0760*/ 	.word	0x00006750


	//   ....[2]....
        /*0764*/ 	.word	0x000067b0


	//   ....[3]....
        /*0768*/ 	.word	0x000077f0


	//   ....[4]....
        /*076c*/ 	.word	0x000089d0


	//   ....[5]....
        /*0770*/ 	.word	0x00008a10


	//   ....[6]....
        /*0774*/ 	.word	0x0000b460


	//   ....[7]....
        /*0778*/ 	.word	0x0000b4e0


	//   ....[8]....
        /*077c*/ 	.word	0x0000b510


	//   ....[9]....
        /*0780*/ 	.word	0x0000b590


	//----- nvinfo : EIATTR_MAX_THREADS
	.align		4
.L_49:
        /*0784*/ 	.byte	0x04, 0x05
        /*0786*/ 	.short	(.L_51 - .L_50)
.L_50:
        /*0788*/ 	.word	0x00000100
        /*078c*/ 	.word	0x00000001
        /*0790*/ 	.word	0x00000001


	//----- nvinfo : EIATTR_CRS_STACK_SIZE
	.align		4
.L_51:
        /*0794*/ 	.byte	0x04, 0x1e
        /*0796*/ 	.short	(.L_53 - .L_52)
.L_52:
        /*0798*/ 	.word	0x00000000


	//----- nvinfo : EIATTR_CBANK_PARAM_SIZE
	.align		4
.L_53:
        /*079c*/ 	.byte	0x03, 0x19
        /*079e*/ 	.short	0x0900


	//----- nvinfo : EIATTR_PARAM_CBANK
	.align		4
        /*07a0*/ 	.byte	0x04, 0x0a
        /*07a2*/ 	.short	(.L_55 - .L_54)
	.align		4
.L_54:
        /*07a4*/ 	.word	index@(.nv.constant0._ZN7cutlass13device_kernelINS_4conv6kernel13ConvUniversalINS1_16ConvProblemShapeILNS1_8OperatorE0ELi3EEENS1_10collective14CollectiveConvINS1_47MainloopSm100TmaUmmaWarpSpecializedImplicitGemmILS5_0ELi6ELi3ELi1ELi2EN4cute5tupleIJNSA_1CILi1EEESD_SD_EEEEENSB_IJNSC_ILi64EEESG_NSB_IJSG_EEEEEENS_10tfloat32_tESJ_NSA_8TiledMMAINSA_8MMA_AtomIJNSA_17SM100_MMA_TF32_SSISJ_SJ_fLi64ELi64ELNSA_4UMMA5MajorE0ELSO_0ELNSN_7ScaleInE0ELSP_0EEEEEENSA_6LayoutISE_NSB_IJNSC_ILi0EEEST_ST_EEEEENSB_IJNSA_10UnderscoreESW_SW_EEEEENS7_6detail27Sm100ImplicitGemmTileTraitsINSA_20SM90_TMA_LOAD_IM2COLENSA_14ComposedLayoutINSA_7SwizzleILi3ELi4ELi3EEENSA_18smem_ptr_flag_bitsILi32EEENSS_INSB_IJNSC_ILi8EEENSC_ILi32EEEEEENSB_IJS18_SD_EEEEEEEvEENS10_INSA_13SM90_TMA_LOADES1C_vEEEENS_8epilogue10collective18CollectiveEpilogueINS1H_23Sm100TmaWarpSpecializedILi3ELi2ELi16ELb1ELb0EEEJSI_NSB_IJNSS_ISG_SD_EENSS_IS18_SD_EEEEESJ_NSB_IJNSB_IJllllEEESD_ST_EEESJ_S1Q_NS1H_6fusion15FusionCallbacksIS1L_NS1R_17LinearCombinationISJ_fSJ_fLNS_15FloatRoundStyleE2EEESI_S1O_JEEENSA_5SM1004TMEM4LOAD26SM100_TMEM_LOAD_16dp128b8xES11_S1C_NSA_17SM75_U32x4_LDSM_NENSA_21SM90_TMA_STORE_IM2COLES1C_NSA_17SM90_U32x4_STSM_NENSA_39AutoVectorizingCopyWithAssumedAlignmentILi128EEEEEEvvEEEEvNT_6ParamsE)
        /*07a8*/ 	.short	0x0380
        /*07aa*/ 	.short	0x0900


	//----- nvinfo : EIATTR_SW_WAR
	.align		4
.L_55:
        /*07ac*/ 	.byte	0x04, 0x36
        /*07ae*/ 	.short	(.L_57 - .L_56)
.L_56:
        /*07b0*/ 	.word	0x00000008
.L_57:


//--------------------- .nv.callgraph             --------------------------
	.section	.nv.callgraph,"",@"SHT_CUDA_CALLGRAPH"
	.align	4
	.sectionentsize	8
	.align		4
        /*0000*/ 	.word	0x00000000
	.align		4
        /*0004*/ 	.word	0xffffffff
	.align		4
        /*0008*/ 	.word	index@(_ZN7cutlass13device_kernelINS_4conv6kernel13ConvUniversalINS1_16ConvProblemShapeILNS1_8OperatorE0ELi3EEENS1_10collective14CollectiveConvINS1_47MainloopSm100TmaUmmaWarpSpecializedImplicitGemmILS5_0ELi6ELi3ELi1ELi2EN4cute5tupleIJNSA_1CILi1EEESD_SD_EEEEENSB_IJNSC_ILi64EEESG_NSB_IJSG_EEEEEENS_10tfloat32_tESJ_NSA_8TiledMMAINSA_8MMA_AtomIJNSA_17SM100_MMA_TF32_SSISJ_SJ_fLi64ELi64ELNSA_4UMMA5MajorE0ELSO_0ELNSN_7ScaleInE0ELSP_0EEEEEENSA_6LayoutISE_NSB_IJNSC_ILi0EEEST_ST_EEEEENSB_IJNSA_10UnderscoreESW_SW_EEEEENS7_6detail27Sm100ImplicitGemmTileTraitsINSA_20SM90_TMA_LOAD_IM2COLENSA_14ComposedLayoutINSA_7SwizzleILi3ELi4ELi3EEENSA_18smem_ptr_flag_bitsILi32EEENSS_INSB_IJNSC_ILi8EEENSC_ILi32EEEEEENSB_IJS18_SD_EEEEEEEvEENS10_INSA_13SM90_TMA_LOADES1C_vEEEENS_8epilogue10collective18CollectiveEpilogueINS1H_23Sm100TmaWarpSpecializedILi3ELi2ELi16ELb1ELb0EEEJSI_NSB_IJNSS_ISG_SD_EENSS_IS18_SD_EEEEESJ_NSB_IJNSB_IJllllEEESD_ST_EEESJ_S1Q_NS1H_6fusion15FusionCallbacksIS1L_NS1R_17LinearCombinationISJ_fSJ_fLNS_15FloatRoundStyleE2EEESI_S1O_JEEENSA_5SM1004TMEM4LOAD26SM100_TMEM_LOAD_16dp128b8xES11_S1C_NSA_17SM75_U32x4_LDSM_NENSA_21SM90_TMA_STORE_IM2COLES1C_NSA_17SM90_U32x4_STSM_NENSA_39AutoVectorizingCopyWithAssumedAlignmentILi128EEEEEEvvEEEEvNT_6ParamsE)
	.align		4
        /*000c*/ 	.word	index@(__assertfail)
	.align		4
        /*0010*/ 	.word	0x00000000
	.align		4
        /*0014*/ 	.word	0xfffffffe
	.align		4
        /*0018*/ 	.word	0x00000000
	.align		4
        /*001c*/ 	.word	0xfffffffd
	.align		4
        /*0020*/ 	.word	0x00000000
	.align		4
        /*0024*/ 	.word	0xfffffffc


//--------------------- .nv.constant4             --------------------------
	.section	.nv.constant4,"a",@progbits
	.align	8
	.align		8
.nv.constant4:
        /*0000*/ 	.dword	__assertfail
	.align		8
        /*0008*/ 	.dword	__unnamed_1
	.align		8
        /*0010*/ 	.dword	__unnamed_2
	.align		8
        /*0018*/ 	.dword	_ZN39_INTERNAL_3f60d80a_4_k_cu_3e28cc2d_30314cuda3std3__45__cpo5beginE
	.align		8
        /*0020*/ 	.dword	_ZN39_INTERNAL_3f60d80a_4_k_cu_3e28cc2d_30314cuda3std3__45__cpo3endE
	.align		8
        /*0028*/ 	.dword	_ZN39_INTERNAL_3f60d80a_4_k_cu_3e28cc2d_30314cuda3std3__45__cpo6cbeginE
	.align		8
        /*0030*/ 	.dword	_ZN39_INTERNAL_3f60d80a_4_k_cu_3e28cc2d_30314cuda3std3__45__cpo4cendE
	.align		8
        /*0038*/ 	.dword	_ZN39_INTERNAL_3f60d80a_4_k_cu_3e28cc2d_30314cuda3std3__441_GLOBAL__N__3f60d80a_4_k_cu_3e28cc2d_30316ignoreE
	.align		8
        /*0040*/ 	.dword	_ZN39_INTERNAL_3f60d80a_4_k_cu_3e28cc2d_30314cuda3std3__419piecewise_constructE
	.align		8
        /*0048*/ 	.dword	_ZN39_INTERNAL_3f60d80a_4_k_cu_3e28cc2d_30314cuda3std3__48in_placeE
	.align		8
        /*0050*/ 	.dword	_ZN39_INTERNAL_3f60d80a_4_k_cu_3e28cc2d_30314cuda3std6ranges3__45__cpo4swapE
	.align		8
        /*0058*/ 	.dword	_ZN39_INTERNAL_3f60d80a_4_k_cu_3e28cc2d_30314cuda3std6ranges3__45__cpo9iter_moveE
	.align		8
        /*0060*/ 	.dword	_ZN39_INTERNAL_3f60d80a_4_k_cu_3e28cc2d_30314cute7productE
	.align		8
        /*0068*/ 	.dword	_ZN39_INTERNAL_3f60d80a_4_k_cu_3e28cc2d_30314cute1_E
	.align		8
        /*0070*/ 	.dword	$str$27
	.align		8
        /*0078*/ 	.dword	$str$28
	.align		8
        /*0080*/ 	.dword	$str$29
	.align		8
        /*0088*/ 	.dword	$str$30


//--------------------- .text._ZN7cutlass13device_kernelINS_4conv6kernel13ConvUniversalINS1_16ConvProblemShapeILNS1_8OperatorE0ELi3EEENS1_10collective14CollectiveConvINS1_47MainloopSm100TmaUmmaWarpSpecializedImplicitGemmILS5_0ELi6ELi3ELi1ELi2EN4cute5tupleIJNSA_1CILi1EEESD_SD_EEEEENSB_IJNSC_ILi64EEESG_NSB_IJSG_EEEEEENS_10tfloat32_tESJ_NSA_8TiledMMAINSA_8MMA_AtomIJNSA_17SM100_MMA_TF32_SSISJ_SJ_fLi64ELi64ELNSA_4UMMA5MajorE0ELSO_0ELNSN_7ScaleInE0ELSP_0EEEEEENSA_6LayoutISE_NSB_IJNSC_ILi0EEEST_ST_EEEEENSB_IJNSA_10UnderscoreESW_SW_EEEEENS7_6detail27Sm100ImplicitGemmTileTraitsINSA_20SM90_TMA_LOAD_IM2COLENSA_14ComposedLayoutINSA_7SwizzleILi3ELi4ELi3EEENSA_18smem_ptr_flag_bitsILi32EEENSS_INSB_IJNSC_ILi8EEENSC_ILi32EEEEEENSB_IJS18_SD_EEEEEEEvEENS10_INSA_13SM90_TMA_LOADES1C_vEEEENS_8epilogue10collective18CollectiveEpilogueINS1H_23Sm100TmaWarpSpecializedILi3ELi2ELi16ELb1ELb0EEEJSI_NSB_IJNSS_ISG_SD_EENSS_IS18_SD_EEEEESJ_NSB_IJNSB_IJllllEEESD_ST_EEESJ_S1Q_NS1H_6fusion15FusionCallbacksIS1L_NS1R_17LinearCombinationISJ_fSJ_fLNS_15FloatRoundStyleE2EEESI_S1O_JEEENSA_5SM1004TMEM4LOAD26SM100_TMEM_LOAD_16dp128b8xES11_S1C_NSA_17SM75_U32x4_LDSM_NENSA_21SM90_TMA_STORE_IM2COLES1C_NSA_17SM90_U32x4_STSM_NENSA_39AutoVectorizingCopyWithAssumedAlignmentILi128EEEEEEvvEEEEvNT_6ParamsE --------------------------
	.section	.text._ZN7cutlass13device_kernelINS_4conv6kernel13ConvUniversalINS1_16ConvProblemShapeILNS1_8OperatorE0ELi3EEENS1_10collective14CollectiveConvINS1_47MainloopSm100TmaUmmaWarpSpecializedImplicitGemmILS5_0ELi6ELi3ELi1ELi2EN4cute5tupleIJNSA_1CILi1EEESD_SD_EEEEENSB_IJNSC_ILi64EEESG_NSB_IJSG_EEEEEENS_10tfloat32_tESJ_NSA_8TiledMMAINSA_8MMA_AtomIJNSA_17SM100_MMA_TF32_SSISJ_SJ_fLi64ELi64ELNSA_4UMMA5MajorE0ELSO_0ELNSN_7ScaleInE0ELSP_0EEEEEENSA_6LayoutISE_NSB_IJNSC_ILi0EEEST_ST_EEEEENSB_IJNSA_10UnderscoreESW_SW_EEEEENS7_6detail27Sm100ImplicitGemmTileTraitsINSA_20SM90_TMA_LOAD_IM2COLENSA_14ComposedLayoutINSA_7SwizzleILi3ELi4ELi3EEENSA_18smem_ptr_flag_bitsILi32EEENSS_INSB_IJNSC_ILi8EEENSC_ILi32EEEEEENSB_IJS18_SD_EEEEEEEvEENS10_INSA_13SM90_TMA_LOADES1C_vEEEENS_8epilogue10collective18CollectiveEpilogueINS1H_23Sm100TmaWarpSpecializedILi3ELi2ELi16ELb1ELb0EEEJSI_NSB_IJNSS_ISG_SD_EENSS_IS18_SD_EEEEESJ_NSB_IJNSB_IJllllEEESD_ST_EEESJ_S1Q_NS1H_6fusion15FusionCallbacksIS1L_NS1R_17LinearCombinationISJ_fSJ_fLNS_15FloatRoundStyleE2EEESI_S1O_JEEENSA_5SM1004TMEM4LOAD26SM100_TMEM_LOAD_16dp128b8xES11_S1C_NSA_17SM75_U32x4_LDSM_NENSA_21SM90_TMA_STORE_IM2COLES1C_NSA_17SM90_U32x4_STSM_NENSA_39AutoVectorizingCopyWithAssumedAlignmentILi128EEEEEEvvEEEEvNT_6ParamsE,"ax",@progbits
	.align	128
.text._ZN7cutlass13device_kernelINS_4conv6kernel13ConvUniversalINS1_16ConvProblemShapeILNS1_8OperatorE0ELi3EEENS1_10collective14CollectiveConvINS1_47MainloopSm100TmaUmmaWarpSpecializedImplicitGemmILS5_0ELi6ELi3ELi1ELi2EN4cute5tupleIJNSA_1CILi1EEESD_SD_EEEEENSB_IJNSC_ILi64EEESG_NSB_IJSG_EEEEEENS_10tfloat32_tESJ_NSA_8TiledMMAINSA_8MMA_AtomIJNSA_17SM100_MMA_TF32_SSISJ_SJ_fLi64ELi64ELNSA_4UMMA5MajorE0ELSO_0ELNSN_7ScaleInE0ELSP_0EEEEEENSA_6LayoutISE_NSB_IJNSC_ILi0EEEST_ST_EEEEENSB_IJNSA_10UnderscoreESW_SW_EEEEENS7_6detail27Sm100ImplicitGemmTileTraitsINSA_20SM90_TMA_LOAD_IM2COLENSA_14ComposedLayoutINSA_7SwizzleILi3ELi4ELi3EEENSA_18smem_ptr_flag_bitsILi32EEENSS_INSB_IJNSC_ILi8EEENSC_ILi32EEEEEENSB_IJS18_SD_EEEEEEEvEENS10_INSA_13SM90_TMA_LOADES1C_vEEEENS_8epilogue10collective18CollectiveEpilogueINS1H_23Sm100TmaWarpSpecializedILi3ELi2ELi16ELb1ELb0EEEJSI_NSB_IJNSS_ISG_SD_EENSS_IS18_SD_EEEEESJ_NSB_IJNSB_IJllllEEESD_ST_EEESJ_S1Q_NS1H_6fusion15FusionCallbacksIS1L_NS1R_17LinearCombinationISJ_fSJ_fLNS_15FloatRoundStyleE2EEESI_S1O_JEEENSA_5SM1004TMEM4LOAD26SM100_TMEM_LOAD_16dp128b8xES11_S1C_NSA_17SM75_U32x4_LDSM_NENSA_21SM90_TMA_STORE_IM2COLES1C_NSA_17SM90_U32x4_STSM_NENSA_39AutoVectorizingCopyWithAssumedAlignmentILi128EEEEEEvvEEEEvNT_6ParamsE:
        .type           _ZN7cutlass13device_kernelINS_4conv6kernel13ConvUniversalINS1_16ConvProblemShapeILNS1_8OperatorE0ELi3EEENS1_10collective14CollectiveConvINS1_47MainloopSm100TmaUmmaWarpSpecializedImplicitGemmILS5_0ELi6ELi3ELi1ELi2EN4cute5tupleIJNSA_1CILi1EEESD_SD_EEEEENSB_IJNSC_ILi64EEESG_NSB_IJSG_EEEEEENS_10tfloat32_tESJ_NSA_8TiledMMAINSA_8MMA_AtomIJNSA_17SM100_MMA_TF32_SSISJ_SJ_fLi64ELi64ELNSA_4UMMA5MajorE0ELSO_0ELNSN_7ScaleInE0ELSP_0EEEEEENSA_6LayoutISE_NSB_IJNSC_ILi0EEEST_ST_EEEEENSB_IJNSA_10UnderscoreESW_SW_EEEEENS7_6detail27Sm100ImplicitGemmTileTraitsINSA_20SM90_TMA_LOAD_IM2COLENSA_14ComposedLayoutINSA_7SwizzleILi3ELi4ELi3EEENSA_18smem_ptr_flag_bitsILi32EEENSS_INSB_IJNSC_ILi8EEENSC_ILi32EEEEEENSB_IJS18_SD_EEEEEEEvEENS10_INSA_13SM90_TMA_LOADES1C_vEEEENS_8epilogue10collective18CollectiveEpilogueINS1H_23Sm100TmaWarpSpecializedILi3ELi2ELi16ELb1ELb0EEEJSI_NSB_IJNSS_ISG_SD_EENSS_IS18_SD_EEEEESJ_NSB_IJNSB_IJllllEEESD_ST_EEESJ_S1Q_NS1H_6fusion15FusionCallbacksIS1L_NS1R_17LinearCombinationISJ_fSJ_fLNS_15FloatRoundStyleE2EEESI_S1O_JEEENSA_5SM1004TMEM4LOAD26SM100_TMEM_LOAD_16dp128b8xES11_S1C_NSA_17SM75_U32x4_LDSM_NENSA_21SM90_TMA_STORE_IM2COLES1C_NSA_17SM90_U32x4_STSM_NENSA_39AutoVectorizingCopyWithAssumedAlignmentILi128EEEEEEvvEEEEvNT_6ParamsE,@function
        .size           _ZN7cutlass13device_kernelINS_4conv6kernel13ConvUniversalINS1_16ConvProblemShapeILNS1_8OperatorE0ELi3EEENS1_10collective14CollectiveConvINS1_47MainloopSm100TmaUmmaWarpSpecializedImplicitGemmILS5_0ELi6ELi3ELi1ELi2EN4cute5tupleIJNSA_1CILi1EEESD_SD_EEEEENSB_IJNSC_ILi64EEESG_NSB_IJSG_EEEEEENS_10tfloat32_tESJ_NSA_8TiledMMAINSA_8MMA_AtomIJNSA_17SM100_MMA_TF32_SSISJ_SJ_fLi64ELi64ELNSA_4UMMA5MajorE0ELSO_0ELNSN_7ScaleInE0ELSP_0EEEEEENSA_6LayoutISE_NSB_IJNSC_ILi0EEEST_ST_EEEEENSB_IJNSA_10UnderscoreESW_SW_EEEEENS7_6detail27Sm100ImplicitGemmTileTraitsINSA_20SM90_TMA_LOAD_IM2COLENSA_14ComposedLayoutINSA_7SwizzleILi3ELi4ELi3EEENSA_18smem_ptr_flag_bitsILi32EEENSS_INSB_IJNSC_ILi8EEENSC_ILi32EEEEEENSB_IJS18_SD_EEEEEEEvEENS10_INSA_13SM90_TMA_LOADES1C_vEEEENS_8epilogue10collective18CollectiveEpilogueINS1H_23Sm100TmaWarpSpecializedILi3ELi2ELi16ELb1ELb0EEEJSI_NSB_IJNSS_ISG_SD_EENSS_IS18_SD_EEEEESJ_NSB_IJNSB_IJllllEEESD_ST_EEESJ_S1Q_NS1H_6fusion15FusionCallbacksIS1L_NS1R_17LinearCombinationISJ_fSJ_fLNS_15FloatRoundStyleE2EEESI_S1O_JEEENSA_5SM1004TMEM4LOAD26SM100_TMEM_LOAD_16dp128b8xES11_S1C_NSA_17SM75_U32x4_LDSM_NENSA_21SM90_TMA_STORE_IM2COLES1C_NSA_17SM90_U32x4_STSM_NENSA_39AutoVectorizingCopyWithAssumedAlignmentILi128EEEEEEvvEEEEvNT_6ParamsE,(.L_x_149 - _ZN7cutlass13device_kernelINS_4conv6kernel13ConvUniversalINS1_16ConvProblemShapeILNS1_8OperatorE0ELi3EEENS1_10collective14CollectiveConvINS1_47MainloopSm100TmaUmmaWarpSpecializedImplicitGemmILS5_0ELi6ELi3ELi1ELi2EN4cute5tupleIJNSA_1CILi1EEESD_SD_EEEEENSB_IJNSC_ILi64EEESG_NSB_IJSG_EEEEEENS_10tfloat32_tESJ_NSA_8TiledMMAINSA_8MMA_AtomIJNSA_17SM100_MMA_TF32_SSISJ_SJ_fLi64ELi64ELNSA_4UMMA5MajorE0ELSO_0ELNSN_7ScaleInE0ELSP_0EEEEEENSA_6LayoutISE_NSB_IJNSC_ILi0EEEST_ST_EEEEENSB_IJNSA_10UnderscoreESW_SW_EEEEENS7_6detail27Sm100ImplicitGemmTileTraitsINSA_20SM90_TMA_LOAD_IM2COLENSA_14ComposedLayoutINSA_7SwizzleILi3ELi4ELi3EEENSA_18smem_ptr_flag_bitsILi32EEENSS_INSB_IJNSC_ILi8EEENSC_ILi32EEEEEENSB_IJS18_SD_EEEEEEEvEENS10_INSA_13SM90_TMA_LOADES1C_vEEEENS_8epilogue10collective18CollectiveEpilogueINS1H_23Sm100TmaWarpSpecializedILi3ELi2ELi16ELb1ELb0EEEJSI_NSB_IJNSS_ISG_SD_EENSS_IS18_SD_EEEEESJ_NSB_IJNSB_IJllllEEESD_ST_EEESJ_S1Q_NS1H_6fusion15FusionCallbacksIS1L_NS1R_17LinearCombinationISJ_fSJ_fLNS_15FloatRoundStyleE2EEESI_S1O_JEEENSA_5SM1004TMEM4LOAD26SM100_TMEM_LOAD_16dp128b8xES11_S1C_NSA_17SM75_U32x4_LDSM_NENSA_21SM90_TMA_STORE_IM2COLES1C_NSA_17SM90_U32x4_STSM_NENSA_39AutoVectorizingCopyWithAssumedAlignmentILi128EEEEEEvvEEEEvNT_6ParamsE)
        .other          _ZN7cutlass13device_kernelINS_4conv6kernel13ConvUniversalINS1_16ConvProblemShapeILNS1_8OperatorE0ELi3EEENS1_10collective14CollectiveConvINS1_47MainloopSm100TmaUmmaWarpSpecializedImplicitGemmILS5_0ELi6ELi3ELi1ELi2EN4cute5tupleIJNSA_1CILi1EEESD_SD_EEEEENSB_IJNSC_ILi64EEESG_NSB_IJSG_EEEEEENS_10tfloat32_tESJ_NSA_8TiledMMAINSA_8MMA_AtomIJNSA_17SM100_MMA_TF32_SSISJ_SJ_fLi64ELi64ELNSA_4UMMA5MajorE0ELSO_0ELNSN_7ScaleInE0ELSP_0EEEEEENSA_6LayoutISE_NSB_IJNSC_ILi0EEEST_ST_EEEEENSB_IJNSA_10UnderscoreESW_SW_EEEEENS7_6detail27Sm100ImplicitGemmTileTraitsINSA_20SM90_TMA_LOAD_IM2COLENSA_14ComposedLayoutINSA_7SwizzleILi3ELi4ELi3EEENSA_18smem_ptr_flag_bitsILi32EEENSS_INSB_IJNSC_ILi8EEENSC_ILi32EEEEEENSB_IJS18_SD_EEEEEEEvEENS10_INSA_13SM90_TMA_LOADES1C_vEEEENS_8epilogue10collective18CollectiveEpilogueINS1H_23Sm100TmaWarpSpecializedILi3ELi2ELi16ELb1ELb0EEEJSI_NSB_IJNSS_ISG_SD_EENSS_IS18_SD_EEEEESJ_NSB_IJNSB_IJllllEEESD_ST_EEESJ_S1Q_NS1H_6fusion15FusionCallbacksIS1L_NS1R_17LinearCombinationISJ_fSJ_fLNS_15FloatRoundStyleE2EEESI_S1O_JEEENSA_5SM1004TMEM4LOAD26SM100_TMEM_LOAD_16dp128b8xES11_S1C_NSA_17SM75_U32x4_LDSM_NENSA_21SM90_TMA_STORE_IM2COLES1C_NSA_17SM90_U32x4_STSM_NENSA_39AutoVectorizingCopyWithAssumedAlignmentILi128EEEEEEvvEEEEvNT_6ParamsE,@"STO_CUDA_ENTRY STV_DEFAULT"
_ZN7cutlass13device_kernelINS_4conv6kernel13ConvUniversalINS1_16ConvProblemShapeILNS1_8OperatorE0ELi3EEENS1_10collective14CollectiveConvINS1_47MainloopSm100TmaUmmaWarpSpecializedImplicitGemmILS5_0ELi6ELi3ELi1ELi2EN4cute5tupleIJNSA_1CILi1EEESD_SD_EEEEENSB_IJNSC_ILi64EEESG_NSB_IJSG_EEEEEENS_10tfloat32_tESJ_NSA_8TiledMMAINSA_8MMA_AtomIJNSA_17SM100_MMA_TF32_SSISJ_SJ_fLi64ELi64ELNSA_4UMMA5MajorE0ELSO_0ELNSN_7ScaleInE0ELSP_0EEEEEENSA_6LayoutISE_NSB_IJNSC_ILi0EEEST_ST_EEEEENSB_IJNSA_10UnderscoreESW_SW_EEEEENS7_6detail27Sm100ImplicitGemmTileTraitsINSA_20SM90_TMA_LOAD_IM2COLENSA_14ComposedLayoutINSA_7SwizzleILi3ELi4ELi3EEENSA_18smem_ptr_flag_bitsILi32EEENSS_INSB_IJNSC_ILi8EEENSC_ILi32EEEEEENSB_IJS18_SD_EEEEEEEvEENS10_INSA_13SM90_TMA_LOADES1C_vEEEENS_8epilogue10collective18CollectiveEpilogueINS1H_23Sm100TmaWarpSpecializedILi3ELi2ELi16ELb1ELb0EEEJSI_NSB_IJNSS_ISG_SD_EENSS_IS18_SD_EEEEESJ_NSB_IJNSB_IJllllEEESD_ST_EEESJ_S1Q_NS1H_6fusion15FusionCallbacksIS1L_NS1R_17LinearCombinationISJ_fSJ_fLNS_15FloatRoundStyleE2EEESI_S1O_JEEENSA_5SM1004TMEM4LOAD26SM100_TMEM_LOAD_16dp128b8xES11_S1C_NSA_17SM75_U32x4_LDSM_NENSA_21SM90_TMA_STORE_IM2COLES1C_NSA_17SM90_U32x4_STSM_NENSA_39AutoVectorizingCopyWithAssumedAlignmentILi128EEEEEEvvEEEEvNT_6ParamsE:
[----:B------:R-:W1:Y:S01]  /*0000*/  LDC R1, c[0x0][0x37c] ;  /* 0x0000df00ff017b82 */ /* 0x000e620000000800 */
[----:B------:R-:W2:Y:S07]  /*0010*/  S2R R62, SR_TID.X ;  /* 0x00000000003e7919 */ /* 0x000eae0000002100 */
[----:B------:R-:W3:Y:S01]  /*0020*/  LDC.64 R2, c[0x0][0x990] ;  /* 0x00026400ff027b82 */ /* 0x000ee20000000a00 */
[----:B------:R-:W-:Y:S01]  /*0030*/  ELECT P2, URZ, PT ;  /* 0x0000000000ff782f */ /* 0x000fe20003840000 */
[----:B-1----:R-:W-:Y:S01]  /*0040*/  VIADD R1, R1, 0xfffffff8 ;  /* 0xfffffff801017836 */ /* 0x002fe20000000000 */
[----:B------:R-:W-:-:S02]  /*0050*/  PRMT R63, RZ, 0x7610, R63 ;  /* 0x00007610ff3f7816 */ /* 0x000fc4000000003f */
[----:B---3--:R-:W-:-:S04]  /*0060*/  ISETP.NE.U32.AND P0, PT, R2, RZ, PT ;  /* 0x000000ff0200720c */ /* 0x008fc80003f05070 */
[----:B------:R-:W-:Y:S02]  /*0070*/  ISETP.NE.AND.EX P0, PT, R3, RZ, PT, P0 ;  /* 0x000000ff0300720c */ /* 0x000fe40003f05300 */
[----:B--2---:R-:W-:-:S05]  /*0080*/  SHF.R.U32.HI R64, RZ, 0x5, R62 ;  /* 0x00000005ff407819 */ /* 0x004fca000001163e */
[----:B------:R-:W1:Y:S02]  /*0090*/  SHFL.IDX PT, R0, R64, RZ, 0x1f ;  /* 0x00001fff40007589 */ /* 0x000e6400000e0000 */
[----:B-1----:R-:W-:-:S04]  /*00a0*/  R2UR UR15, R0 ;  /* 0x00000000000f72ca */ /* 0x002fc800000e0000 */
[----:B------:R-:W-:Y:S05]  /*00b0*/  @P0 BRA `(.L_x_0) ;  /* 0x0000000000300947 */ /* 0x000fea0003800000 */
[----:B------:R-:W1:Y:S02]  /*00c0*/  LDCU.64 UR4, c[0x0][0x988] ;  /* 0x00013100ff0477ac */ /* 0x000e640008000a00 */
[----:B-1----:R-:W-:-:S04]  /*00d0*/  UISETP.NE.U32.AND UP0, UPT, UR4, URZ, UPT ;  /* 0x000000ff0400728c */ /* 0x002fc8000bf05070 */
[----:B------:R-:W-:-:S09]  /*00e0*/  UISETP.NE.AND.EX UP0, UPT, UR5, URZ, UPT, UP0 ;  /* 0x000000ff0500728c */ /* 0x000fd2000bf05300 */
[----:B------:R-:W-:Y:S05]  /*00f0*/  BRA.U !UP0, `(.L_x_1) ;  /* 0x0000000108147547 */ /* 0x000fea000b800000 */
[----:B------:R-:W1:Y:S01]  /*0100*/  LDC.64 R4, c[0x0][0x988] ;  /* 0x00026200ff047b82 */ /* 0x000e620000000a00 */
[----:B------:R-:W1:Y:S02]  /*0110*/  LDCU.64 UR4, c[0x0][0x358] ;  /* 0x00006b00ff0477ac */ /* 0x000e640008000a00 */
[----:B-1----:R1:W5:Y:S01]  /*0120*/  LDG.E R27, desc[UR4][R4.64] ;  /* 0x00000004041b7981 */ /* 0x002362000c1e1900 */
[----:B------:R-:W-:Y:S01]  /*0130*/  HFMA2 R63, -RZ, RZ, 0, 5.9604644775390625e-08 ;  /* 0x00000001ff3f7431 */ /* 0x000fe200000001ff */
[----:B------:R-:W-:Y:S05]  /*0140*/  BRA `(.L_x_0) ;  /* 0x00000000000c7947 */ /* 0x000fea0003800000 */
.L_x_1:
[----:B------:R-:W1:Y:S01]  /*0150*/  LDCU UR4, c[0x0][0x980] ;  /* 0x00013000ff0477ac */ /* 0x000e620008000800 */
[----:B------:R-:W-:Y:S01]  /*0160*/  HFMA2 R63, -RZ, RZ, 0, 5.9604644775390625e-08 ;  /* 0x00000001ff3f7431 */ /* 0x000fe200000001ff */
[----:B-1----:R-:W-:-:S07]  /*0170*/  MOV R27, UR4 ;  /* 0x00000004001b7c02 */ /* 0x002fce0008000f00 */
.L_x_0:
[----:B------:R-:W2:Y:S02]  /*0180*/  LDCU.64 UR4, c[0x0][0x9b0] ;  /* 0x00013600ff0477ac */ /* 0x000ea40008000a00 */
[----:B--2---:R-:W-:-:S04]  /*0190*/  UISETP.NE.U32.AND UP0, UPT, UR4, URZ, UPT ;  /* 0x000000ff0400728c */ /* 0x004fc8000bf05070 */
[----:B------:R-:W-:-:S09]  /*01a0*/  UISETP.NE.AND.EX UP0, UPT, UR5, URZ, UPT, UP0 ;  /* 0x000000ff0500728c */ /* 0x000fd2000bf05300 */
[----:B------:R-:W-:Y:S05]  /*01b0*/  BRA.U UP0, `(.L_x_2) ;  /* 0x0000000100287547 */ /* 0x000fea000b800000 */
[----:B------:R-:W2:Y:S02]  /*01c0*/  LDCU.64 UR4, c[0x0][0x9a8] ;  /* 0x00013500ff0477ac */ /* 0x000ea40008000a00 */
[----:B--2---:R-:W-:-:S04]  /*01d0*/  UISETP.NE.U32.AND UP0, UPT, UR4, URZ, UPT ;  /* 0x000000ff0400728c */ /* 0x004fc8000bf05070 */
[----:B------:R-:W-:-:S09]  /*01e0*/  UISETP.NE.AND.EX UP0, UPT, UR5, URZ, UPT, UP0 ;  /* 0x000000ff0500728c */ /* 0x000fd2000bf05300 */
[----:B------:R-:W-:Y:S05]  /*01f0*/  BRA.U !UP0, `(.L_x_3) ;  /* 0x0000000108107547 */ /* 0x000fea000b800000 */
[----:B------:R-:W2:Y:S01]  /*0200*/  LDC.64 R24, c[0x0][0x9a8] ;  /* 0x00026a00ff187b82 */ /* 0x000ea20000000a00 */
[----:B------:R-:W2:Y:S02]  /*0210*/  LDCU.64 UR4, c[0x0][0x358] ;  /* 0x00006b00ff0477ac */ /* 0x000ea40008000a00 */
[----:B--2---:R2:W5:Y:S01]  /*0220*/  LDG.E R24, desc[UR4][R24.64] ;  /* 0x0000000418187981 */ /* 0x004562000c1e1900 */
[----:B------:R-:W-:Y:S05]  /*0230*/  BRA `(.L_x_2) ;  /* 0x0000000000087947 */ /* 0x000fea0003800000 */
.L_x_3:
[----:B------:R-:W2:Y:S02]  /*0240*/  LDCU UR4, c[0x0][0x9a0] ;  /* 0x00013400ff0477ac */ /* 0x000ea40008000800 */
[----:B--2---:R-:W-:Y:S02]  /*0250*/  MOV R24, UR4 ;  /* 0x0000000400187c02 */ /* 0x004fe40008000f00 */
.L_x_2:
[----:B-1----:R-:W1:Y:S01]  /*0260*/  LDC.64 R4, c[0x0][0x988] ;  /* 0x00026200ff047b82 */ /* 0x002e620000000a00 */
[----:B------:R-:W-:Y:S01]  /*0270*/  IMAD.U32 R0, RZ, RZ, UR15 ;  /* 0x0000000fff007e24 */ /* 0x000fe2000f8e00ff */
[----:B------:R-:W-:Y:S01]  /*0280*/  ISETP.EQ.U32.AND P4, PT, R2, RZ, PT ;  /* 0x000000ff0200720c */ /* 0x000fe20003f82070 */
[----:B------:R-:W-:Y:S03]  /*0290*/  BSSY.RECONVERGENT B0, `(.L_x_4) ;  /* 0x0000012000007945 */ /* 0x000fe60003800200 */
[----:B------:R-:W-:Y:S02]  /*02a0*/  ISETP.NE.OR P1, PT, R0, 0x1, !P2 ;  /* 0x000000010000780c */ /* 0x000fe40005725670 */
[----:B-1----:R-:W-:-:S04]  /*02b0*/  ISETP.NE.U32.AND P0, PT, R4, RZ, PT ;  /* 0x000000ff0400720c */ /* 0x002fc80003f05070 */
[----:B------:R-:W-:-:S13]  /*02c0*/  ISETP.NE.AND.EX P0, PT, R5, RZ, PT, P0 ;  /* 0x000000ff0500720c */ /* 0x000fda0003f05300 */
[----:B------:R-:W-:Y:S01]  /*02d0*/  VOTEU.ANY UP3, P0 ;  /* 0x0000000000ff7886 */ /* 0x000fe20000060100 */
[----:B------:R-:W-:Y:S02]  /*02e0*/  PLOP3.LUT P3, PT, PT, PT, UP3, 0x80, 0x8 ;  /* 0x000000000008781c */ /* 0x000fe40003f6f038 */
[----:B------:R-:W-:Y:S02]  /*02f0*/  ISETP.NE.OR P0, PT, R0, 0x3, !P2 ;  /* 0x000000030000780c */ /* 0x000fe40005705670 */
[----:B------:R-:W-:-:S04]  /*0300*/  ISETP.EQ.OR.EX P5, PT, R3, RZ, !P3, P4 ;  /* 0x000000ff0300720c */ /* 0x000fc80005fa2740 */
[----:B------:R-:W-:Y:S01]  /*0310*/  P2R R73, PR, RZ, 0x20 ;  /* 0x00000020ff497803 */ /* 0x000fe20000000000 */
[----:B------:R-:W-:Y:S05]  /*0320*/  @P1 BRA `(.L_x_5) ;  /* 0x0000000000201947 */ /* 0x000fea0003800000 */
[----:B------:R-:W1:Y:S02]  /*0330*/  LDCU.64 UR4, c[0x0][0x348] ;  /* 0x00006900ff0477ac */ /* 0x000e640008000a00 */
[----:B-1----:R-:W-:Y:S02]  /*0340*/  UIADD3 UR6, UP1, UPT, UR4, 0x80, URZ ;  /* 0x0000008004067890 */ /* 0x002fe4000ff3e0ff */
[----:B------:R-:W-:Y:S02]  /*0350*/  UIADD3 UR4, UP0, UPT, UR4, 0x200, URZ ;  /* 0x0000020004047890 */ /* 0x000fe4000ff1e0ff */
[----:B------:R-:W-:Y:S02]  /*0360*/  UIADD3.X UR7, UPT, UPT, URZ, UR5, URZ, UP1, !UPT ;  /* 0x00000005ff077290 */ /* 0x000fe40008ffe4ff */
[----:B------:R-:W-:-:S07]  /*0370*/  UIADD3.X UR5, UPT, UPT, URZ, UR5, URZ, UP0, !UPT ;  /* 0x00000005ff057290 */ /* 0x000fce00087fe4ff */
[----:B------:R1:W-:Y:S02]  /*0380*/  UTMACCTL.PF [UR6] ;  /* 0x00000000060079b9 */ /* 0x0003e40008040000 */
[----:B------:R1:W-:Y:S02]  /*0390*/  UTMACCTL.PF [UR4] ;  /* 0x00000000040079b9 */ /* 0x0003e40008040000 */
[----:B-1----:R-:W-:Y:S01]  /*03a0*/  NOP ;  /* 0x0000000000007918 */ /* 0x002fe20000000000 */
.L_x_5:
[----:B------:R-:W-:Y:S05]  /*03b0*/  BSYNC.RECONVERGENT B0 ;  /* 0x0000000000007941 */ /* 0x000fea0003800200 */
.L_x_4:
[----:B------:R-:W-:Y:S04]  /*03c0*/  BSSY.RECONVERGENT B0, `(.L_x_6) ;  /* 0x000000a000007945 */ /* 0x000fe80003800200 */
        /* <DEDUP_REMOVED lines=9> */
.L_x_7:
[----:B------:R-:W-:Y:S05]  /*0460*/  BSYNC.RECONVERGENT B0 ;  /* 0x0000000000007941 */ /* 0x000fea0003800200 */
.L_x_6:
[----:B------:R-:W-:Y:S01]  /*0470*/  UPLOP3.LUT UP2, UPT, UPT, UPT, UPT, 0x80, 0x8 ;  /* 0x000000000008789c */ /* 0x000fe20003f4f070 */
[----:B------:R-:W-:Y:S10]  /*0480*/  @!P5 BRA `(.L_x_8) ;  /* 0x000000000024d947 */ /* 0x000ff40003800000 */
[----:B------:R-:W-:Y:S01]  /*0490*/  ISETP.NE.U32.AND P1, PT, R2, RZ, PT ;  /* 0x000000ff0200720c */ /* 0x000fe20003f25070 */
[----:B------:R-:W-:Y:S01]  /*04a0*/  USEL UR4, URZ, 0xffffffff, UP3 ;  /* 0xffffffffff047887 */ /* 0x000fe20009800000 */
[----:B-----5:R-:W-:Y:S02]  /*04b0*/  FSETP.NEU.AND P0, PT, R27, RZ, PT ;  /* 0x000000ff1b00720b */ /* 0x020fe40003f0d000 */
[----:B------:R-:W-:-:S11]  /*04c0*/  ISETP.NE.AND.EX P1, PT, R3, RZ, PT, P1 ;  /* 0x000000ff0300720c */ /* 0x000fd60003f25310 */
[----:B------:R-:W-:Y:S02]  /*04d0*/  VOTEU.ANY UP0, P0 ;  /* 0x0000000000ff7886 */ /* 0x000fe40000000100 */
[----:B------:R-:W-:-:S05]  /*04e0*/  VOTEU.ANY UP1, P1 ;  /* 0x0000000000ff7886 */ /* 0x000fca0000820100 */
[----:B------:R-:W-:-:S04]  /*04f0*/  @!UP1 USEL UR4, URZ, 0xffffffff, UP0 ;  /* 0xffffffffff049887 */ /* 0x000fc80008000000 */
[----:B------:R-:W-:-:S04]  /*0500*/  ULOP3.LUT UR4, UR4, 0x1, URZ, 0xc0, !UPT ;  /* 0x0000000104047892 */ /* 0x000fc8000f8ec0ff */
[----:B------:R-:W-:-:S11]  /*0510*/  UISETP.NE.U32.AND UP2, UPT, UR4, 0x1, UPT ;  /* 0x000000010400788c */ /* 0x000fd6000bf45070 */
.L_x_8:
[----:B------:R-:W1:Y:S01]  /*0520*/  SHFL.IDX PT, R2, R64, RZ, 0x1f ;  /* 0x00001fff40027589 */ /* 0x000e6200000e0000 */
[----:B------:R-:W-:-:S04]  /*0530*/  UISETP.NE.AND UP0, UPT, UR15, 0x2, UPT ;  /* 0x000000020f00788c */ /* 0x000fc8000bf05270 */
[----:B------:R-:W-:Y:S01]  /*0540*/  USEL UR45, URZ, 0x1, UP0 ;  /* 0x00000001ff2d7887 */ /* 0x000fe20008000000 */
[----:B-1----:R-:W-:-:S13]  /*0550*/  ISETP.NE.AND P0, PT, R2, RZ, PT ;  /* 0x000000ff0200720c */ /* 0x002fda0003f05270 */
[----:B------:R-:W-:Y:S05]  /*0560*/  @P0 BRA `(.L_x_9) ;  /* 0x0000000000580947 */ /* 0x000fea0003800000 */
[----:B------:R-:W1:Y:S01]  /*0570*/  S2UR UR4, SR_CgaCtaId ;  /* 0x00000000000479c3 */ /* 0x000e620000008800 */
[----:B------:R-:W-:Y:S01]  /*0580*/  UMOV UR5, 0x400 ;  /* 0x0000040000057882 */ /* 0x000fe20000000000 */
[----:B------:R-:W-:Y:S01]  /*0590*/  UMOV UR6, 0x1 ;  /* 0x0000000100067882 */ /* 0x000fe20000000000 */
[----:B------:R-:W-:Y:S01]  /*05a0*/  ELECT P0, URZ, PT ;  /* 0x0000000000ff782f */ /* 0x000fe20003800000 */
[----:B------:R-:W-:-:S04]  /*05b0*/  UIADD3 UR6, UPT, UPT, -UR6, 0x100000, URZ ;  /* 0x0010000006067890 */ /* 0x000fc8000fffe1ff */
[----:B------:R-:W-:Y:S02]  /*05c0*/  USHF.L.U32 UR7, UR6, 0xb, URZ ;  /* 0x0000000b06077899 */ /* 0x000fe400080006ff */
[----:B------:R-:W-:Y:S02]  /*05d0*/  USHF.L.U32 UR6, UR6, 0x1, URZ ;  /* 0x0000000106067899 */ /* 0x000fe400080006ff */
[----:B-1----:R-:W-:Y:S01]  /*05e0*/  ULEA UR4, UR4, UR5, 0x18 ;  /* 0x0000000504047291 */ /* 0x002fe2000f8ec0ff */
[----:B------:R-:W1:Y:S11]  /*05f0*/  FENCE.VIEW.ASYNC.S ;  /* 0x00000000000073c6 */ /* 0x000e760000000000 */
[----:B-1----:R1:W3:Y:S01]  /*0600*/  SYNCS.EXCH.64 URZ, [UR4], UR6 ;  /* 0x0000000604ff75b2 */ /* 0x0022e20008000100 */
[----:B------:R1:W4:Y:S01]  /*0610*/  SYNCS.EXCH.64 URZ, [UR4+0x30], UR6 ;  /* 0x0000300604ff75b2 */ /* 0x0003220008000100 */
[----:B------:R1:W1:Y:S01]  /*0620*/  SYNCS.EXCH.64 URZ, [UR4+0x8], UR6 ;  /* 0x0000080604ff75b2 */ /* 0x0002620008000100 */
        /* <DEDUP_REMOVED lines=9> */
[----:B------:R-:W-:Y:S01]  /*06c0*/  NOP ;  /* 0x0000000000007918 */ /* 0x000fe20000000000 */
.L_x_9:
[----:B------:R-:W2:Y:S01]  /*06d0*/  SHFL.IDX PT, R2, R64, RZ, 0x1f ;  /* 0x00001fff40027589 */ /* 0x000ea200000e0000 */
[----:B------:R-:W-:Y:S01]  /*06e0*/  NOP ;  /* 0x0000000000007918 */ /* 0x000fe20000000000 */
[----:B--2---:R-:W-:-:S13]  /*06f0*/  ISETP.NE.AND P0, PT, R2, 0x1, PT ;  /* 0x000000010200780c */ /* 0x004fda0003f05270 */
[----:B------:R-:W-:Y:S05]  /*0700*/  @P0 BRA `(.L_x_10) ;  /* 0x0000000000500947 */ /* 0x000fea0003800000 */
[----:B-1----:R-:W1:Y:S01]  /*0710*/  S2UR UR4, SR_CgaCtaId ;  /* 0x00000000000479c3 */ /* 0x002e620000008800 */
[----:B------:R-:W-:Y:S01]  /*0720*/  UMOV UR5, 0x400 ;  /* 0x0000040000057882 */ /* 0x000fe20000000000 */
[----:B------:R-:W-:Y:S01]  /*0730*/  UMOV UR8, 0x20 ;  /* 0x0000002000087882 */ /* 0x000fe20000000000 */
[----:B------:R-:W-:Y:S01]  /*0740*/  UMOV UR6, 0x80 ;  /* 0x0000008000067882 */ /* 0x000fe20000000000 */
[----:B------:R-:W-:-:S04]  /*0750*/  UIADD3 UR8, UPT, UPT, -UR8, 0x100000, URZ ;  /* 0x0010000008087890 */ /* 0x000fc8000fffe1ff */
[----:B------:R-:W-:Y:S02]  /*0760*/  USHF.L.U32 UR9, UR8, 0xb, URZ ;  /* 0x0000000b08097899 */ /* 0x000fe400080006ff */
[----:B------:R-:W-:Y:S02]  /*0770*/  USHF.L.U32 UR8, UR8, 0x1, URZ ;  /* 0x0000000108087899 */ /* 0x000fe400080006ff */
[----:B------:R-:W-:-:S04]  /*0780*/  UIADD3 UR6, UPT, UPT, -UR6, 0x100000, URZ ;  /* 0x0010000006067890 */ /* 0x000fc8000fffe1ff */
[----:B------:R-:W-:Y:S02]  /*0790*/  USHF.L.U32 UR7, UR6, 0xb, URZ ;  /* 0x0000000b06077899 */ /* 0x000fe400080006ff */
[----:B------:R-:W-:Y:S01]  /*07a0*/  USHF.L.U32 UR6, UR6, 0x1, URZ ;  /* 0x0000000106067899 */ /* 0x000fe200080006ff */
[----:B------:R-:W-:Y:S01]  /*07b0*/  ELECT P0, URZ, PT ;  /* 0x0000000000ff782f */ /* 0x000fe20003800000 */
[----:B-1----:R-:W-:Y:S01]  /*07c0*/  ULEA UR4, UR4, UR5, 0x18 ;  /* 0x0000000504047291 */ /* 0x002fe2000f8ec0ff */
[----:B------:R-:W1:Y:S11]  /*07d0*/  FENCE.VIEW.ASYNC.S ;  /* 0x00000000000073c6 */ /* 0x000e760000000000 */
[----:B-1----:R2:W1:Y:S01]  /*07e0*/  SYNCS.EXCH.64 URZ, [UR4+0x60], UR8 ;  /* 0x0000600804ff75b2 */ /* 0x0024620008000100 */
[----:B------:R2:W1:Y:S01]  /*07f0*/  SYNCS.EXCH.64 URZ, [UR4+0x78], UR6 ;  /* 0x0000780604ff75b2 */ /* 0x0004620008000100 */
[----:B------:R2:W1:Y:S01]  /*0800*/  SYNCS.EXCH.64 URZ, [UR4+0x68], UR8 ;  /* 0x0000680804ff75b2 */ /* 0x0004620008000100 */
[----:B------:R2:W1:Y:S01]  /*0810*/  SYNCS.EXCH.64 URZ, [UR4+0x80], UR6 ;  /* 0x0000800604ff75b2 */ /* 0x0004620008000100 */
[----:B------:R2:W1:Y:S01]  /*0820*/  SYNCS.EXCH.64 URZ, [UR4+0x70], UR8 ;  /* 0x0000700804ff75b2 */ /* 0x0004620008000100 */
[----:B------:R2:W1:Y:S02]  /*0830*/  SYNCS.EXCH.64 URZ, [UR4+0x88], UR6 ;  /* 0x0000880604ff75b2 */ /* 0x0004640008000100 */
[----:B--2---:R-:W-:Y:S01]  /*0840*/  NOP ;  /* 0x0000000000007918 */ /* 0x004fe20000000000 */
.L_x_10:
[----:B------:R-:W2:Y:S01]  /*0850*/  SHFL.IDX PT, R2, R64, RZ, 0x1f ;  /* 0x00001fff40027589 */ /* 0x000ea200000e0000 */
[----:B------:R-:W-:Y:S01]  /*0860*/  NOP ;  /* 0x0000000000007918 */ /* 0x000fe20000000000 */
[----:B--2---:R-:W-:-:S13]  /*0870*/  ISETP.NE.AND P0, PT, R2, 0x3, PT ;  /* 0x000000030200780c */ /* 0x004fda0003f05270 */
[----:B------:R-:W-:Y:S05]  /*0880*/  @P0 BRA `(.L_x_11) ;  /* 0x0000000000300947 */ /* 0x000fea0003800000 */
[----:B-1----:R-:W1:Y:S01]  /*0890*/  S2UR UR4, SR_CgaCtaId ;  /* 0x00000000000479c3 */ /* 0x002e620000008800 */
[----:B------:R-:W-:Y:S01]  /*08a0*/  UMOV UR6, 0x400 ;  /* 0x0000040000067882 */ /* 0x000fe20000000000 */
[----:B------:R-:W-:Y:S01]  /*08b0*/  UMOV UR5, 0x20 ;  /* 0x0000002000057882 */ /* 0x000fe20000000000 */
[----:B------:R-:W-:Y:S01]  /*08c0*/  ELECT P0, URZ, PT ;  /* 0x0000000000ff782f */ /* 0x000fe20003800000 */
[----:B-1----:R-:W-:Y:S02]  /*08d0*/  ULEA UR6, UR4, UR6, 0x18 ;  /* 0x0000000604067291 */ /* 0x002fe4000f8ec0ff */
[----:B------:R-:W-:-:S04]  /*08e0*/  UIADD3 UR4, UPT, UPT, -UR5, 0x100000, URZ ;  /* 0x0010000005047890 */ /* 0x000fc8000fffe1ff */
[----:B------:R-:W-:Y:S02]  /*08f0*/  USHF.L.U32 UR5, UR4, 0xb, URZ ;  /* 0x0000000b04057899 */ /* 0x000fe400080006ff */
[----:B------:R-:W-:Y:S01]  /*0900*/  USHF.L.U32 UR4, UR4, 0x1, URZ ;  /* 0x0000000104047899 */ /* 0x000fe200080006ff */
[----:B------:R-:W1:Y:S11]  /*0910*/  FENCE.VIEW.ASYNC.S ;  /* 0x00000000000073c6 */ /* 0x000e760000000000 */
[----:B-1----:R2:W1:Y:S01]  /*0920*/  SYNCS.EXCH.64 URZ, [UR6+0x90], UR4 ;  /* 0x0000900406ff75b2 */ /* 0x0024620008000100 */
[----:B------:R2:W1:Y:S02]  /*0930*/  SYNCS.EXCH.64 URZ, [UR6+0x98], UR4 ;  /* 0x0000980406ff75b2 */ /* 0x0004640008000100 */
[----:B--2---:R-:W-:Y:S01]  /*0940*/  NOP ;  /* 0x0000000000007918 */ /* 0x004fe20000000000 */
.L_x_11:
[----:B------:R-:W2:Y:S01]  /*0950*/  SHFL.IDX PT, R2, R64, RZ, 0x1f ;  /* 0x00001fff40027589 */ /* 0x000ea200000e0000 */
[----:B------:R-:W-:Y:S01]  /*0960*/  NOP ;  /* 0x0000000000007918 */ /* 0x000fe20000000000 */
[----:B--2---:R-:W-:-:S13]  /*0970*/  ISETP.NE.AND P0, PT, R2, 0x4, PT ;  /* 0x000000040200780c */ /* 0x004fda0003f05270 */
[----:B------:R-:W-:Y:S05]  /*0980*/  @P0 BRA `(.L_x_12) ;  /* 0x0000000000440947 */ /* 0x000fea0003800000 */
[----:B-1----:R-:W1:Y:S01]  /*0990*/  S2UR UR6, SR_CgaCtaId ;  /* 0x00000000000679c3 */ /* 0x002e620000008800 */
[----:B------:R-:W-:Y:S01]  /*09a0*/  UMOV UR4, 0x100 ;  /* 0x0000010000047882 */ /* 0x000fe20000000000 */
[----:B------:R-:W-:Y:S01]  /*09b0*/  UMOV UR5, 0x400 ;  /* 0x0000040000057882 */ /* 0x000fe20000000000 */
[----:B------:R-:W-:Y:S01]  /*09c0*/  USEL UR4, UR4, 0xe0, UP2 ;  /* 0x000000e004047887 */ /* 0x000fe20009000000 */
[----:B------:R-:W-:Y:S01]  /*09d0*/  UMOV UR8, 0x1 ;  /* 0x0000000100087882 */ /* 0x000fe20000000000 */
[----:B------:R-:W-:Y:S01]  /*09e0*/  ELECT P0, URZ, PT ;  /* 0x0000000000ff782f */ /* 0x000fe20003800000 */
[----:B------:R-:W-:-:S04]  /*09f0*/  UIADD3 UR8, UPT, UPT, -UR8, 0x100000, URZ ;  /* 0x0010000008087890 */ /* 0x000fc8000fffe1ff */
[----:B------:R-:W-:Y:S02]  /*0a00*/  USHF.L.U32 UR9, UR8, 0xb, URZ ;  /* 0x0000000b08097899 */ /* 0x000fe400080006ff */
[----:B------:R-:W-:Y:S02]  /*0a10*/  USHF.L.U32 UR8, UR8, 0x1, URZ ;  /* 0x0000000108087899 */ /* 0x000fe400080006ff */
[----:B-1----:R-:W-:Y:S02]  /*0a20*/  ULEA UR6, UR6, UR5, 0x18 ;  /* 0x0000000506067291 */ /* 0x002fe4000f8ec0ff */
[----:B------:R-:W-:-:S04]  /*0a30*/  UIADD3 UR4, UPT, UPT, -UR4, 0x100000, URZ ;  /* 0x0010000004047890 */ /* 0x000fc8000fffe1ff */
[----:B------:R-:W-:Y:S02]  /*0a40*/  USHF.L.U32 UR5, UR4, 0xb, URZ ;  /* 0x0000000b04057899 */ /* 0x000fe400080006ff */
[----:B------:R-:W-:Y:S01]  /*0a50*/  USHF.L.U32 UR4, UR4, 0x1, URZ ;  /* 0x0000000104047899 */ /* 0x000fe200080006ff */
[----:B------:R-:W1:Y:S03]  /*0a60*/  FENCE.VIEW.ASYNC.S ;  /* 0x00000000000073c6 */ /* 0x000e660000000000 */
[----:B-1----:R2:W1:Y:S08]  /*0a70*/  SYNCS.EXCH.64 URZ, [UR6+0xa0], UR8 ;  /* 0x0000a00806ff75b2 */ /* 0x0024700008000100 */
[----:B------:R2:W1:Y:S02]  /*0a80*/  SYNCS.EXCH.64 URZ, [UR6+0xa8], UR4 ;  /* 0x0000a80406ff75b2 */ /* 0x0004640008000100 */
[----:B--2---:R-:W-:Y:S01]  /*0a90*/  NOP ;  /* 0x0000000000007918 */ /* 0x004fe20000000000 */
.L_x_12:
[----:B------:R-:W2:Y:S01]  /*0aa0*/  SHFL.IDX PT, R2, R64, RZ, 0x1f ;  /* 0x00001fff40027589 */ /* 0x000ea200000e0000 */
[----:B------:R-:W1:Y:S01]  /*0ab0*/  S2UR UR50, SR_CTAID.X ;  /* 0x00000000003279c3 */ /* 0x000e620000002500 */
[----:B------:R-:W-:-:S07]  /*0ac0*/  NOP ;  /* 0x0000000000007918 */ /* 0x000fce0000000000 */
[----:B------:R-:W1:Y:S01]  /*0ad0*/  S2UR UR22, SR_CTAID.Y ;  /* 0x00000000001679c3 */ /* 0x000e620000002600 */
[----:B--2---:R-:W-:-:S13]  /*0ae0*/  ISETP.NE.AND P0, PT, R2, 0x5, PT ;  /* 0x000000050200780c */ /* 0x004fda0003f05270 */
[----:B-1----:R-:W-:Y:S05]  /*0af0*/  @P0 BRA `(.L_x_13) ;  /* 0x0000000000480947 */ /* 0x002fea0003800000 */
[----:B------:R-:W1:Y:S01]  /*0b00*/  S2UR UR4, SR_CgaCtaId ;  /* 0x00000000000479c3 */ /* 0x000e620000008800 */
        /* <DEDUP_REMOVED lines=12> */
[----:B-1----:R1:W2:Y:S01]  /*0bd0*/  SYNCS.EXCH.64 URZ, [UR4+0xb0], UR8 ;  /* 0x0000b00804ff75b2 */ /* 0x0022a20008000100 */
[----:B------:R1:W1:Y:S01]  /*0be0*/  SYNCS.EXCH.64 URZ, [UR4+0xc0], UR6 ;  /* 0x0000c00604ff75b2 */ /* 0x0002620008000100 */
[----:B------:R1:W1:Y:S01]  /*0bf0*/  SYNCS.EXCH.64 URZ, [UR4+0xb8], UR8 ;  /* 0x0000b80804ff75b2 */ /* 0x0002620008000100 */
[----:B------:R1:W1:Y:S01]  /*0c00*/  SYNCS.EXCH.64 URZ, [UR4+0xc8], UR6 ;  /* 0x0000c80604ff75b2 */ /* 0x0002620008000100 */
[----:B------:R-:W-:Y:S01]  /*0c10*/  NOP ;  /* 0x0000000000007918 */ /* 0x000fe20000000000 */
.L_x_13:
[----:B------:R-:W-:-:S05]  /*0c20*/  CS2R.32 R57, SR_CgaSize ;  /* 0x0000000000397805 */ /* 0x000fca0000008a00 */
[----:B------:R-:W-:-:S05]  /*0c30*/  IMAD R57, R57, -0xa0, RZ ;  /* 0xffffff6039397824 */ /* 0x000fca00078e02ff */
[----:B------:R-:W-:-:S14]  /*0c40*/  R2UR UR5, R57 ;  /* 0x00000000390572ca */ /* 0x000fdc00000e0000 */
[----:B------:R-:W3:Y:S01]  /*0c50*/  LDCU UR5, c[0x0][UR5+0x2b0] ;  /* 0x00005600050577ac */ /* 0x000ee20008000800 */
[----:B------:R-:W-:Y:S02]  /*0c60*/  I2FP.F32.U32 R5, UR50 ;  /* 0x0000003200057c45 */ /* 0x000fe40008201000 */
[----:B------:R-:W-:-:S05]  /*0c70*/  CS2R.32 R2, SR_CgaSize ;  /* 0x0000000000027805 */ /* 0x000fca0000008a00 */
[----:B------:R-:W-:-:S06]  /*0c80*/  IMAD R2, R2, -0xa0, RZ ;  /* 0xffffff6002027824 */ /* 0x000fcc00078e02ff */
[----:B------:R-:W4:Y:S01]  /*0c90*/  LDC R2, c[0x0][R2+0x2a0] ;  /* 0x0000a80002027b82 */ /* 0x000f220000000800 */
[----:B------:R-:W-:Y:S02]  /*0ca0*/  I2FP.F32.U32 R4, UR22 ;  /* 0x0000001600047c45 */ /* 0x000fe40008201000 */
[----:B------:R-:W-:-:S05]  /*0cb0*/  CS2R.32 R57, SR_CgaSize ;  /* 0x0000000000397805 */ /* 0x000fca0000008a00 */
[----:B------:R-:W-:-:S05]  /*0cc0*/  IMAD R57, R57, -0xa0, RZ ;  /* 0xffffff6039397824 */ /* 0x000fca00078e02ff */
[----:B-1----:R-:W-:-:S14]  /*0cd0*/  R2UR UR4, R57 ;  /* 0x00000000390472ca */ /* 0x002fdc00000e0000 */
[----:B------:R-:W1:Y:S01]  /*0ce0*/  LDCU UR4, c[0x0][UR4+0x2b4] ;  /* 0x00005680040477ac */ /* 0x000e620008000800 */
[----:B------:R-:W-:Y:S01]  /*0cf0*/  NOP ;  /* 0x0000000000007918 */ /* 0x000fe20000000000 */
[----:B------:R-:W2:Y:S01]  /*0d00*/  S2R R17, SR_CTAID.Z ;  /* 0x0000000000117919 */ /* 0x000ea20000002700 */
[----:B------:R-:W4:Y:S01]  /*0d10*/  LDCU UR18, c[0x0][0xc24] ;  /* 0x00018480ff1277ac */ /* 0x000f220008000800 */
[----:B------:R-:W-:-:S05]  /*0d20*/  CS2R.32 R3, SR_CgaSize ;  /* 0x0000000000037805 */ /* 0x000fca0000008a00 */
[----:B------:R-:W-:-:S06]  /*0d30*/  IMAD R3, R3, -0xa0, RZ ;  /* 0xffffff6003037824 */ /* 0x000fcc00078e02ff */
[----:B------:R-:W2:Y:S01]  /*0d40*/  LDC R3, c[0x0][R3+0x2a4] ;  /* 0x0000a90003037b82 */ /* 0x000ea20000000800 */
[----:B---3--:R-:W-:Y:S01]  /*0d50*/  FMUL R5, R5, UR5 ;  /* 0x0000000505057c20 */ /* 0x008fe20008400000 */
[----:B-1----:R-:W-:-:S03]  /*0d60*/  FMUL R4, R4, UR4 ;  /* 0x0000000404047c20 */ /* 0x002fc60008400000 */
[----:B------:R-:W1:Y:S01]  /*0d70*/  F2I.U32.TRUNC.NTZ R57, R5 ;  /* 0x0000000500397305 */ /* 0x000e62000020f000 */
[----:B----4-:R-:W-:-:S07]  /*0d80*/  UISETP.GE.AND UP0, UPT, UR18, 0x1, UPT ;  /* 0x000000011200788c */ /* 0x010fce000bf06270 */
[----:B------:R-:W3:Y:S01]  /*0d90*/  F2I.U32.TRUNC.NTZ R56, R4 ;  /* 0x0000000400387305 */ /* 0x000ee2000020f000 */
[----:B-1----:R-:W-:-:S05]  /*0da0*/  IADD3 R57, PT, PT, -R57, RZ, RZ ;  /* 0x000000ff39397210 */ /* 0x002fca0007ffe1ff */
[----:B------:R-:W-:Y:S01]  /*0db0*/  IMAD R57, R2, R57, UR50 ;  /* 0x0000003202397e24 */ /* 0x000fe2000f8e0239 */
[----:B---3--:R-:W-:-:S05]  /*0dc0*/  IADD3 R56, PT, PT, -R56, RZ, RZ ;  /* 0x000000ff38387210 */ /* 0x008fca0007ffe1ff */
[----:B--2---:R-:W-:Y:S01]  /*0dd0*/  IMAD R56, R3, R56, UR22 ;  /* 0x0000001603387e24 */ /* 0x004fe2000f8e0238 */
[----:B------:R-:W-:Y:S06]  /*0de0*/  BAR.SYNC.DEFER_BLOCKING 0x0 ;  /* 0x0000000000007b1d */ /* 0x000fec0000010000 */
[----:B------:R-:W-:Y:S05]  /*0df0*/  BRA.U !UP0, `(.L_x_14) ;  /* 0x0000000108d47547 */ /* 0x000fea000b800000 */
[----:B------:R-:W1:Y:S01]  /*0e00*/  LDCU.128 UR24, c[0x0][0xc10] ;  /* 0x00018200ff1877ac */ /* 0x000e620008000c00 */
[----:B------:R-:W2:Y:S01]  /*0e10*/  LDCU UR14, c[0x0][0x370] ;  /* 0x00006e00ff0e77ac */ /* 0x000ea20008000800 */
[----:B------:R-:W3:Y:S01]  /*0e20*/  LDCU UR6, c[0x0][0x374] ;  /* 0x00006e80ff0677ac */ /* 0x000ee20008000800 */
[----:B------:R-:W4:Y:S01]  /*0e30*/  LDCU UR19, c[0x0][0xc0c] ;  /* 0x00018180ff1377ac */ /* 0x000f220008000800 */
[----:B------:R-:W4:Y:S01]  /*0e40*/  LDCU UR20, c[0x0][0xc20] ;  /* 0x00018400ff1477ac */ /* 0x000f220008000800 */
[----:B------:R-:W4:Y:S01]  /*0e50*/  LDCU.64 UR16, c[0x0][0xc28] ;  /* 0x00018500ff1077ac */ /* 0x000f220008000a00 */
[----:B-1----:R-:W-:Y:S02]  /*0e60*/  UISETP.NE.AND UP0, UPT, UR26, 0x1, UPT ;  /* 0x000000011a00788c */ /* 0x002fe4000bf05270 */
[----:B---3--:R-:W-:Y:S02]  /*0e70*/  UIMAD.WIDE.U32 UR4, UR6, UR27, URZ ;  /* 0x0000001b060472a5 */ /* 0x008fe4000f8e00ff */
[----:B--2---:R-:W-:-:S02]  /*0e80*/  UIMAD.WIDE.U32 UR8, UR14, UR24, URZ ;  /* 0x000000180e0872a5 */ /* 0x004fc4000f8e00ff */
[----:B----4-:R-:W-:Y:S02]  /*0e90*/  UISETP.NE.AND UP1, UPT, UR19, 0x1, UPT ;  /* 0x000000011300788c */ /* 0x010fe4000bf25270 */
[----:B------:R-:W-:Y:S01]  /*0ea0*/  UISETP.NE.AND UP4, UPT, UR18, 0x1, UPT ;  /* 0x000000011200788c */ /* 0x000fe2000bf85270 */
[----:B------:R-:W-:Y:S01]  /*0eb0*/  UMOV UR4, UR5 ;  /* 0x0000000500047c82 */ /* 0x000fe20008000000 */
[----:B------:R-:W-:Y:S02]  /*0ec0*/  UIMAD.WIDE.U32 UR10, UR22, UR27, URZ ;  /* 0x0000001b160a72a5 */ /* 0x000fe4000f8e00ff */
[----:B------:R-:W-:Y:S02]  /*0ed0*/  @UP0 USHF.R.U32.HI UR6, URZ, UR20, UR4 ;  /* 0x00000014ff060299 */ /* 0x000fe40008011604 */
[----:B------:R-:W-:Y:S01]  /*0ee0*/  UIMAD.WIDE.U32 UR12, UR50, UR24, URZ ;  /* 0x00000018320c72a5 */ /* 0x000fe2000f8e00ff */
[----:B------:R-:W-:Y:S02]  /*0ef0*/  UMOV UR4, UR9 ;  /* 0x0000000900047c82 */ /* 0x000fe40008000000 */
[----:B------:R-:W-:Y:S01]  /*0f00*/  UMOV UR7, UR11 ;  /* 0x0000000b00077c82 */ /* 0x000fe20008000000 */
[----:B------:R-:W-:-:S02]  /*0f10*/  @UP1 USHF.R.U32.HI UR14, URZ, UR25, UR4 ;  /* 0x00000019ff0e1299 */ /* 0x000fc40008011604 */
[----:B------:R-:W-:Y:S02]  /*0f20*/  UIMAD.WIDE.U32 UR4, UR6, UR16, URZ ;  /* 0x00000010060472a5 */ /* 0x000fe4000f8e00ff */
[----:B------:R-:W-:Y:S02]  /*0f30*/  UIMAD.WIDE.U32 UR8, UR14, UR16, URZ ;  /* 0x000000100e0872a5 */ /* 0x000fe4000f8e00ff */
[----:B------:R-:W-:-:S03]  /*0f40*/  USHF.R.U32.HI UR10, URZ, UR20, UR7 ;  /* 0x00000014ff0a7299 */ /* 0x000fc60008011607 */
[----:B------:R-:W-:Y:S01]  /*0f50*/  UMOV UR4, UR5 ;  /* 0x0000000500047c82 */ /* 0x000fe20008000000 */
[----:B------:R-:W-:Y:S01]  /*0f60*/  UMOV UR7, UR13 ;  /* 0x0000000d00077c82 */ /* 0x000fe20008000000 */
[----:B------:R-:W-:Y:S01]  /*0f70*/  @UP4 USHF.R.U32.HI UR6, URZ, UR17, UR4 ;  /* 0x00000011ff064299 */ /* 0x000fe20008011604 */
[----:B------:R-:W-:Y:S01]  /*0f80*/  UMOV UR5, UR9 ;  /* 0x0000000900057c82 */ /* 0x000fe20008000000 */
[----:B------:R-:W-:Y:S02]  /*0f90*/  USHF.R.U32.HI UR7, URZ, UR25, UR7 ;  /* 0x00000019ff077299 */ /* 0x000fe40008011607 */
[----:B------:R-:W-:Y:S02]  /*0fa0*/  USEL UR4, UR22, UR10, !UP0 ;  /* 0x0000000a16047287 */ /* 0x000fe4000c000000 */
[----:B------:R-:W-:Y:S02]  /*0fb0*/  UIMAD UR6, UR6, UR18, URZ ;  /* 0x00000012060672a4 */ /* 0x000fe4000f8e02ff */
[----:B------:R-:W-:-:S02]  /*0fc0*/  @UP4 USHF.R.U32.HI UR14, URZ, UR17, UR5 ;  /* 0x00000011ff0e4299 */ /* 0x000fc40008011605 */
[----:B------:R-:W-:Y:S02]  /*0fd0*/  USEL UR5, UR50, UR7, !UP1 ;  /* 0x0000000732057287 */ /* 0x000fe4000c800000 */
[----:B------:R-:W-:Y:S02]  /*0fe0*/  UISETP.GE.AND UP0, UPT, UR4, UR6, UPT ;  /* 0x000000060400728c */ /* 0x000fe4000bf06270 */
[----:B------:R-:W-:Y:S02]  /*0ff0*/  UIMAD UR8, UR14, UR18, URZ ;  /* 0x000000120e0872a4 */ /* 0x000fe4000f8e02ff */
[----:B------:R-:W-:Y:S02]  /*1000*/  UIMAD.WIDE.U32 UR6, UR4, UR16, URZ ;  /* 0x00000010040672a5 */ /* 0x000fe4000f8e00ff */
[----:B------:R-:W-:Y:S02]  /*1010*/  UISETP.GE.OR UP0, UPT, UR5, UR8, UP0 ;  /* 0x000000080500728c */ /* 0x000fe40008706670 */
[----:B------:R-:W-:-:S02]  /*1020*/  UIMAD.WIDE.U32 UR8, UR5, UR16, URZ ;  /* 0x00000010050872a5 */ /* 0x000fc4000f8e00ff */
[----:B------:R-:W-:Y:S01]  /*1030*/  UIADD3 UR10, UPT, UPT, -UR4, URZ, URZ ;  /* 0x000000ff040a7290 */ /* 0x000fe2000fffe1ff */
[----:B------:R-:W-:Y:S02]  /*1040*/  UMOV UR6, UR7 ;  /* 0x0000000700067c82 */ /* 0x000fe40008000000 */
[----:B------:R-:W-:Y:S02]  /*1050*/  USHF.R.U32.HI UR6, URZ, UR17, UR6 ;  /* 0x00000011ff067299 */ /* 0x000fe40008011606 */
[----:B------:R-:W-:Y:S02]  /*1060*/  UIMAD UR10, UR26, UR10, UR22 ;  /* 0x0000000a1a0a72a4 */ /* 0x000fe4000f8e0216 */
[----:B------:R-:W-:Y:S01]  /*1070*/  USEL UR6, UR4, UR6, !UP4 ;  /* 0x0000000604067287 */ /* 0x000fe2000e000000 */
[----:B------:R-:W-:Y:S01]  /*1080*/  @!UP0 UMOV UR7, UR9 ;  /* 0x0000000900078c82 */ /* 0x000fe20008000000 */
[----:B------:R-:W-:Y:S02]  /*1090*/  UIADD3 UR9, UPT, UPT, -UR5, URZ, URZ ;  /* 0x000000ff05097290 */ /* 0x000fe4000fffe1ff */
[----:B------:R-:W-:-:S02]  /*10a0*/  @!UP0 USHF.R.U32.HI UR7, URZ, UR17, UR7 ;  /* 0x00000011ff078299 */ /* 0x000fc40008011607 */
[----:B------:R-:W-:Y:S02]  /*10b0*/  UIADD3 UR8, UPT, UPT, -UR6, URZ, URZ ;  /* 0x000000ff06087290 */ /* 0x000fe4000fffe1ff */
[----:B------:R-:W-:Y:S02]  /*10c0*/  @!UP0 USEL UR7, UR5, UR7, !UP4 ;  /* 0x0000000705078287 */ /* 0x000fe4000e000000 */
[----:B------:R-:W-:Y:S02]  /*10d0*/  UIMAD UR8, UR18, UR8, UR4 ;  /* 0x00000008120872a4 */ /* 0x000fe4000f8e0204 */
[----:B------:R-:W-:Y:S02]  /*10e0*/  @!UP0 UIADD3 UR6, UPT, UPT, UR6, -UR7, URZ ;  /* 0x8000000706068290 */ /* 0x000fe4000fffe0ff */
[----:B------:R-:W-:Y:S02]  /*10f0*/  @!UP0 UIMAD UR8, UR8, UR14, UR7 ;  /* 0x0000000e080882a4 */ /* 0x000fe4000f8e0207 */
[----:B------:R-:W-:-:S02]  /*1100*/  @!UP0 UIMAD UR4, UR6, UR18, UR5 ;  /* 0x00000012060482a4 */ /* 0x000fc4000f8e0205 */
[----:B------:R-:W-:Y:S02]  /*1110*/  UIMAD UR6, UR19, UR9, UR50 ;  /* 0x00000009130672a4 */ /* 0x000fe4000f8e0232 */
[----:B------:R-:W-:Y:S01]  /*1120*/  UIMAD UR22, UR4, UR26, UR10 ;  /* 0x0000001a041672a4 */ /* 0x000fe2000f8e020a */
[----:B------:R-:W-:Y:S02]  /*1130*/  @!UP0 UMOV UR5, UR8 ;  /* 0x0000000800058c82 */ /* 0x000fe40008000000 */
[----:B------:R-:W-:-:S12]  /*1140*/  UIMAD UR50, UR5, UR19, UR6 ;  /* 0x00000013053272a4 */ /* 0x000fd8000f8e0206 */
.L_x_14:
[----:B------:R-:W1:Y:S02]  /*1150*/  LDCU UR4, c[0x0][0xc30] ;  /* 0x00018600ff0477ac */ /* 0x000e640008000800 */
[----:B-1----:R-:W-:-:S09]  /*1160*/  UISETP.NE.AND UP0, UPT, UR4, 0x1, UPT ;  /* 0x000000010400788c */ /* 0x002fd2000bf05270 */
[----:B------:R-:W-:Y:S05]  /*1170*/  BRA.U UP0, `(.L_x_15) ;  /* 0x0000000100447547 */ /* 0x000fea000b800000 */
[----:B------:R-:W1:Y:S01]  /*1180*/  LDCU.128 UR8, c[0x0][0xc10] ;  /* 0x00018200ff0877ac */ /* 0x000e620008000c00 */
[----:B------:R-:W2:Y:S01]  /*1190*/  LDCU UR12, c[0x0][0xc0c] ;  /* 0x00018180ff0c77ac */ /* 0x000ea20008000800 */
[----:B------:R-:W3:Y:S01]  /*11a0*/  LDCU UR13, c[0x0][0xc20] ;  /* 0x00018400ff0d77ac */ /* 0x000ee20008000800 */
[----:B-1----:R-:W-:Y:S02]  /*11b0*/  UIMAD.WIDE.U32 UR6, UR50, UR8, URZ ;  /* 0x00000008320672a5 */ /* 0x002fe4000f8e00ff */
[----:B------:R-:W-:Y:S02]  /*11c0*/  UIMAD.WIDE.U32 UR4, UR22, UR11, URZ ;  /* 0x0000000b160472a5 */ /* 0x000fe4000f8e00ff */
[----:B--2---:R-:W-:Y:S02]  /*11d0*/  UISETP.NE.AND UP1, UPT, UR12, 0x1, UPT ;  /* 0x000000010c00788c */ /* 0x004fe4000bf25270 */
[----:B------:R-:W-:Y:S01]  /*11e0*/  UISETP.NE.AND UP0, UPT, UR10, 0x1, UPT ;  /* 0x000000010a00788c */ /* 0x000fe2000bf05270 */
[----:B------:R-:W-:-:S02]  /*11f0*/  UMOV UR6, UR7 ;  /* 0x0000000700067c82 */ /* 0x000fc40008000000 */
[----:B------:R-:W-:Y:S01]  /*1200*/  UMOV UR4, UR5 ;  /* 0x0000000500047c82 */ /* 0x000fe20008000000 */
[----:B------:R-:W-:Y:S02]  /*1210*/  USHF.R.U32.HI UR6, URZ, UR9, UR6 ;  /* 0x00000009ff067299 */ /* 0x000fe40008011606 */
[----:B---3--:R-:W-:Y:S02]  /*1220*/  USHF.R.U32.HI UR4, URZ, UR13, UR4 ;  /* 0x0000000dff047299 */ /* 0x008fe40008011604 */
[----:B------:R-:W-:Y:S02]  /*1230*/  USEL UR5, UR50, UR6, !UP1 ;  /* 0x0000000632057287 */ /* 0x000fe4000c800000 */
[----:B------:R-:W-:-:S04]  /*1240*/  USEL UR4, UR22, UR4, !UP0 ;  /* 0x0000000416047287 */ /* 0x000fc8000c000000 */
[----:B------:R-:W-:Y:S02]  /*1250*/  UIADD3 UR6, UPT, UPT, UR5, -UR4, URZ ;  /* 0x8000000405067290 */ /* 0x000fe4000fffe0ff */
[----:B------:R-:W-:Y:S02]  /*1260*/  UIADD3 UR4, UPT, UPT, -UR5, UR4, URZ ;  /* 0x0000000405047290 */ /* 0x000fe4000fffe1ff */
[----:B------:R-:W-:Y:S02]  /*1270*/  UIMAD UR22, UR6, UR10, UR22 ;  /* 0x0000000a061672a4 */ /* 0x000fe4000f8e0216 */
[----:B------:R-:W-:-:S12]  /*1280*/  UIMAD UR50, UR4, UR12, UR50 ;  /* 0x0000000c043272a4 */ /* 0x000fd8000f8e0232 */
.L_x_15:
[----:B------:R-:W-:Y:S01]  /*1290*/  BAR.SYNC.DEFER_BLOCKING 0x0 ;  /* 0x0000000000007b1d */ /* 0x000fe20000010000 */
[----:B------:R-:W-:Y:S01]  /*12a0*/  UISETP.NE.AND UP0, UPT, UR15, 0x2, UPT ;  /* 0x000000020f00788c */ /* 0x000fe2000bf05270 */
[----:B------:R-:W-:Y:S02]  /*12b0*/  ISETP.NE.OR P2, PT, R0, 0x2, !P2 ;  /* 0x000000020000780c */ /* 0x000fe40005745670 */
[----:B------:R-:W-:Y:S02]  /*12c0*/  LOP3.LUT R0, R62, 0x1f, RZ, 0xc0, !PT ;  /* 0x0000001f3e007812 */ /* 0x000fe400078ec0ff */
[----:B------:R-:W1:Y:S04]  /*12d0*/  LDCU UR55, c[0x0][0xc24] ;  /* 0x00018480ff3777ac */ /* 0x000e680008000800 */
[----:B------:R-:W-:Y:S05]  /*12e0*/  BRA.U UP0, `(.L_x_16) ;  /* 0x0000005100747547 */ /* 0x000fea000b800000 */
[----:B------:R-:W2:Y:S01]  /*12f0*/  LDCU UR5, c[0x0][0x388] ;  /* 0x00007100ff0577ac */ /* 0x000ea20008000800 */
[----:B------:R-:W-:Y:S01]  /*1300*/  PLOP3.LUT P1, PT, PT, PT, UP2, 0x80, 0x8 ;  /* 0x000000000008781c */ /* 0x000fe20003f2f028 */
[----:B------:R-:W-:Y:S01]  /*1310*/  IMAD.MOV.U32 R2, RZ, RZ, RZ ;  /* 0x000000ffff027224 */ /* 0x000fe200078e00ff */
[----:B------:R-:W-:Y:S01]  /*1320*/  ISETP.EQ.OR P3, PT, R0, RZ, P2 ;  /* 0x000000ff0000720c */ /* 0x000fe20001762670 */
[----:B------:R-:W3:Y:S01]  /*1330*/  LDCU UR8, c[0x0][0x38c] ;  /* 0x00007180ff0877ac */ /* 0x000ee20008000800 */
[----:B------:R-:W-:Y:S01]  /*1340*/  PLOP3.LUT P1, PT, P1, PT, PT, 0x8, 0x80 ;  /* 0x000000000080781c */ /* 0x000fe20000f2e170 */
[----:B------:R-:W4:Y:S01]  /*1350*/  LDCU.64 UR6, c[0x0][0x390] ;  /* 0x00007200ff0677ac */ /* 0x000f220008000a00 */
[----:B------:R-:W-:Y:S01]  /*1360*/  UMOV UR39, 0x1 ;  /* 0x0000000100277882 */ /* 0x000fe20000000000 */
[----:B------:R-:W-:Y:S01]  /*1370*/  UMOV UR63, URZ ;  /* 0x000000ff003f7c82 */ /* 0x000fe20008000000 */
[----:B------:R-:W-:Y:S01]  /*1380*/  UMOV UR47, URZ ;  /* 0x000000ff002f7c82 */ /* 0x000fe20008000000 */
[----:B--2---:R-:W-:-:S04]  /*1390*/  UIADD3 UR5, UPT, UPT, UR5, 0x3f, URZ ;  /* 0x0000003f05057890 */ /* 0x004fc8000fffe0ff */
[----:B------:R-:W-:-:S04]  /*13a0*/  USHF.R.S32.HI UR4, URZ, 0x1f, UR5 ;  /* 0x0000001fff047899 */ /* 0x000fc80008011405 */
[----:B------:R-:W-:-:S04]  /*13b0*/  ULEA.HI UR4, UR4, UR5, URZ, 0x6 ;  /* 0x0000000504047291 */ /* 0x000fc8000f8f30ff */
[----:B------:R-:W-:-:S04]  /*13c0*/  USHF.R.S32.HI UR4, URZ, 0x6, UR4 ;  /* 0x00000006ff047899 */ /* 0x000fc80008011404 */
[----:B---3--:R-:W-:-:S04]  /*13d0*/  UIMAD UR4, UR4, UR8, URZ ;  /* 0x00000008040472a4 */ /* 0x008fc8000f8e02ff */
[----:B----4-:R-:W-:-:S04]  /*13e0*/  UIMAD UR4, UR4, UR6, URZ ;  /* 0x00000006040472a4 */ /* 0x010fc8000f8e02ff */
[----:B------:R-:W-:Y:S01]  /*13f0*/  UIMAD UR9, UR4, UR7, URZ ;  /* 0x00000007040972a4 */ /* 0x000fe2000f8e02ff */
[----:B------:R-:W2:Y:S01]  /*1400*/  LDCU UR7, c[0x0][0x370] ;  /* 0x00006e00ff0777ac */ /* 0x000ea20008000800 */
[----:B------:R-:W3:Y:S04]  /*1410*/  LDCU UR6, c[0x0][0x374] ;  /* 0x00006e80ff0677ac */ /* 0x000ee80008000800 */
[----:B------:R-:W-:Y:S01]  /*1420*/  IMAD.U32 R43, RZ, RZ, UR9 ;  /* 0x00000009ff2b7e24 */ /* 0x000fe2000f8e00ff */
[----:B------:R-:W-:Y:S02]  /*1430*/  UISETP.NE.AND UP1, UPT, UR9, URZ, UPT ;  /* 0x000000ff0900728c */ /* 0x000fe4000bf25270 */
[----:B------:R-:W-:-:S04]  /*1440*/  UISETP.LT.U32.AND UP0, UPT, UR9, 0x6, UPT ;  /* 0x000000060900788c */ /* 0x000fc8000bf01070 */
[----:B------:R-:W-:-:S04]  /*1450*/  USEL UR4, UR9, 0x6, UP0 ;  /* 0x0000000609047887 */ /* 0x000fc80008000000 */
[----:B------:R-:W-:Y:S01]  /*1460*/  UIADD3 UR5, UPT, UPT, UR4, -0x1, URZ ;  /* 0xffffffff04057890 */ /* 0x000fe2000fffe0ff */
[----:B--2---:R-:W-:Y:S01]  /*1470*/  IMAD.U32 R38, RZ, RZ, UR7 ;  /* 0x00000007ff267e24 */ /* 0x004fe2000f8e00ff */
[----:B------:R-:W-:Y:S01]  /*1480*/  @!UP1 UIADD3 UR5, UPT, UPT, UR4, URZ, URZ ;  /* 0x000000ff04059290 */ /* 0x000fe2000fffe0ff */
[----:B---3--:R-:W-:Y:S01]  /*1490*/  MOV R37, UR6 ;  /* 0x0000000600257c02 */ /* 0x008fe20008000f00 */
[----:B------:R-:W-:Y:S02]  /*14a0*/  UIADD3 UR6, UPT, UPT, UR9, -UR4, URZ ;  /* 0x8000000409067290 */ /* 0x000fe4000fffe0ff */
[----:B------:R-:W-:-:S04]  /*14b0*/  UIADD3 UR4, UPT, UPT, UR5, 0x1, URZ ;  /* 0x0000000105047890 */ /* 0x000fc8000fffe0ff */
[----:B------:R-:W-:Y:S02]  /*14c0*/  IMAD.U32 R42, RZ, RZ, UR6 ;  /* 0x00000006ff2a7e24 */ /* 0x000fe4000f8e00ff */
[----:B------:R-:W-:Y:S01]  /*14d0*/  MOV R36, UR4 ;  /* 0x0000000400247c02 */ /* 0x000fe20008000f00 */
[----:B------:R-:W-:Y:S02]  /*14e0*/  UMOV UR4, URZ ;  /* 0x000000ff00047c82 */ /* 0x000fe40008000000 */
[----:B------:R-:W-:-:S07]  /*14f0*/  MOV R41, UR4 ;  /* 0x0000000400297c02 */ /* 0x000fce0008000f00 */
.L_x_32:
[----:B------:R-:W2:Y:S01]  /*1500*/  S2UR UR71, SR_CgaCtaId ;  /* 0x00000000004779c3 */ /* 0x000ea20000008800 */
[----:B------:R-:W-:Y:S01]  /*1510*/  UMOV UR4, 0x400 ;  /* 0x0000040000047882 */ /* 0x000fe20000000000 */
[----:B------:R-:W-:Y:S01]  /*1520*/  R2UR UR5, R43 ;  /* 0x000000002b0572ca */ /* 0x000fe200000e0000 */
[----:B------:R-:W-:Y:S01]  /*1530*/  IMAD.U32 R0, RZ, RZ, UR39 ;  /* 0x00000027ff007e24 */ /* 0x000fe2000f8e00ff */
[----:B------:R-:W-:Y:S01]  /*1540*/  UMOV UR6, URZ ;  /* 0x000000ff00067c82 */ /* 0x000fe20008000000 */
[----:B------:R-:W-:Y:S01]  /*1550*/  USHF.L.U32 UR76, UR50, 0x6, URZ ;  /* 0x00000006324c7899 */ /* 0x000fe200080006ff */
[----:B------:R-:W-:Y:S01]  /*1560*/  IMAD.U32 R50, RZ, RZ, UR6 ;  /* 0x00000006ff327e24 */ /* 0x000fe2000f8e00ff */
[----:B------:R-:W-:Y:S01]  /*1570*/  UMOV UR31, URZ ;  /* 0x000000ff001f7c82 */ /* 0x000fe20008000000 */
[----:B------:R-:W-:-:S07]  /*1580*/  SHF.L.U32 R0, R0, 0x1f, RZ ;  /* 0x0000001f00007819 */ /* 0x000fce00000006ff */
[----:B------:R-:W-:-:S03]  /*1590*/  UISETP.NE.AND UP0, UPT, UR5, URZ, UPT ;  /* 0x000000ff0500728c */ /* 0x000fc6000bf05270 */
[----:B------:R-:W-:Y:S02]  /*15a0*/  UMOV UR5, URZ ;  /* 0x000000ff00057c82 */ /* 0x000fe40008000000 */
[----:B------:R-:W-:Y:S01]  /*15b0*/  IMAD.U32 R49, RZ, RZ, UR5 ;  /* 0x00000005ff317e24 */ /* 0x000fe2000f8e00ff */
[----:B--2---:R-:W-:-:S04]  /*15c0*/  ULEA UR71, UR71, UR4, 0x18 ;  /* 0x0000000447477291 */ /* 0x004fc8000f8ec0ff */
[----:B------:R-:W-:-:S09]  /*15d0*/  ULEA UR4, UR63, UR71, 0x3 ;  /* 0x000000473f047291 */ /* 0x000fd2000f8e18ff */
[----:B------:R2:W3:Y:S01]  /*15e0*/  SYNCS.PHASECHK.TRANS64.TRYWAIT P0, [UR4+0x30], R0 ;  /* 0x00003000ff0075a7 */ /* 0x0004e20008001104 */
[----:B------:R-:W-:-:S06]  /*15f0*/  USHF.L.U32 UR4, UR22, 0x6, URZ ;  /* 0x0000000616047899 */ /* 0x000fcc00080006ff */
[----:B------:R-:W-:Y:S01]  /*1600*/  MOV R35, UR4 ;  /* 0x0000000400237c02 */ /* 0x000fe20008000f00 */
[----:B------:R-:W-:Y:S02]  /*1610*/  UMOV UR4, URZ ;  /* 0x000000ff00047c82 */ /* 0x000fe40008000000 */
[----:B------:R-:W-:Y:S01]  /*1620*/  MOV R48, UR4 ;  /* 0x0000000400307c02 */ /* 0x000fe20008000f00 */
[----:B------:R-:W-:Y:S06]  /*1630*/  BRA.U !UP0, `(.L_x_17) ;  /* 0x0000002108607547 */ /* 0x000fec000b800000 */
[----:B------:R-:W4:Y:S01]  /*1640*/  LDCU.128 UR4, c[0x0][0x480] ;  /* 0x00009000ff0477ac */ /* 0x000f220008000c00 */
[----:B------:R-:W-:Y:S02]  /*1650*/  R2UR UR56, R36 ;  /* 0x00000000243872ca */ /* 0x000fe400000e0000 */
[----:B------:R-:W-:Y:S01]  /*1660*/  R2UR UR54, R35 ;  /* 0x00000000233672ca */ /* 0x000fe200000e0000 */
[----:B------:R-:W-:Y:S02]  /*1670*/  UIADD3 UR49, UPT, UPT, UR76, 0x8, URZ ;  /* 0x000000084c317890 */ /* 0x000fe4000fffe0ff */
[----:B------:R-:W-:Y:S02]  /*1680*/  UIADD3 UR48, UPT, UPT, UR76, 0x10, URZ ;  /* 0x000000104c307890 */ /* 0x000fe4000fffe0ff */
[----:B------:R-:W-:Y:S02]  /*1690*/  UIADD3 UR46, UPT, UPT, UR76, 0x18, URZ ;  /* 0x000000184c2e7890 */ /* 0x000fe4000fffe0ff */
[----:B------:R-:W-:-:S02]  /*16a0*/  UIADD3 UR45, UPT, UPT, UR76, 0x20, URZ ;  /* 0x000000204c2d7890 */ /* 0x000fc4000fffe0ff */
[----:B------:R-:W-:Y:S02]  /*16b0*/  UIADD3 UR44, UPT, UPT, UR76, 0x28, URZ ;  /* 0x000000284c2c7890 */ /* 0x000fe4000fffe0ff */
[----:B------:R-:W-:Y:S02]  /*16c0*/  UIADD3 UR38, UPT, UPT, UR76, 0x30, URZ ;  /* 0x000000304c267890 */ /* 0x000fe4000fffe0ff */
[----:B------:R-:W-:Y:S02]  /*16d0*/  UIADD3 UR31, UPT, UPT, UR76, 0x38, URZ ;  /* 0x000000384c1f7890 */ /* 0x000fe4000fffe0ff */
[----:B----4-:R-:W-:Y:S02]  /*16e0*/  UIMAD.WIDE.U32 UR12, UR49, UR5, URZ ;  /* 0x00000005310c72a5 */ /* 0x010fe4000f8e00ff */
[----:B------:R-:W-:Y:S02]  /*16f0*/  UIMAD.WIDE.U32 UR14, UR48, UR5, URZ ;  /* 0x00000005300e72a5 */ /* 0x000fe4000f8e00ff */
[----:B------:R-:W-:-:S02]  /*1700*/  UIMAD.WIDE.U32 UR24, UR76, UR5, URZ ;  /* 0x000000054c1872a5 */ /* 0x000fc4000f8e00ff */
[----:B------:R-:W-:Y:S02]  /*1710*/  UIMAD.WIDE.U32 UR16, UR46, UR5, URZ ;  /* 0x000000052e1072a5 */ /* 0x000fe4000f8e00ff */
[----:B------:R-:W-:Y:S02]  /*1720*/  UIMAD.WIDE.U32 UR18, UR45, UR5, URZ ;  /* 0x000000052d1272a5 */ /* 0x000fe4000f8e00ff */
[----:B------:R-:W-:Y:S02]  /*1730*/  UIMAD.WIDE.U32 UR20, UR44, UR5, URZ ;  /* 0x000000052c1472a5 */ /* 0x000fe4000f8e00ff */
[----:B------:R-:W-:Y:S02]  /*1740*/  UIMAD.WIDE.U32 UR22, UR38, UR5, URZ ;  /* 0x00000005261672a5 */ /* 0x000fe4000f8e00ff */
[----:B------:R-:W-:Y:S01]  /*1750*/  UIMAD.WIDE.U32 UR26, UR31, UR5, URZ ;  /* 0x000000051f1a72a5 */ /* 0x000fe2000f8e00ff */
[----:B------:R-:W4:Y:S02]  /*1760*/  LDCU.128 UR8, c[0x0][0x490] ;  /* 0x00009200ff0877ac */ /* 0x000f240008000c00 */
[----:B------:R-:W-:Y:S01]  /*1770*/  UMOV UR5, UR13 ;  /* 0x0000000d00057c82 */ /* 0x000fe20008000000 */
[----:B------:R-:W-:-:S02]  /*1780*/  UISETP.NE.AND UP0, UPT, UR4, 0x1, UPT ;  /* 0x000000010400788c */ /* 0x000fc4000bf05270 */
[----:B------:R-:W-:Y:S02]  /*1790*/  USHF.R.U32.HI UR28, URZ, UR6, UR5 ;  /* 0x00000006ff1c7299 */ /* 0x000fe40008011605 */
[----:B------:R-:W-:Y:S01]  /*17a0*/  UISETP.NE.AND UP1, UPT, UR7, 0x1, UPT ;  /* 0x000000010700788c */ /* 0x000fe2000bf25270 */
[----:B------:R-:W-:Y:S01]  /*17b0*/  UMOV UR5, UR15 ;  /* 0x0000000f00057c82 */ /* 0x000fe20008000000 */
[----:B------:R-:W-:Y:S02]  /*17c0*/  USEL UR16, UR49, UR28, !UP0 ;  /* 0x0000001c31107287 */ /* 0x000fe4000c000000 */
[----:B------:R-:W-:Y:S02]  /*17d0*/  USHF.R.U32.HI UR15, URZ, UR6, UR5 ;  /* 0x00000006ff0f7299 */ /* 0x000fe40008011605 */
[----:B------:R-:W-:Y:S01]  /*17e0*/  UIADD3 UR29, UPT, UPT, -UR16, URZ, URZ ;  /* 0x000000ff101d7290 */ /* 0x000fe2000fffe1ff */
[----:B------:R-:W-:Y:S01]  /*17f0*/  UMOV UR5, UR17 ;  /* 0x0000001100057c82 */ /* 0x000fe20008000000 */
[----:B------:R-:W-:-:S02]  /*1800*/  USEL UR15, UR48, UR15, !UP0 ;  /* 0x0000000f300f7287 */ /* 0x000fc4000c000000 */
[----:B------:R-:W-:Y:S02]  /*1810*/  USHF.R.U32.HI UR14, URZ, UR6, UR5 ;  /* 0x00000006ff0e7299 */ /* 0x000fe40008011605 */
[----:B------:R-:W-:Y:S01]  /*1820*/  UIADD3 UR28, UPT, UPT, -UR15, URZ, URZ ;  /* 0x000000ff0f1c7290 */ /* 0x000fe2000fffe1ff */
[----:B------:R-:W-:Y:S01]  /*1830*/  UMOV UR5, UR19 ;  /* 0x0000001300057c82 */ /* 0x000fe20008000000 */
[----:B------:R-:W-:Y:S02]  /*1840*/  USEL UR14, UR46, UR14, !UP0 ;  /* 0x0000000e2e0e7287 */ /* 0x000fe4000c000000 */
[----:B------:R-:W-:Y:S02]  /*1850*/  USHF.R.U32.HI UR13, URZ, UR6, UR5 ;  /* 0x00000006ff0d7299 */ /* 0x000fe40008011605 */
[----:B----4-:R-:W-:Y:S01]  /*1860*/  UIMAD.WIDE.U32 UR32, UR14, UR8, URZ ;  /* 0x000000080e2072a5 */ /* 0x010fe2000f8e00ff */
[----:B------:R-:W-:Y:S01]  /*1870*/  UMOV UR5, UR21 ;  /* 0x0000001500057c82 */ /* 0x000fe20008000000 */
[----:B------:R-:W-:-:S02]  /*1880*/  USEL UR13, UR45, UR13, !UP0 ;  /* 0x0000000d2d0d7287 */ /* 0x000fc4000c000000 */
[----:B------:R-:W-:Y:S02]  /*1890*/  USHF.R.U32.HI UR12, URZ, UR6, UR5 ;  /* 0x00000006ff0c7299 */ /* 0x000fe40008011605 */
[----:B------:R-:W-:Y:S01]  /*18a0*/  UIMAD.WIDE.U32 UR20, UR16, UR8, URZ ;  /* 0x00000008101472a5 */ /* 0x000fe2000f8e00ff */
[----:B------:R-:W-:Y:S01]  /*18b0*/  UMOV UR5, UR23 ;  /* 0x0000001700057c82 */ /* 0x000fe20008000000 */
[----:B------:R-:W-:Y:S02]  /*18c0*/  USEL UR12, UR44, UR12, !UP0 ;  /* 0x0000000c2c0c7287 */ /* 0x000fe4000c000000 */
[----:B------:R-:W-:Y:S02]  /*18d0*/  USHF.R.U32.HI UR18, URZ, UR6, UR5 ;  /* 0x00000006ff127299 */ /* 0x000fe40008011605 */
[----:B------:R-:W-:Y:S01]  /*18e0*/  UIMAD.WIDE.U32 UR22, UR15, UR8, URZ ;  /* 0x000000080f1672a5 */ /* 0x000fe2000f8e00ff */
[----:B------:R-:W-:Y:S01]  /*18f0*/  UMOV UR5, UR25 ;  /* 0x0000001900057c82 */ /* 0x000fe20008000000 */
[----:B------:R-:W-:-:S02]  /*1900*/  UIMAD.WIDE.U32 UR34, UR13, UR8, URZ ;  /* 0x000000080d2272a5 */ /* 0x000fc4000f8e00ff */
[----:B------:R-:W-:Y:S02]  /*1910*/  USHF.R.U32.HI UR17, URZ, UR6, UR5 ;  /* 0x00000006ff117299 */ /* 0x000fe40008011605 */
[----:B------:R-:W-:Y:S01]  /*1920*/  UIMAD.WIDE.U32 UR36, UR12, UR8, URZ ;  /* 0x000000080c2472a5 */ /* 0x000fe2000f8e00ff */
[----:B------:R-:W-:Y:S01]  /*1930*/  UMOV UR5, UR27 ;  /* 0x0000001b00057c82 */ /* 0x000fe20008000000 */
[----:B------:R-:W-:Y:S02]  /*1940*/  USEL UR17, UR76, UR17, !UP0 ;  /* 0x000000114c117287 */ /* 0x000fe4000c000000 */
[----:B------:R-:W-:Y:S02]  /*1950*/  USHF.R.U32.HI UR5, URZ, UR6, UR5 ;  /* 0x00000006ff057299 */ /* 0x000fe40008011605 */
[----:B------:R-:W-:Y:S02]  /*1960*/  USEL UR6, UR38, UR18, !UP0 ;  /* 0x0000001226067287 */ /* 0x000fe4000c000000 */
[----:B------:R-:W-:-:S02]  /*1970*/  USEL UR5, UR31, UR5, !UP0 ;  /* 0x000000051f057287 */ /* 0x000fc4000c000000 */
[----:B------:R-:W-:Y:S02]  /*1980*/  UIMAD.WIDE.U32 UR18, UR17, UR8, URZ ;  /* 0x00000008111272a5 */ /* 0x000fe4000f8e00ff */
[----:B------:R-:W-:Y:S02]  /*1990*/  UIMAD.WIDE.U32 UR40, UR6, UR8, URZ ;  /* 0x00000008062872a5 */ /* 0x000fe4000f8e00ff */
[----:B------:R-:W-:Y:S02]  /*19a0*/  UIMAD.WIDE.U32 UR42, UR5, UR8, URZ ;  /* 0x00000008052a72a5 */ /* 0x000fe4000f8e00ff */
[----:B------:R-:W-:Y:S02]  /*19b0*/  UIADD3 UR27, UPT, UPT, -UR14, URZ, URZ ;  /* 0x000000ff0e1b7290 */ /* 0x000fe4000fffe1ff */
[----:B------:R-:W-:Y:S02]  /*19c0*/  UIADD3 UR26, UPT, UPT, -UR13, URZ, URZ ;  /* 0x000000ff0d1a7290 */ /* 0x000fe4000fffe1ff */
[----:B------:R-:W-:-:S02]  /*19d0*/  UIADD3 UR25, UPT, UPT, -UR12, URZ, URZ ;  /* 0x000000ff0c197290 */ /* 0x000fc4000fffe1ff */
[----:B------:R-:W-:Y:S02]  /*19e0*/  UIADD3 UR24, UPT, UPT, -UR6, URZ, URZ ;  /* 0x000000ff06187290 */ /* 0x000fe4000fffe1ff */
[----:B------:R-:W-:Y:S02]  /*19f0*/  UIADD3 UR30, UPT, UPT, -UR17, URZ, URZ ;  /* 0x000000ff111e7290 */ /* 0x000fe4000fffe1ff */
[----:B------:R-:W-:Y:S02]  /*1a00*/  UIADD3 UR8, UPT, UPT, -UR5, URZ, URZ ;  /* 0x000000ff05087290 */ /* 0x000fe4000fffe1ff */
[----:B------:R-:W-:Y:S02]  /*1a10*/  UIMAD UR53, UR4, UR29, UR49 ;  /* 0x0000001d043572a4 */ /* 0x000fe4000f8e0231 */
[----:B------:R-:W-:Y:S02]  /*1a20*/  UIMAD UR52, UR4, UR28, UR48 ;  /* 0x0000001c043472a4 */ /* 0x000fe4000f8e0230 */
[----:B------:R-:W-:-:S02]  /*1a30*/  UIMAD UR50, UR4, UR27, UR46 ;  /* 0x0000001b043272a4 */ /* 0x000fc4000f8e022e */
[----:B------:R-:W-:Y:S02]  /*1a40*/  UIMAD UR49, UR4, UR26, UR45 ;  /* 0x0000001a043172a4 */ /* 0x000fe4000f8e022d */
[----:B------:R-:W-:Y:S02]  /*1a50*/  UIMAD UR48, UR4, UR25, UR44 ;  /* 0x00000019043072a4 */ /* 0x000fe4000f8e022c */
[----:B------:R-:W-:Y:S02]  /*1a60*/  UIMAD UR46, UR4, UR24, UR38 ;  /* 0x00000018042e72a4 */ /* 0x000fe4000f8e0226 */
[----:B------:R-:W-:Y:S02]  /*1a70*/  UIMAD UR44, UR4, UR30, UR76 ;  /* 0x0000001e042c72a4 */ /* 0x000fe4000f8e024c */
[----:B------:R-:W-:Y:S01]  /*1a80*/  UIMAD UR45, UR4, UR8, UR31 ;  /* 0x00000008042d72a4 */ /* 0x000fe2000f8e021f */
[----:B------:R-:W4:Y:S02]  /*1a90*/  LDCU UR51, c[0x0][0x4a0] ;  /* 0x00009400ff3377ac */ /* 0x000f240008000800 */
[----:B------:R-:W-:Y:S01]  /*1aa0*/  UMOV UR4, UR19 ;  /* 0x0000001300047c82 */ /* 0x000fe20008000000 */
[----:B------:R-:W-:-:S02]  /*1ab0*/  UISETP.NE.AND UP0, UPT, UR10, 0x1, UPT ;  /* 0x000000010a00788c */ /* 0x000fc4000bf05270 */
[----:B------:R-:W-:Y:S01]  /*1ac0*/  USHF.R.U32.HI UR30, URZ, UR9, UR4 ;  /* 0x00000009ff1e7299 */ /* 0x000fe20008011604 */
[----:B------:R-:W1:Y:S02]  /*1ad0*/  LDCU UR77, c[0x0][0x38c] ;  /* 0x00007180ff4d77ac */ /* 0x000e640008000800 */
[----:B------:R-:W-:Y:S01]  /*1ae0*/  UMOV UR4, UR21 ;  /* 0x0000001500047c82 */ /* 0x000fe20008000000 */
[----:B------:R-:W-:Y:S02]  /*1af0*/  USEL UR30, UR17, UR30, !UP1 ;  /* 0x0000001e111e7287 */ /* 0x000fe4000c800000 */
[----:B------:R-:W-:Y:S02]  /*1b00*/  USHF.R.U32.HI UR29, URZ, UR9, UR4 ;  /* 0x00000009ff1d7299 */ /* 0x000fe40008011604 */
[----:B------:R-:W-:Y:S01]  /*1b10*/  UIADD3 UR22, UPT, UPT, -UR30, URZ, URZ ;  /* 0x000000ff1e167290 */ /* 0x000fe2000fffe1ff */
[----:B------:R-:W-:Y:S01]  /*1b20*/  UMOV UR4, UR23 ;  /* 0x0000001700047c82 */ /* 0x000fe20008000000 */
[----:B------:R-:W-:-:S02]  /*1b30*/  USEL UR29, UR16, UR29, !UP1 ;  /* 0x0000001d101d7287 */ /* 0x000fc4000c800000 */
[----:B------:R-:W-:Y:S02]  /*1b40*/  USHF.R.U32.HI UR21, URZ, UR9, UR4 ;  /* 0x00000009ff157299 */ /* 0x000fe40008011604 */
[----:B------:R-:W-:Y:S01]  /*1b50*/  UIMAD UR40, UR7, UR22, UR17 ;  /* 0x00000016072872a4 */ /* 0x000fe2000f8e0211 */
        /* <DEDUP_REMOVED lines=19> */
[----:B------:R-:W-:Y:S02]  /*1c90*/  UIADD3 UR8, UPT, UPT, -UR24, URZ, URZ ;  /* 0x000000ff18087290 */ /* 0x000fe4000fffe1ff */
[----:B------:R-:W-:-:S02]  /*1ca0*/  USEL UR23, UR5, UR9, !UP1 ;  /* 0x0000000905177287 */ /* 0x000fc4000c800000 */
[----:B------:R-:W-:Y:S02]  /*1cb0*/  UIADD3 UR9, UPT, UPT, -UR25, URZ, URZ ;  /* 0x000000ff19097290 */ /* 0x000fe4000fffe1ff */
[----:B------:R-:W-:Y:S02]  /*1cc0*/  UIADD3 UR4, UPT, UPT, -UR23, URZ, URZ ;  /* 0x000000ff17047290 */ /* 0x000fe4000fffe1ff */
[----:B------:R-:W-:Y:S02]  /*1cd0*/  UIMAD UR38, UR7, UR21, UR16 ;  /* 0x00000015072672a4 */ /* 0x000fe4000f8e0210 */
[----:B------:R-:W-:Y:S02]  /*1ce0*/  UIMAD UR31, UR7, UR4, UR5 ;  /* 0x00000004071f72a4 */ /* 0x000fe4000f8e0205 */
[----:B------:R-:W-:Y:S02]  /*1cf0*/  UIMAD.WIDE.U32 UR4, UR30, UR11, URZ ;  /* 0x0000000b1e0472a5 */ /* 0x000fe4000f8e00ff */
[----:B------:R-:W-:-:S02]  /*1d00*/  UIMAD UR37, UR7, UR20, UR15 ;  /* 0x00000014072572a4 */ /* 0x000fc4000f8e020f */
[----:B------:R-:W-:Y:S02]  /*1d10*/  UIMAD UR36, UR7, UR19, UR14 ;  /* 0x00000013072472a4 */ /* 0x000fe4000f8e020e */
[----:B------:R-:W-:Y:S02]  /*1d20*/  UIMAD UR34, UR7, UR18, UR13 ;  /* 0x00000012072272a4 */ /* 0x000fe4000f8e020d */
[----:B------:R-:W-:Y:S02]  /*1d30*/  UIMAD UR33, UR7, UR9, UR12 ;  /* 0x00000009072172a4 */ /* 0x000fe4000f8e020c */
[----:B------:R-:W-:Y:S02]  /*1d40*/  UIMAD UR32, UR7, UR8, UR6 ;  /* 0x00000008072072a4 */ /* 0x000fe4000f8e0206 */
[----:B------:R-:W-:Y:S02]  /*1d50*/  UIMAD.WIDE.U32 UR6, UR29, UR11, URZ ;  /* 0x0000000b1d0672a5 */ /* 0x000fe4000f8e00ff */
[----:B------:R-:W-:Y:S01]  /*1d60*/  UIMAD.WIDE.U32 UR8, UR28, UR11, URZ ;  /* 0x0000000b1c0872a5 */ /* 0x000fe2000f8e00ff */
[----:B------:R-:W-:Y:S01]  /*1d70*/  UMOV UR4, UR5 ;  /* 0x0000000500047c82 */ /* 0x000fe20008000000 */
[----:B------:R-:W-:-:S02]  /*1d80*/  UIMAD.WIDE.U32 UR12, UR27, UR11, URZ ;  /* 0x0000000b1b0c72a5 */ /* 0x000fc4000f8e00ff */
[----:B----4-:R-:W-:Y:S02]  /*1d90*/  USHF.R.U32.HI UR22, URZ, UR51, UR4 ;  /* 0x00000033ff167299 */ /* 0x010fe40008011604 */
[----:B------:R-:W-:Y:S01]  /*1da0*/  UIMAD.WIDE.U32 UR14, UR26, UR11, URZ ;  /* 0x0000000b1a0e72a5 */ /* 0x000fe2000f8e00ff */
[----:B------:R-:W-:Y:S01]  /*1db0*/  UMOV UR4, UR7 ;  /* 0x0000000700047c82 */ /* 0x000fe20008000000 */
[----:B------:R-:W-:Y:S02]  /*1dc0*/  UIMAD.WIDE.U32 UR16, UR25, UR11, URZ ;  /* 0x0000000b191072a5 */ /* 0x000fe4000f8e00ff */
[----:B------:R-:W-:Y:S02]  /*1dd0*/  UIMAD.WIDE.U32 UR18, UR24, UR11, URZ ;  /* 0x0000000b181272a5 */ /* 0x000fe4000f8e00ff */
[----:B------:R-:W-:Y:S02]  /*1de0*/  UIMAD.WIDE.U32 UR20, UR23, UR11, URZ ;  /* 0x0000000b171472a5 */ /* 0x000fe4000f8e00ff */
[----:B------:R-:W-:-:S02]  /*1df0*/  USHF.R.U32.HI UR11, URZ, UR51, UR4 ;  /* 0x00000033ff0b7299 */ /* 0x000fc40008011604 */
[----:B------:R-:W-:Y:S01]  /*1e00*/  USEL UR65, UR30, UR22, !UP0 ;  /* 0x000000161e417287 */ /* 0x000fe2000c000000 */
[----:B------:R-:W-:Y:S01]  /*1e10*/  UMOV UR4, UR9 ;  /* 0x0000000900047c82 */ /* 0x000fe20008000000 */
[----:B------:R-:W-:Y:S02]  /*1e20*/  USEL UR64, UR29, UR11, !UP0 ;  /* 0x0000000b1d407287 */ /* 0x000fe4000c000000 */
[----:B------:R-:W-:Y:S02]  /*1e30*/  USHF.R.U32.HI UR9, URZ, UR51, UR4 ;  /* 0x00000033ff097299 */ /* 0x000fe40008011604 */
[----:B------:R-:W-:Y:S01]  /*1e40*/  IMAD.U32 R34, RZ, RZ, UR65 ;  /* 0x00000041ff227e24 */ /* 0x000fe2000f8e00ff */
[----:B------:R-:W-:Y:S01]  /*1e50*/  UIADD3 UR12, UPT, UPT, -UR65, URZ, URZ ;  /* 0x000000ff410c7290 */ /* 0x000fe2000fffe1ff */
[----:B------:R-:W-:Y:S01]  /*1e60*/  UMOV UR4, UR13 ;  /* 0x0000000d00047c82 */ /* 0x000fe20008000000 */
[----:B------:R-:W-:Y:S01]  /*1e70*/  USEL UR62, UR28, UR9, !UP0 ;  /* 0x000000091c3e7287 */ /* 0x000fe2000c000000 */
[----:B------:R-:W-:Y:S01]  /*1e80*/  IMAD.U32 R30, RZ, RZ, UR64 ;  /* 0x00000040ff1e7e24 */ /* 0x000fe2000f8e00ff */
[----:B------:R-:W-:-:S02]  /*1e90*/  USHF.R.U32.HI UR8, URZ, UR51, UR4 ;  /* 0x00000033ff087299 */ /* 0x000fc40008011604 */
[----:B------:R-:W-:Y:S01]  /*1ea0*/  UIMAD UR30, UR10, UR12, UR30 ;  /* 0x0000000c0a1e72a4 */ /* 0x000fe2000f8e021e */
[----:B------:R-:W-:Y:S01]  /*1eb0*/  UMOV UR4, UR15 ;  /* 0x0000000f00047c82 */ /* 0x000fe20008000000 */
[----:B------:R-:W-:Y:S01]  /*1ec0*/  USEL UR61, UR27, UR8, !UP0 ;  /* 0x000000081b3d7287 */ /* 0x000fe2000c000000 */
[----:B------:R-:W-:Y:S01]  /*1ed0*/  MOV R26, UR62 ;  /* 0x0000003e001a7c02 */ /* 0x000fe20008000f00 */
[----:B------:R-:W-:Y:S01]  /*1ee0*/  USHF.R.U32.HI UR7, URZ, UR51, UR4 ;  /* 0x00000033ff077299 */ /* 0x000fe20008011604 */
[----:B------:R-:W4:Y:S03]  /*1ef0*/  LDCU UR12, c[0x0][0x4ec] ;  /* 0x00009d80ff0c77ac */ /* 0x000f260008000800 */
[----:B------:R-:W-:Y:S01]  /*1f00*/  IMAD.U32 R22, RZ, RZ, UR61 ;  /* 0x0000003dff167e24 */ /* 0x000fe2000f8e00ff */
[----:B------:R-:W-:Y:S01]  /*1f10*/  UMOV UR4, UR17 ;  /* 0x0000001100047c82 */ /* 0x000fe20008000000 */
[----:B------:R-:W-:-:S02]  /*1f20*/  USEL UR60, UR26, UR7, !UP0 ;  /* 0x000000071a3c7287 */ /* 0x000fc4000c000000 */
[----:B------:R-:W-:Y:S02]  /*1f30*/  USHF.R.U32.HI UR6, URZ, UR51, UR4 ;  /* 0x00000033ff067299 */ /* 0x000fe40008011604 */
[----:B------:R-:W-:Y:S02]  /*1f40*/  UIADD3 UR7, UPT, UPT, -UR60, URZ, URZ ;  /* 0x000000ff3c077290 */ /* 0x000fe4000fffe1ff */
[----:B------:R-:W-:Y:S01]  /*1f50*/  USEL UR59, UR25, UR6, !UP0 ;  /* 0x00000006193b7287 */ /* 0x000fe2000c000000 */
[----:B------:R-:W-:Y:S01]  /*1f60*/  MOV R18, UR60 ;  /* 0x0000003c00127c02 */ /* 0x000fe20008000f00 */
[----:B------:R-:W-:Y:S02]  /*1f70*/  UIMAD UR26, UR10, UR7, UR26 ;  /* 0x000000070a1a72a4 */ /* 0x000fe4000f8e021a */
[----:B------:R-:W-:Y:S02]  /*1f80*/  UIADD3 UR6, UPT, UPT, -UR59, URZ, URZ ;  /* 0x000000ff3b067290 */ /* 0x000fe4000fffe1ff */
[----:B------:R-:W-:Y:S01]  /*1f90*/  UIADD3 UR9, UPT, UPT, -UR62, URZ, URZ ;  /* 0x000000ff3e097290 */ /* 0x000fe2000fffe1ff */
[----:B------:R-:W-:Y:S01]  /*1fa0*/  IMAD.U32 R14, RZ, RZ, UR59 ;  /* 0x0000003bff0e7e24 */ /* 0x000fe2000f8e00ff */
[----:B------:R-:W-:-:S02]  /*1fb0*/  UIMAD UR25, UR10, UR6, UR25 ;  /* 0x000000060a1972a4 */ /* 0x000fc4000f8e0219 */
[----:B------:R-:W-:Y:S02]  /*1fc0*/  UIADD3 UR8, UPT, UPT, -UR61, URZ, URZ ;  /* 0x000000ff3d087290 */ /* 0x000fe4000fffe1ff */
[----:B------:R-:W-:Y:S02]  /*1fd0*/  UIADD3 UR11, UPT, UPT, -UR64, URZ, URZ ;  /* 0x000000ff400b7290 */ /* 0x000fe4000fffe1ff */
[----:B------:R-:W-:Y:S01]  /*1fe0*/  UIMAD UR28, UR10, UR9, UR28 ;  /* 0x000000090a1c72a4 */ /* 0x000fe2000f8e021c */
[----:B------:R-:W4:Y:S01]  /*1ff0*/  LDCU.64 UR6, c[0x0][0x4c0] ;  /* 0x00009800ff0677ac */ /* 0x000f220008000a00 */
[----:B------:R-:W-:Y:S02]  /*2000*/  UIMAD UR29, UR10, UR11, UR29 ;  /* 0x0000000b0a1d72a4 */ /* 0x000fe4000f8e021d */
[----:B------:R-:W-:-:S03]  /*2010*/  UIMAD UR11, UR10, UR8, UR27 ;  /* 0x000000080a0b72a4 */ /* 0x000fc6000f8e021b */
[----:B------:R-:W2:Y:S01]  /*2020*/  LDCU.64 UR8, c[0x0][0x4f0] ;  /* 0x00009e00ff0877ac */ /* 0x000ea20008000a00 */
[----:B------:R-:W3:Y:S01]  /*2030*/  LDCU UR13, c[0x0][0x4c8] ;  /* 0x00009900ff0d77ac */ /* 0x000ee20008000800 */
[----:B------:R-:W-:Y:S01]  /*2040*/  UMOV UR4, UR19 ;  /* 0x0000001300047c82 */ /* 0x000fe20008000000 */
[----:B------:R-:W1:Y:S01]  /*2050*/  LDCU UR15, c[0x0][0x4cc] ;  /* 0x00009980ff0f77ac */ /* 0x000e620008000800 */
[----:B----4-:R-:W-:Y:S02]  /*2060*/  UIMAD UR16, UR44, UR6, UR12 ;  /* 0x000000062c1072a4 */ /* 0x010fe4000f8e020c */
[----:B------:R-:W-:Y:S02]  /*2070*/  UIMAD UR14, UR53, UR6, UR12 ;  /* 0x00000006350e72a4 */ /* 0x000fe4000f8e020c */
[----:B------:R-:W-:Y:S02]  /*2080*/  UIMAD UR17, UR52, UR6, UR12 ;  /* 0x00000006341172a4 */ /* 0x000fe4000f8e020c */
[----:B------:R-:W-:Y:S01]  /*2090*/  IMAD.U32 R33, RZ, RZ, UR16 ;  /* 0x00000010ff217e24 */ /* 0x000fe2000f8e00ff */
[----:B------:R-:W-:Y:S01]  /*20a0*/  UIMAD UR16, UR50, UR6, UR12 ;  /* 0x00000006321072a4 */ /* 0x000fe2000f8e020c */
[----:B------:R-:W-:Y:S01]  /*20b0*/  MOV R29, UR14 ;  /* 0x0000000e001d7c02 */ /* 0x000fe20008000f00 */
[----:B------:R-:W-:Y:S01]  /*20c0*/  UIMAD UR14, UR49, UR6, UR12 ;  /* 0x00000006310e72a4 */ /* 0x000fe2000f8e020c */
[----:B------:R-:W-:Y:S01]  /*20d0*/  IMAD.U32 R25, RZ, RZ, UR17 ;  /* 0x00000011ff197e24 */ /* 0x000fe2000f8e00ff */
[----:B------:R-:W-:-:S02]  /*20e0*/  UIMAD UR17, UR48, UR6, UR12 ;  /* 0x00000006301172a4 */ /* 0x000fc4000f8e020c */
[----:B------:R-:W-:Y:S01]  /*20f0*/  MOV R21, UR16 ;  /* 0x0000001000157c02 */ /* 0x000fe20008000f00 */
[----:B------:R-:W-:Y:S01]  /*2100*/  UIMAD UR16, UR46, UR6, UR12 ;  /* 0x000000062e1072a4 */ /* 0x000fe2000f8e020c */
[----:B------:R-:W-:Y:S01]  /*2110*/  IMAD.U32 R17, RZ, RZ, UR14 ;  /* 0x0000000eff117e24 */ /* 0x000fe2000f8e00ff */
[----:B------:R-:W-:Y:S01]  /*2120*/  UIMAD UR14, UR45, UR6, UR12 ;  /* 0x000000062d0e72a4 */ /* 0x000fe2000f8e020c */
[----:B------:R-:W-:Y:S01]  /*2130*/  MOV R13, UR17 ;  /* 0x00000011000d7c02 */ /* 0x000fe20008000f00 */
[----:B--2---:R-:W-:Y:S02]  /*2140*/  UIMAD UR6, UR38, UR7, UR8 ;  /* 0x00000007260672a4 */ /* 0x004fe4000f8e0208 */
[----:B------:R-:W-:Y:S01]  /*2150*/  UIMAD UR12, UR40, UR7, UR8 ;  /* 0x00000007280c72a4 */ /* 0x000fe2000f8e0208 */
[----:B------:R-:W-:Y:S01]  /*2160*/  IMAD.U32 R9, RZ, RZ, UR16 ;  /* 0x00000010ff097e24 */ /* 0x000fe2000f8e00ff */
[----:B------:R-:W-:Y:S01]  /*2170*/  MOV R5, UR14 ;  /* 0x0000000e00057c02 */ /* 0x000fe20008000f00 */
[----:B------:R-:W-:Y:S01]  /*2180*/  UIMAD UR14, UR37, UR7, UR8 ;  /* 0x00000007250e72a4 */ /* 0x000fe2000f8e0208 */
[----:B------:R-:W-:Y:S01]  /*2190*/  MOV R28, UR6 ;  /* 0x00000006001c7c02 */ /* 0x000fe20008000f00 */
[----:B------:R-:W-:Y:S01]  /*21a0*/  UIMAD UR6, UR34, UR7, UR8 ;  /* 0x00000007220672a4 */ /* 0x000fe2000f8e0208 */
[----:B------:R-:W-:Y:S01]  /*21b0*/  IMAD.U32 R32, RZ, RZ, UR12 ;  /* 0x0000000cff207e24 */ /* 0x000fe2000f8e00ff */
[----:B------:R-:W-:-:S02]  /*21c0*/  UIMAD UR12, UR36, UR7, UR8 ;  /* 0x00000007240c72a4 */ /* 0x000fc4000f8e0208 */
[----:B------:R-:W-:Y:S01]  /*21d0*/  USHF.R.U32.HI UR5, URZ, UR51, UR4 ;  /* 0x00000033ff057299 */ /* 0x000fe20008011604 */
[----:B-----5:R-:W-:Y:S01]  /*21e0*/  IMAD.U32 R24, RZ, RZ, UR14 ;  /* 0x0000000eff187e24 */ /* 0x020fe2000f8e00ff */
[----:B------:R-:W-:Y:S01]  /*21f0*/  UIMAD UR14, UR33, UR7, UR8 ;  /* 0x00000007210e72a4 */ /* 0x000fe2000f8e0208 */
[----:B------:R-:W-:Y:S01]  /*2200*/  IMAD.U32 R16, RZ, RZ, UR6 ;  /* 0x00000006ff107e24 */ /* 0x000fe2000f8e00ff */
[----:B------:R-:W-:Y:S01]  /*2210*/  UIMAD UR6, UR31, UR7, UR8 ;  /* 0x000000071f0672a4 */ /* 0x000fe2000f8e0208 */
[----:B------:R-:W-:Y:S01]  /*2220*/  MOV R20, UR12 ;  /* 0x0000000c00147c02 */ /* 0x000fe20008000f00 */
[----:B------:R-:W-:Y:S01]  /*2230*/  UMOV UR4, UR21 ;  /* 0x0000001500047c82 */ /* 0x000fe20008000000 */
[----:B------:R-:W-:Y:S01]  /*2240*/  UIMAD UR12, UR32, UR7, UR8 ;  /* 0x00000007200c72a4 */ /* 0x000fe2000f8e0208 */
[----:B------:R-:W-:Y:S01]  /*2250*/  MOV R12, UR14 ;  /* 0x0000000e000c7c02 */ /* 0x000fe20008000f00 */
[----:B------:R-:W-:Y:S01]  /*2260*/  USHF.R.U32.HI UR4, URZ, UR51, UR4 ;  /* 0x00000033ff047299 */ /* 0x000fe20008011604 */
[----:B------:R-:W-:Y:S01]  /*2270*/  MOV R4, UR6 ;  /* 0x0000000600047c02 */ /* 0x000fe20008000f00 */
[----:B---3--:R-:W-:-:S02]  /*2280*/  UIMAD UR7, UR30, UR13, UR9 ;  /* 0x0000000d1e0772a4 */ /* 0x008fc4000f8e0209 */
[----:B------:R-:W-:Y:S01]  /*2290*/  UIMAD UR6, UR28, UR13, UR9 ;  /* 0x0000000d1c0672a4 */ /* 0x000fe2000f8e0209 */
[----:B------:R-:W-:Y:S01]  /*22a0*/  IMAD.U32 R8, RZ, RZ, UR12 ;  /* 0x0000000cff087e24 */ /* 0x000fe2000f8e00ff */
[----:B------:R-:W-:Y:S02]  /*22b0*/  USEL UR58, UR24, UR5, !UP0 ;  /* 0x00000005183a7287 */ /* 0x000fe4000c000000 */
[----:B------:R-:W-:Y:S01]  /*22c0*/  USEL UR57, UR23, UR4, !UP0 ;  /* 0x0000000417397287 */ /* 0x000fe2000c000000 */
[----:B------:R-:W-:Y:S01]  /*22d0*/  IMAD.U32 R31, RZ, RZ, UR7 ;  /* 0x00000007ff1f7e24 */ /* 0x000fe2000f8e00ff */
[----:B------:R-:W-:Y:S01]  /*22e0*/  UIADD3 UR5, UPT, UPT, -UR58, URZ, URZ ;  /* 0x000000ff3a057290 */ /* 0x000fe2000fffe1ff */
[----:B------:R-:W-:Y:S01]  /*22f0*/  IMAD.U32 R23, RZ, RZ, UR6 ;  /* 0x00000006ff177e24 */ /* 0x000fe2000f8e00ff */
[----:B------:R-:W-:Y:S01]  /*2300*/  UIADD3 UR4, UPT, UPT, -UR57, URZ, URZ ;  /* 0x000000ff39047290 */ /* 0x000fe2000fffe1ff */
[----:B------:R-:W-:Y:S01]  /*2310*/  MOV R10, UR58 ;  /* 0x0000003a000a7c02 */ /* 0x000fe20008000f00 */
[----:B------:R-:W-:Y:S01]  /*2320*/  UIMAD UR8, UR29, UR13, UR9 ;  /* 0x0000000d1d0872a4 */ /* 0x000fe2000f8e0209 */
[----:B------:R-:W-:Y:S01]  /*2330*/  IMAD.U32 R6, RZ, RZ, UR57 ;  /* 0x00000039ff067e24 */ /* 0x000fe2000f8e00ff */
[----:B------:R-:W-:-:S02]  /*2340*/  UIMAD UR7, UR11, UR13, UR9 ;  /* 0x0000000d0b0772a4 */ /* 0x000fc4000f8e0209 */
[----:B------:R-:W-:Y:S02]  /*2350*/  UIMAD UR6, UR25, UR13, UR9 ;  /* 0x0000000d190672a4 */ /* 0x000fe4000f8e0209 */
[----:B------:R-:W-:Y:S01]  /*2360*/  UIMAD UR24, UR10, UR5, UR24 ;  /* 0x000000050a1872a4 */ /* 0x000fe2000f8e0218 */
[----:B------:R-:W-:Y:S01]  /*2370*/  MOV R27, UR8 ;  /* 0x00000008001b7c02 */ /* 0x000fe20008000f00 */
[----:B------:R-:W-:Y:S01]  /*2380*/  UIMAD UR10, UR10, UR4, UR23 ;  /* 0x000000040a0a72a4 */ /* 0x000fe2000f8e0217 */
[----:B------:R-:W-:Y:S01]  /*2390*/  MOV R19, UR7 ;  /* 0x0000000700137c02 */ /* 0x000fe20008000f00 */
[----:B------:R-:W-:Y:S01]  /*23a0*/  UIMAD UR8, UR26, UR13, UR9 ;  /* 0x0000000d1a0872a4 */ /* 0x000fe2000f8e0209 */
[----:B------:R-:W-:Y:S01]  /*23b0*/  MOV R11, UR6 ;  /* 0x00000006000b7c02 */ /* 0x000fe20008000f00 */
[----:B------:R-:W-:Y:S02]  /*23c0*/  UIMAD UR7, UR24, UR13, UR9 ;  /* 0x0000000d180772a4 */ /* 0x000fe4000f8e0209 */
[----:B------:R-:W-:-:S02]  /*23d0*/  UIMAD UR6, UR10, UR13, UR9 ;  /* 0x0000000d0a0672a4 */ /* 0x000fc4000f8e0209 */
[----:B------:R-:W-:Y:S01]  /*23e0*/  UIADD3 UR4, UPT, UPT, UR56, UR47, URZ ;  /* 0x0000002f38047290 */ /* 0x000fe2000fffe0ff */
[----:B------:R-:W-:Y:S01]  /*23f0*/  IMAD.U32 R15, RZ, RZ, UR8 ;  /* 0x00000008ff0f7e24 */ /* 0x000fe2000f8e00ff */
[----:B------:R-:W-:Y:S01]  /*2400*/  UMOV UR8, URZ ;  /* 0x000000ff00087c82 */ /* 0x000fe20008000000 */
[----:B------:R-:W-:Y:S01]  /*2410*/  IMAD.U32 R7, RZ, RZ, UR7 ;  /* 0x00000007ff077e24 */ /* 0x000fe2000f8e00ff */
[----:B------:R-:W-:Y:S01]  /*2420*/  MOV R3, UR6 ;  /* 0x0000000600037c02 */ /* 0x000fe20008000f00 */
[----:B------:R-:W-:Y:S01]  /*2430*/  UMOV UR7, URZ ;  /* 0x000000ff00077c82 */ /* 0x000fe20008000000 */
[----:B------:R-:W-:Y:S01]  /*2440*/  UMOV UR6, URZ ;  /* 0x000000ff00067c82 */ /* 0x000fe20008000000 */
[----:B------:R-:W-:Y:S01]  /*2450*/  IMAD.U32 R48, RZ, RZ, UR8 ;  /* 0x00000008ff307e24 */ /* 0x000fe2000f8e00ff */
[----:B------:R-:W-:Y:S01]  /*2460*/  MOV R50, UR6 ;  /* 0x0000000600327c02 */ /* 0x000fe20008000f00 */
[----:B------:R-:W-:Y:S01]  /*2470*/  IMAD.U32 R49, RZ, RZ, UR7 ;  /* 0x00000007ff317e24 */ /* 0x000fe2000f8e00ff */
[----:B------:R-:W-:Y:S01]  /*2480*/  MOV R41, UR4 ;  /* 0x0000000400297c02 */ /* 0x000fe20008000f00 */
[----:B------:R-:W2:Y:S01]  /*2490*/  LDCU.64 UR74, c[0x0][0x390] ;  /* 0x00007200ff4a77ac */ /* 0x000ea20008000a00 */
[----:B------:R-:W3:Y:S01]  /*24a0*/  LDCU.64 UR4, c[0x0][0x4f8] ;  /* 0x00009f00ff0477ac */ /* 0x000ee20008000a00 */
[----:B------:R-:W-:-:S02]  /*24b0*/  UIADD3 UR67, UPT, UPT, UR54, 0x8, URZ ;  /* 0x0000000836437890 */ /* 0x000fc4000fffe0ff */
[----:B------:R-:W-:Y:S02]  /*24c0*/  UIADD3 UR59, UPT, UPT, UR54, 0x10, URZ ;  /* 0x00000010363b7890 */ /* 0x000fe4000fffe0ff */
[----:B------:R-:W-:Y:S02]  /*24d0*/  UIADD3 UR51, UPT, UPT, UR54, 0x18, URZ ;  /* 0x0000001836337890 */ /* 0x000fe4000fffe0ff */
[----:B------:R-:W-:Y:S02]  /*24e0*/  UIADD3 UR43, UPT, UPT, UR54, 0x20, URZ ;  /* 0x00000020362b7890 */ /* 0x000fe4000fffe0ff */
[----:B------:R-:W-:Y:S02]  /*24f0*/  UIADD3 UR35, UPT, UPT, UR54, 0x28, URZ ;  /* 0x0000002836237890 */ /* 0x000fe4000fffe0ff */
[----:B------:R-:W-:Y:S02]  /*2500*/  UIADD3 UR27, UPT, UPT, UR54, 0x30, URZ ;  /* 0x00000030361b7890 */ /* 0x000fe4000fffe0ff */
[----:B------:R-:W-:Y:S01]  /*2510*/  UIADD3 UR19, UPT, UPT, UR54, 0x38, URZ ;  /* 0x0000003836137890 */ /* 0x000fe2000fffe0ff */
[----:B------:R-:W-:Y:S01]  /*2520*/  UMOV UR23, UR63 ;  /* 0x0000003f00177c82 */ /* 0x000fe20008000000 */
[----:B-1----:R-:W-:-:S10]  /*2530*/  UMOV UR31, URZ ;  /* 0x000000ff001f7c82 */ /* 0x002fd40008000000 */
.L_x_22:
[----:B------:R-:W-:Y:S01]  /*2540*/  @!P2 MOV R45, 0x8000 ;  /* 0x00008000002da802 */ /* 0x000fe20000000f00 */
[----:B------:R-:W-:Y:S06]  /*2550*/  ULEA UR6, UR23, UR71, 0x3 ;  /* 0x0000004717067291 */ /* 0x000fec000f8e18ff */
[----:B------:R-:W-:Y:S01]  /*2560*/  MOV R0, UR6 ;  /* 0x0000000600007c02 */ /* 0x000fe20008000f00 */
[----:B------:R-:W-:Y:S06]  /*2570*/  @P0 BRA `(.L_x_18) ;  /* 0x0000000000140947 */ /* 0x000fec0003800000 */
[----:B------:R-:W-:Y:S01]  /*2580*/  R2UR UR6, R0 ;  /* 0x00000000000672ca */ /* 0x000fe200000e0000 */
[----:B------:R-:W-:Y:S05]  /*2590*/  IMAD.U32 R44, RZ, RZ, UR39 ;  /* 0x00000027ff2c7e24 */ /* 0x000fea000f8e00ff */
[----:B------:R-:W-:Y:S07]  /*25a0*/  SHF.L.U32 R47, R44, 0x1f, RZ ;  /* 0x0000001f2c2f7819 */ /* 0x000fee00000006ff */
[----:B------:R-:W1:Y:S02]  /*25b0*/  SYNCS.PHASECHK.TRANS64.TRYWAIT P0, [UR6+0x30], R47 ;  /* 0x0000302fff0075a7 */ /* 0x000e640008001106 */
[----:B-1----:R-:W-:Y:S05]  /*25c0*/  @!P0 BRA `(.L_x_19) ;  /* 0x0000008c00f48947 */ /* 0x002fea0003800000 */
.L_x_18:
[----:B------:R-:W-:Y:S01]  /*25d0*/  R2UR UR6, R0 ;  /* 0x00000000000672ca */ /* 0x000fe200000e0000 */
[----:B------:R-:W-:Y:S11]  /*25e0*/  BSSY.RECONVERGENT B0, `(.L_x_20) ;  /* 0x0000005000007945 */ /* 0x000ff60003800200 */
[----:B------:R-:W-:Y:S01]  /*25f0*/  @!UPT UIADD3 URZ, UPT, UPT, URZ, URZ, URZ ;  /* 0x000000fffffff290 */ /* 0x000fe2000fffe0ff */
[----:B------:R4:W-:Y:S01]  /*2600*/  @!P2 SYNCS.ARRIVE.TRANS64 RZ, [UR6], R45 ;  /* 0x0000002dffffa9a7 */ /* 0x0009e20008000006 */
[----:B------:R-:W-:Y:S05]  /*2610*/  @P3 BRA `(.L_x_21) ;  /* 0x0000000000043947 */ /* 0x000fea0003800000 */
[----:B--23--:R-:W-:Y:S05]  /*2620*/  BPT.TRAP 0x1 ;  /* 0x000000040000795c */ /* 0x00cfea0000300000 */
.L_x_21:
[----:B--23--:R-:W-:Y:S05]  /*2630*/  BSYNC.RECONVERGENT B0 ;  /* 0x0000000000007941 */ /* 0x00cfea0003800200 */
.L_x_20:
[----:B------:R-:W2:Y:S01]  /*2640*/  LDCU.64 UR10, c[0x0][0x4d0] ;  /* 0x00009a00ff0a77ac */ /* 0x000ea20008000a00 */
[----:B------:R-:W-:Y:S02]  /*2650*/  R2UR UR44, R48 ;  /* 0x00000000302c72ca */ /* 0x000fe400000e0000 */
[----:B------:R-:W-:Y:S01]  /*2660*/  R2UR UR45, R49 ;  /* 0x00000000312d72ca */ /* 0x000fe200000e0000 */
[----:B------:R-:W3:Y:S01]  /*2670*/  LDCU UR6, c[0x0][0x500] ;  /* 0x0000a000ff0677ac */ /* 0x000ee20008000800 */
[----:B------:R-:W-:Y:S02]  /*2680*/  R2UR UR46, R50 ;  /* 0x00000000322e72ca */ /* 0x000fe400000e0000 */
[----:B-1----:R-:W-:Y:S01]  /*2690*/  MOV.SPILL R44, UR43 ;  /* 0x0000002b002c7c02 */ /* 0x002fe20009000f00 */
[----:B------:R-:W1:Y:S01]  /*26a0*/  LDCU.64 UR24, c[0x0][0x348] ;  /* 0x00006900ff1877ac */ /* 0x000e620008000a00 */
[----:B------:R-:W-:Y:S02]  /*26b0*/  R2UR UR43, R35 ;  /* 0x00000000232b72ca */ /* 0x000fe400000e0000 */
[----:B------:R-:W-:Y:S01]  /*26c0*/  R2UR UR41, R0 ;  /* 0x00000000002972ca */ /* 0x000fe200000e0000 */
[----:B------:R-:W-:Y:S01]  /*26d0*/  UIADD3 UR9, UPT, UPT, UR23, 0x1, URZ ;  /* 0x0000000117097890 */ /* 0x000fe2000fffe0ff */
[----:B------:R-:W-:Y:S01]  /*26e0*/  MOV.SPILL R54, UR27 ;  /* 0x0000001b00367c02 */ /* 0x000fe20009000f00 */
[----:B------:R-:W-:Y:S01]  /*26f0*/  UIMAD UR8, UR44, UR15, UR4 ;  /* 0x0000000f2c0872a4 */ /* 0x000fe2000f8e0204 */
[----:B------:R-:W-:Y:S01]  /*2700*/  MOV.SPILL R49, UR44 ;  /* 0x0000002c00317c02 */ /* 0x000fe20009000f00 */
[----:B------:R-:W-:Y:S01]  /*2710*/  UISETP.NE.AND UP0, UPT, UR9, 0x6, UPT ;  /* 0x000000060900788c */ /* 0x000fe2000bf05270 */
[----:B------:R-:W-:Y:S01]  /*2720*/  MOV.SPILL R50, UR45 ;  /* 0x0000002d00327c02 */ /* 0x000fe20009000f00 */
[----:B------:R-:W-:Y:S01]  /*2730*/  ULEA UR23, UR23, UR71, 0xe ;  /* 0x0000004717177291 */ /* 0x000fe2000f8e70ff */
[----:B------:R-:W-:Y:S01]  /*2740*/  MOV.SPILL R51, UR46 ;  /* 0x0000002e00337c02 */ /* 0x000fe20009000f00 */
[----:B------:R-:W-:Y:S01]  /*2750*/  USEL UR63, UR9, URZ, UP0 ;  /* 0x000000ff093f7287 */ /* 0x000fe20008000000 */
[----:B------:R-:W-:Y:S01]  /*2760*/  R2UR UR44, R32 ;  /* 0x00000000202c72ca */ /* 0x000fe200000e0000 */
[----:B------:R-:W-:Y:S01]  /*2770*/  USHF.L.U32 UR42, UR31, 0x6, URZ ;  /* 0x000000061f2a7899 */ /* 0x000fe200080006ff */
[----:B------:R-:W-:Y:S01]  /*2780*/  MOV.SPILL R48, UR43 ;  /* 0x0000002b00307c02 */ /* 0x000fe20009000f00 */
[----:B------:R-:W-:Y:S01]  /*2790*/  UIADD3 UR40, UPT, UPT, UR23, 0x6800, URZ ;  /* 0x0000680017287890 */ /* 0x000fe2000fffe0ff */
[----:B------:R-:W-:Y:S01]  /*27a0*/  R2UR UR43, R33 ;  /* 0x00000000212b72ca */ /* 0x000fe200000e0000 */
[----:B--2---:R-:W-:Y:S01]  /*27b0*/  UIMAD UR7, UR45, UR10, UR5 ;  /* 0x0000000a2d0772a4 */ /* 0x004fe2000f8e0205 */
[----:B------:R-:W-:Y:S01]  /*27c0*/  R2UR UR45, R31 ;  /* 0x000000001f2d72ca */ /* 0x000fe200000e0000 */
[----:B------:R-:W-:Y:S01]  /*27d0*/  USEL UR10, URZ, 0x1, UP0 ;  /* 0x00000001ff0a7887 */ /* 0x000fe20008000000 */
[----:B------:R-:W-:Y:S01]  /*27e0*/  R2UR UR27, R29 ;  /* 0x000000001d1b72ca */ /* 0x000fe200000e0000 */
[----:B---3--:R-:W-:Y:S01]  /*27f0*/  UIMAD UR6, UR46, UR11, UR6 ;  /* 0x0000000b2e0672a4 */ /* 0x008fe2000f8e0206 */
[----:B------:R-:W-:Y:S01]  /*2800*/  R2UR UR46, R34 ;  /* 0x00000000222e72ca */ /* 0x000fe200000e0000 */
[----:B------:R-:W-:Y:S01]  /*2810*/  ULOP3.LUT UR39, UR39, UR10, URZ, 0x3c, !UPT ;  /* 0x0000000a27277292 */ /* 0x000fe2000f8e3cff */
[----:B------:R-:W-:Y:S01]  /*2820*/  R2UR UR28, R28 ;  /* 0x000000001c1c72ca */ /* 0x000fe200000e0000 */
[----:B------:R-:W-:Y:S01]  /*2830*/  ULEA UR7, UR7, UR8, 0x5 ;  /* 0x0000000807077291 */ /* 0x000fe2000f8e28ff */
[----:B------:R-:W-:Y:S01]  /*2840*/  R2UR UR29, R27 ;  /* 0x000000001b1d72ca */ /* 0x000fe200000e0000 */
[----:B-1----:R-:W-:Y:S01]  /*2850*/  UIADD3 UR16, UP1, UPT, UR24, 0x80, URZ ;  /* 0x0000008018107890 */ /* 0x002fe2000ff3e0ff */
[----:B------:R-:W-:Y:S01]  /*2860*/  R2UR UR30, R30 ;  /* 0x000000001e1e72ca */ /* 0x000fe200000e0000 */
[----:B------:R-:W-:Y:S01]  /*2870*/  ULEA UR6, UR6, UR7, 0xa ;  /* 0x0000000706067291 */ /* 0x000fe2000f8e50ff */
[----:B------:R-:W-:Y:S01]  /*2880*/  IMAD.U32 R0, RZ, RZ, UR39 ;  /* 0x00000027ff007e24 */ /* 0x000fe2000f8e00ff */
[----:B------:R-:W-:Y:S01]  /*2890*/  ULEA UR8, UR63, UR71, 0x3 ;  /* 0x000000473f087291 */ /* 0x000fe2000f8e18ff */
[----:B------:R-:W-:Y:S01]  /*28a0*/  MOV.SPILL R52, UR24 ;  /* 0x0000001800347c02 */ /* 0x000fe20009000f00 */
[----:B------:R-:W-:Y:S01]  /*28b0*/  UIADD3.X UR17, UPT, UPT, URZ, UR25, URZ, UP1, !UPT ;  /* 0x00000019ff117290 */ /* 0x000fe20008ffe4ff */
[----:B------:R-:W-:Y:S01]  /*28c0*/  MOV.SPILL R53, UR25 ;  /* 0x0000001900357c02 */ /* 0x000fe20009000f00 */
[----:B------:R-:W-:Y:S01]  /*28d0*/  UPRMT UR6, UR6, 0x5410, URZ ;  /* 0x0000541006067896 */ /* 0x000fe200080000ff */
[----:B------:R-:W-:Y:S01]  /*28e0*/  SHF.L.U32 R60, R0, 0x1f, RZ ;  /* 0x0000001f003c7819 */ /* 0x000fe200000006ff */
[----:B------:R-:W-:Y:S01]  /*28f0*/  UIADD3 UR10, UPT, UPT, UR42, 0x20, URZ ;  /* 0x000000202a0a7890 */ /* 0x000fe2000fffe0ff */
[----:B------:R-:W-:Y:S01]  /*2900*/  MOV.SPILL R46, UR51 ;  /* 0x00000033002e7c02 */ /* 0x000fe20009000f00 */
[----:B------:R-:W-:Y:S01]  /*2910*/  UMOV UR7, UR46 ;  /* 0x0000002e00077c82 */ /* 0x000fe20008000000 */
[----:B------:R1:W2:Y:S01]  /*2920*/  SYNCS.PHASECHK.TRANS64.TRYWAIT P0, [UR8+0x30], R60 ;  /* 0x0000303cff0075a7 */ /* 0x0002a20008001108 */
[----:B------:R-:W-:Y:S01]  /*2930*/  UIADD3 UR8, UPT, UPT, UR23, 0x6c00, URZ ;  /* 0x00006c0017087890 */ /* 0x000fe2000fffe0ff */
[----:B------:R-:W-:Y:S01]  /*2940*/  R2UR UR51, R25 ;  /* 0x00000000193372ca */ /* 0x000fe200000e0000 */
[----:B------:R-:W-:Y:S01]  /*2950*/  UMOV UR11, UR43 ;  /* 0x0000002b000b7c82 */ /* 0x000fe20008000000 */
[----:B------:R3:W-:Y:S01]  /*2960*/  UTMALDG.5D.IM2COL [UR40], [UR16], UR6 ;  /* 0x00000028100073b4 */ /* 0x0007e20008060006 */
[----:B------:R-:W-:Y:S01]  /*2970*/  UMOV UR21, UR41 ;  /* 0x0000002900157c82 */ /* 0x000fe20008000000 */
[----:B------:R-:W-:Y:S01]  /*2980*/  UMOV UR12, UR44 ;  /* 0x0000002c000c7c82 */ /* 0x000fe20008000000 */
[----:B------:R-:W-:Y:S01]  /*2990*/  UMOV UR13, UR45 ;  /* 0x0000002d000d7c82 */ /* 0x000fe20008000000 */
[----:B------:R-:W-:Y:S01]  /*29a0*/  UMOV UR9, UR21 ;  /* 0x0000001500097c82 */ /* 0x000fe20008000000 */
[----:B------:R-:W-:Y:S01]  /*29b0*/  UMOV UR14, UR7 ;  /* 0x00000007000e7c82 */ /* 0x000fe20008000000 */
[----:B------:R-:W-:Y:S01]  /*29c0*/  UIADD3 UR24, UPT, UPT, UR23, 0x7000, URZ ;  /* 0x0000700017187890 */ /* 0x000fe2000fffe0ff */
[----:B------:R-:W-:Y:S01]  /*29d0*/  R2UR UR52, R24 ;  /* 0x00000000183472ca */ /* 0x000fe200000e0000 */
[----:B------:R5:W-:Y:S01]  /*29e0*/  UTMALDG.5D.IM2COL [UR8], [UR16], UR6 ;  /* 0x00000008100073b4 */ /* 0x000be20008060006 */
[----:B------:R-:W-:Y:S01]  /*29f0*/  UMOV UR18, UR42 ;  /* 0x0000002a00127c82 */ /* 0x000fe20008000000 */
[----:B------:R-:W-:Y:S01]  /*2a00*/  UMOV UR25, UR21 ;  /* 0x0000001500197c82 */ /* 0x000fe20008000000 */
[----:B------:R-:W-:Y:S01]  /*2a10*/  UMOV UR26, UR18 ;  /* 0x00000012001a7c82 */ /* 0x000fe20008000000 */
[----:B------:R-:W-:Y:S01]  /*2a20*/  R2UR UR53, R23 ;  /* 0x00000000173572ca */ /* 0x000fe200000e0000 */
[----:B------:R-:W-:Y:S01]  /*2a30*/  UIADD3 UR48, UPT, UPT, UR23, 0x7800, URZ ;  /* 0x0000780017307890 */ /* 0x000fe2000fffe0ff */
[----:B------:R-:W-:Y:S01]  /*2a40*/  R2UR UR54, R26 ;  /* 0x000000001a3672ca */ /* 0x000fe200000e0000 */
[----:B------:R-:W-:Y:S01]  /*2a50*/  UMOV UR49, UR21 ;  /* 0x0000001500317c82 */ /* 0x000fe20008000000 */
[----:B------:R1:W-:Y:S01]  /*2a60*/  UTMALDG.5D.IM2COL [UR24], [UR16], UR6 ;  /* 0x00000018100073b4 */ /* 0x0003e20008060006 */
[----:B------:R-:W-:Y:S01]  /*2a70*/  UMOV UR7, UR30 ;  /* 0x0000001e00077c82 */ /* 0x000fe20008000000 */
[----:B------:R-:W-:Y:S01]  /*2a80*/  UMOV UR50, UR18 ;  /* 0x0000001200327c82 */ /* 0x000fe20008000000 */
[----:B------:R-:W-:Y:S01]  /*2a90*/  MOV.SPILL R58, UR67 ;  /* 0x00000043003a7c02 */ /* 0x000fe20009000f00 */
[----:B------:R-:W-:Y:S01]  /*2aa0*/  UIADD3 UR64, UPT, UPT, UR23, 0x8800, URZ ;  /* 0x0000880017407890 */ /* 0x000fe2000fffe0ff */
[----:B------:R-:W-:Y:S01]  /*2ab0*/  R2UR UR67, R17 ;  /* 0x00000000114372ca */ /* 0x000fe200000e0000 */
[----:B------:R-:W-:Y:S01]  /*2ac0*/  UMOV UR65, UR21 ;  /* 0x0000001500417c82 */ /* 0x000fe20008000000 */
[----:B------:R-:W-:Y:S01]  /*2ad0*/  R2UR UR68, R16 ;  /* 0x00000000104472ca */ /* 0x000fe200000e0000 */
[----:B------:R-:W-:Y:S01]  /*2ae0*/  UMOV UR66, UR18 ;  /* 0x0000001200427c82 */ /* 0x000fe20008000000 */
[----:B------:R-:W-:Y:S01]  /*2af0*/  R2UR UR69, R15 ;  /* 0x000000000f4572ca */ /* 0x000fe200000e0000 */
[----:B------:R-:W-:Y:S01]  /*2b00*/  UMOV UR72, 0x0 ;  /* 0x0000000000487882 */ /* 0x000fe20000000000 */
[----:B------:R-:W-:Y:S01]  /*2b10*/  R2UR UR70, R18 ;  /* 0x00000000124672ca */ /* 0x000fe200000e0000 */
[----:B------:R-:W-:Y:S01]  /*2b20*/  UMOV UR73, 0x10000000 ;  /* 0x1000000000497882 */ /* 0x000fe20000000000 */
[----:B------:R-:W-:Y:S01]  /*2b30*/  UIADD3 UR56, UPT, UPT, UR23, 0x1f800, URZ ;  /* 0x0001f80017387890 */ /* 0x000fe2000fffe0ff */
[----:B----4-:R-:W-:Y:S01]  /*2b40*/  MOV.SPILL R45, UR47 ;  /* 0x0000002f002d7c02 */ /* 0x010fe20009000f00 */
[----:B------:R-:W-:Y:S01]  /*2b50*/  UMOV UR58, UR18 ;  /* 0x00000012003a7c82 */ /* 0x000fe20008000000 */
[----:B------:R-:W-:Y:S01]  /*2b60*/  UIADD3 UR32, UPT, UPT, UR23, 0x21000, URZ ;  /* 0x0002100017207890 */ /* 0x000fe2000fffe0ff */
[----:B------:R-:W-:Y:S01]  /*2b70*/  MOV.SPILL R55, UR31 ;  /* 0x0000001f00377c02 */ /* 0x000fe20009000f00 */
[----:B------:R-:W-:Y:S01]  /*2b80*/  UMOV UR34, UR18 ;  /* 0x0000001200227c82 */ /* 0x000fe20008000000 */
[----:B------:R-:W-:Y:S02]  /*2b90*/  R2UR.FILL UR47, R45 ;  /* 0x000000002d2f72ca */ /* 0x000fe400004e0000 */
[----:B------:R-:W-:Y:S02]  /*2ba0*/  R2UR.FILL UR31, R55 ;  /* 0x00000000371f72ca */ /* 0x000fe400004e0000 */
[----:B------:R-:W-:Y:S02]  /*2bb0*/  MOV.SPILL R47, UR55 ;  /* 0x00000037002f7c02 */ /* 0x000fe40009000f00 */
[----:B---3--:R-:W-:Y:S01]  /*2bc0*/  R2UR UR43, R21 ;  /* 0x00000000152b72ca */ /* 0x008fe200000e0000 */
[----:B------:R-:W-:Y:S01]  /*2bd0*/  UIADD3 UR40, UPT, UPT, UR23, 0x8000, URZ ;  /* 0x0000800017287890 */ /* 0x000fe2000fffe0ff */
[----:B------:R-:W-:Y:S01]  /*2be0*/  R2UR UR44, R20 ;  /* 0x00000000142c72ca */ /* 0x000fe200000e0000 */
[----:B------:R-:W-:Y:S01]  /*2bf0*/  UMOV UR41, UR21 ;  /* 0x0000001500297c82 */ /* 0x000fe20008000000 */
[----:B------:R-:W-:Y:S01]  /*2c00*/  R2UR UR45, R19 ;  /* 0x00000000132d72ca */ /* 0x000fe200000e0000 */
[----:B------:R-:W-:Y:S01]  /*2c10*/  UMOV UR42, UR18 ;  /* 0x00000012002a7c82 */ /* 0x000fe20008000000 */
[----:B------:R-:W-:Y:S01]  /*2c20*/  R2UR UR46, R22 ;  /* 0x00000000162e72ca */ /* 0x000fe200000e0000 */
[----:B------:R-:W-:Y:S01]  /*2c30*/  UIADD3 UR47, UPT, UPT, UR47, 0x1, URZ ;  /* 0x000000012f2f7890 */ /* 0x000fe2000fffe0ff */
[----:B------:R-:W-:Y:S01]  /*2c40*/  MOV.SPILL R59, UR71 ;  /* 0x00000047003b7c02 */ /* 0x000fe20009000f00 */
[----:B-----5:R-:W-:Y:S01]  /*2c50*/  UIADD3 UR8, UPT, UPT, UR23, 0x7400, URZ ;  /* 0x0000740017087890 */ /* 0x020fe2000fffe0ff */
[----:B------:R-:W-:Y:S01]  /*2c60*/  R2UR.FILL UR55, R47 ;  /* 0x000000002f3772ca */ /* 0x000fe200004e0000 */
[----:B------:R-:W-:Y:S01]  /*2c70*/  UMOV UR11, UR27 ;  /* 0x0000001b000b7c82 */ /* 0x000fe20008000000 */
[----:B------:R-:W-:Y:S01]  /*2c80*/  UMOV UR12, UR28 ;  /* 0x0000001c000c7c82 */ /* 0x000fe20008000000 */
[----:B------:R-:W-:Y:S01]  /*2c90*/  UMOV UR13, UR29 ;  /* 0x0000001d000d7c82 */ /* 0x000fe20008000000 */
[----:B------:R-:W-:Y:S01]  /*2ca0*/  UMOV UR14, UR7 ;  /* 0x00000007000e7c82 */ /* 0x000fe20008000000 */
[----:B------:R-:W-:Y:S01]  /*2cb0*/  UMOV UR7, UR54 ;  /* 0x0000003600077c82 */ /* 0x000fe20008000000 */
[----:B-1----:R-:W-:Y:S01]  /*2cc0*/  R2UR UR27, R13 ;  /* 0x000000000d1b72ca */ /* 0x002fe200000e0000 */
[----:B------:R-:W-:Y:S01]  /*2cd0*/  UIADD3 UR24, UPT, UPT, UR23, 0x9000, URZ ;  /* 0x0000900017187890 */ /* 0x000fe2000fffe0ff */
[----:B------:R1:W-:Y:S01]  /*2ce0*/  UTMALDG.5D.IM2COL [UR8], [UR16], UR6 ;  /* 0x00000008100073b4 */ /* 0x0003e20008060006 */
[----:B------:R-:W-:Y:S02]  /*2cf0*/  R2UR UR28, R12 ;  /* 0x000000000c1c72ca */ /* 0x000fe400000e0000 */
[----:B------:R-:W-:Y:S02]  /*2d00*/  R2UR UR29, R11 ;  /* 0x000000000b1d72ca */ /* 0x000fe400000e0000 */
[----:B------:R-:W-:Y:S02]  /*2d10*/  R2UR UR30, R14 ;  /* 0x000000000e1e72ca */ /* 0x000fe400000e0000 */
[----:B------:R-:W-:Y:S01]  /*2d20*/  R2UR.FILL UR71, R59 ;  /* 0x000000003b4772ca */ /* 0x000fe200004e0000 */
[----:B------:R3:W-:Y:S01]  /*2d30*/  UTMALDG.5D.IM2COL [UR48], [UR16], UR6 ;  /* 0x00000030100073b4 */ /* 0x0007e20008060006 */
[----:B-1----:R-:W-:Y:S01]  /*2d40*/  UIADD3 UR8, UPT, UPT, UR23, 0x7c00, URZ ;  /* 0x00007c0017087890 */ /* 0x002fe2000fffe0ff */
[----:B------:R-:W-:Y:S01]  /*2d50*/  UMOV UR11, UR51 ;  /* 0x00000033000b7c82 */ /* 0x000fe20008000000 */
[----:B------:R-:W-:Y:S01]  /*2d60*/  UMOV UR12, UR52 ;  /* 0x00000034000c7c82 */ /* 0x000fe20008000000 */
[----:B------:R-:W-:Y:S01]  /*2d70*/  UMOV UR13, UR53 ;  /* 0x00000035000d7c82 */ /* 0x000fe20008000000 */
[----:B------:R-:W-:Y:S01]  /*2d80*/  UMOV UR14, UR7 ;  /* 0x00000007000e7c82 */ /* 0x000fe20008000000 */
[----:B------:R-:W-:Y:S01]  /*2d90*/  UMOV UR7, UR46 ;  /* 0x0000002e00077c82 */ /* 0x000fe20008000000 */
[----:B---3--:R-:W-:Y:S03]  /*2da0*/  R2UR UR51, R5 ;  /* 0x00000000053372ca */ /* 0x008fe600000e0000 */
[----:B------:R1:W-:Y:S01]  /*2db0*/  UTMALDG.5D.IM2COL [UR8], [UR16], UR6 ;  /* 0x00000008100073b4 */ /* 0x0003e20008060006 */
[----:B------:R-:W-:Y:S01]  /*2dc0*/  R2UR UR52, R4 ;  /* 0x00000000043472ca */ /* 0x000fe200000e0000 */
[----:B------:R-:W-:Y:S01]  /*2dd0*/  UIADD3 UR48, UPT, UPT, UR23, 0xa000, URZ ;  /* 0x0000a00017307890 */ /* 0x000fe2000fffe0ff */
[----:B------:R-:W-:Y:S02]  /*2de0*/  R2UR UR53, R3 ;  /* 0x00000000033572ca */ /* 0x000fe400000e0000 */
[----:B------:R-:W-:Y:S01]  /*2df0*/  R2UR UR54, R6 ;  /* 0x00000000063672ca */ /* 0x000fe200000e0000 */
        /* <DEDUP_REMOVED lines=20> */
[----:B---3--:R-:W-:Y:S03]  /*2f40*/  R2UR.FILL UR67, R58 ;  /* 0x000000003a4372ca */ /* 0x008fe600004e0000 */
[----:B------:R1:W-:Y:S01]  /*2f50*/  UTMALDG.5D.IM2COL [UR8], [UR16], UR6 ;  /* 0x00000008100073b4 */ /* 0x0003e20008060006 */
[----:B------:R-:W-:Y:S01]  /*2f60*/  UIADD3 UR64, UPT, UPT, UR23, 0x1f000, URZ ;  /* 0x0001f00017407890 */ /* 0x000fe2000fffe0ff */
        /* <DEDUP_REMOVED lines=9> */
[----:B------:R-:W-:Y:S02]  /*3000*/  R2UR.FILL UR24, R52 ;  /* 0x00000000341872ca */ /* 0x000fe400004e0000 */
        /* <DEDUP_REMOVED lines=10> */
[----:B------:R-:W-:Y:S01]  /*30b0*/  R2UR.FILL UR45, R50 ;  /* 0x00000000322d72ca */ /* 0x000fe200004e0000 */
[----:B------:R-:W-:Y:S01]  /*30c0*/  UIADD3 UR40, UPT, UPT, UR23, 0x1e800, URZ ;  /* 0x0001e80017287890 */ /* 0x000fe2000fffe0ff */
[----:B------:R-:W-:Y:S02]  /*30d0*/  R2UR.FILL UR44, R49 ;  /* 0x00000000312c72ca */ /* 0x000fe400004e0000 */
[----:B------:R-:W-:Y:S01]  /*30e0*/  R2UR.FILL UR43, R48 ;  /* 0x00000000302b72ca */ /* 0x000fe200004e0000 */
[----:B------:R3:W-:Y:S10]  /*30f0*/  UTMALDG.5D.IM2COL [UR48], [UR16], UR6 ;  /* 0x00000030100073b4 */ /* 0x0007f40008060006 */
[----:B------:R-:W-:Y:S02]  /*3100*/  UMOV UR20, UR44 ;  /* 0x0000002c00147c82 */ /* 0x000fe40008000000 */
[----:B------:R-:W-:Y:S01]  /*3110*/  UMOV UR68, UR20 ;  /* 0x0000001400447c82 */ /* 0x000fe20008000000 */
[----:B-1----:R-:W-:Y:S01]  /*3120*/  UIADD3 UR8, UPT, UPT, UR23, 0xa400, URZ ;  /* 0x0000a40017087890 */ /* 0x002fe2000fffe0ff */
[----:B------:R-:W-:Y:S01]  /*3130*/  UMOV UR11, UR51 ;  /* 0x00000033000b7c82 */ /* 0x000fe20008000000 */
[----:B------:R-:W-:Y:S01]  /*3140*/  UMOV UR12, UR52 ;  /* 0x00000034000c7c82 */ /* 0x000fe20008000000 */
[----:B------:R-:W-:Y:S01]  /*3150*/  UMOV UR13, UR53 ;  /* 0x00000035000d7c82 */ /* 0x000fe20008000000 */
[----:B------:R-:W-:Y:S01]  /*3160*/  UMOV UR14, UR7 ;  /* 0x00000007000e7c82 */ /* 0x000fe20008000000 */
[----:B---3--:R-:W-:Y:S04]  /*3170*/  R2UR.FILL UR51, R46 ;  /* 0x000000002e3372ca */ /* 0x008fe800004e0000 */
[----:B------:R1:W-:Y:S01]  /*3180*/  UTMALDG.5D.IM2COL [UR8], [UR16], UR6 ;  /* 0x00000008100073b4 */ /* 0x0003e20008060006 */
[----:B------:R-:W-:Y:S02]  /*3190*/  UIADD3 UR48, UPT, UPT, UR23, 0x20000, URZ ;  /* 0x0002000017307890 */ /* 0x000fe4000fffe0ff */
[----:B-1----:R-:W-:Y:S02]  /*31a0*/  UIADD3 UR6, UP0, UPT, UR24, 0x200, URZ ;  /* 0x0000020018067890 */ /* 0x002fe4000ff1e0ff */
[----:B------:R-:W-:Y:S02]  /*31b0*/  UIADD3 UR8, UPT, UPT, UR23, 0x1ec00, URZ ;  /* 0x0001ec0017087890 */ /* 0x000fe4000fffe0ff */
[----:B------:R-:W-:Y:S01]  /*31c0*/  UIADD3.X UR7, UPT, UPT, URZ, UR25, URZ, UP0, !UPT ;  /* 0x00000019ff077290 */ /* 0x000fe200087fe4ff */
[----:B------:R-:W-:Y:S01]  /*31d0*/  UMOV UR11, UR43 ;  /* 0x0000002b000b7c82 */ /* 0x000fe20008000000 */
[----:B------:R-:W-:Y:S01]  /*31e0*/  UMOV UR12, UR20 ;  /* 0x00000014000c7c82 */ /* 0x000fe20008000000 */
[----:B------:R-:W-:Y:S01]  /*31f0*/  UIADD3 UR24, UPT, UPT, UR23, 0x21800, URZ ;  /* 0x0002180017187890 */ /* 0x000fe2000fffe0ff */
[----:B------:R-:W-:Y:S01]  /*3200*/  UMOV UR17, UR45 ;  /* 0x0000002d00117c82 */ /* 0x000fe20008000000 */
[----:B------:R-:W-:Y:S01]  /*3210*/  UMOV UR16, UR46 ;  /* 0x0000002e00107c82 */ /* 0x000fe20008000000 */
[----:B------:R-:W-:Y:S03]  /*3220*/  UMOV UR13, UR17 ;  /* 0x00000011000d7c82 */ /* 0x000fe60008000000 */
[----:B------:R1:W-:Y:S01]  /*3230*/  UTMALDG.5D [UR40], [UR6], desc[UR72] ;  /* 0x00004828060075b4 */ /* 0x0003e20008021000 */
[----:B------:R-:W-:Y:S01]  /*3240*/  UMOV UR14, UR16 ;  /* 0x00000010000e7c82 */ /* 0x000fe20008000000 */
[----:B------:R-:W-:Y:S01]  /*3250*/  UMOV UR69, UR17 ;  /* 0x0000001100457c82 */ /* 0x000fe20008000000 */
[----:B------:R-:W-:Y:S01]  /*3260*/  UMOV UR70, UR16 ;  /* 0x0000001000467c82 */ /* 0x000fe20008000000 */
[----:B------:R3:W-:Y:S01]  /*3270*/  UTMALDG.5D [UR8], [UR6], desc[UR72] ;  /* 0x00004808060075b4 */ /* 0x0007e20008021000 */
[----:B------:R4:W-:Y:S01]  /*3280*/  UTMALDG.5D [UR64], [UR6], desc[UR72] ;  /* 0x00004840060075b4 */ /* 0x0009e20008021000 */
[----:B-1----:R-:W-:Y:S01]  /*3290*/  R2UR.FILL UR43, R44 ;  /* 0x000000002c2b72ca */ /* 0x002fe200004e0000 */
[----:B------:R-:W-:Y:S02]  /*32a0*/  UIADD3 UR40, UPT, UPT, UR23, 0x20800, URZ ;  /* 0x0002080017287890 */ /* 0x000fe4000fffe0ff */
[----:B---3--:R-:W-:Y:S01]  /*32b0*/  UIADD3 UR8, UPT, UPT, UR23, 0x1f400, URZ ;  /* 0x0001f40017087890 */ /* 0x008fe2000fffe0ff */
[----:B------:R-:W-:Y:S01]  /*32c0*/  UMOV UR11, UR67 ;  /* 0x00000043000b7c82 */ /* 0x000fe20008000000 */
[----:B----4-:R-:W-:Y:S01]  /*32d0*/  UMOV UR65, UR21 ;  /* 0x0000001500417c82 */ /* 0x010fe20008000000 */
[----:B------:R-:W-:Y:S01]  /*32e0*/  UMOV UR66, UR20 ;  /* 0x0000001400427c82 */ /* 0x000fe20008000000 */
[----:B------:R-:W-:Y:S01]  /*32f0*/  UMOV UR68, UR17 ;  /* 0x0000001100447c82 */ /* 0x000fe20008000000 */
[----:B------:R-:W-:Y:S01]  /*3300*/  UMOV UR69, UR16 ;  /* 0x0000001000457c82 */ /* 0x000fe20008000000 */
[----:B------:R-:W-:Y:S01]  /*3310*/  UMOV UR9, UR65 ;  /* 0x0000004100097c82 */ /* 0x000fe20008000000 */
[----:B------:R-:W-:Y:S01]  /*3320*/  UMOV UR12, UR66 ;  /* 0x00000042000c7c82 */ /* 0x000fe20008000000 */
[----:B------:R-:W-:Y:S01]  /*3330*/  UMOV UR13, UR68 ;  /* 0x00000044000d7c82 */ /* 0x000fe20008000000 */
[----:B------:R-:W-:Y:S01]  /*3340*/  UMOV UR14, UR69 ;  /* 0x00000045000e7c82 */ /* 0x000fe20008000000 */
[----:B------:R-:W-:Y:S01]  /*3350*/  UMOV UR57, UR65 ;  /* 0x0000004100397c82 */ /* 0x000fe20008000000 */
[----:B------:R1:W-:Y:S01]  /*3360*/  UTMALDG.5D [UR8], [UR6], desc[UR72] ;  /* 0x00004808060075b4 */ /* 0x0003e20008021000 */
[----:B------:R-:W-:Y:S01]  /*3370*/  UMOV UR60, UR66 ;  /* 0x00000042003c7c82 */ /* 0x000fe20008000000 */
[----:B------:R-:W-:Y:S01]  /*3380*/  UMOV UR61, UR68 ;  /* 0x00000044003d7c82 */ /* 0x000fe20008000000 */
[----:B------:R-:W-:Y:S01]  /*3390*/  UMOV UR62, UR69 ;  /* 0x00000045003e7c82 */ /* 0x000fe20008000000 */
[----:B------:R-:W-:Y:S01]  /*33a0*/  UMOV UR49, UR65 ;  /* 0x0000004100317c82 */ /* 0x000fe20008000000 */
[----:B------:R-:W-:Y:S01]  /*33b0*/  UMOV UR52, UR66 ;  /* 0x0000004200347c82 */ /* 0x000fe20008000000 */
[----:B------:R-:W-:Y:S01]  /*33c0*/  UMOV UR53, UR68 ;  /* 0x0000004400357c82 */ /* 0x000fe20008000000 */
[----:B------:R-:W-:Y:S01]  /*33d0*/  UMOV UR54, UR69 ;  /* 0x0000004500367c82 */ /* 0x000fe20008000000 */
[----:B------:R-:W-:Y:S01]  /*33e0*/  UTMALDG.5D [UR56], [UR6], desc[UR72] ;  /* 0x00004838060075b4 */ /* 0x000fe20008021000 */
        /* <DEDUP_REMOVED lines=12> */
[----:B------:R-:W-:Y:S01]  /*34b0*/  UIADD3 UR16, UPT, UPT, UR23, 0x22000, URZ ;  /* 0x0002200017107890 */ /* 0x000fe2000fffe0ff */
[----:B------:R-:W-:Y:S01]  /*34c0*/  R2UR UR70, R41 ;  /* 0x00000000294672ca */ /* 0x000fe200000e0000 */
[----:B------:R-:W-:Y:S01]  /*34d0*/  UMOV UR17, UR65 ;  /* 0x0000004100117c82 */ /* 0x000fe20008000000 */
[----:B------:R-:W-:Y:S01]  /*34e0*/  UMOV UR20, UR66 ;  /* 0x0000004200147c82 */ /* 0x000fe20008000000 */
[----:B------:R-:W-:Y:S01]  /*34f0*/  UMOV UR21, UR68 ;  /* 0x0000004400157c82 */ /* 0x000fe20008000000 */
[----:B------:R-:W-:Y:S01]  /*3500*/  UMOV UR22, UR69 ;  /* 0x0000004500167c82 */ /* 0x000fe20008000000 */
[----:B-1----:R-:W-:Y:S01]  /*3510*/  UIADD3 UR8, UPT, UPT, UR23, 0x1fc00, URZ ;  /* 0x0001fc0017087890 */ /* 0x002fe2000fffe0ff */
[----:B------:R-:W-:Y:S08]  /*3520*/  UMOV UR11, UR59 ;  /* 0x0000003b000b7c82 */ /* 0x000ff00008000000 */
[----:B------:R1:W-:Y:S01]  /*3530*/  UTMALDG.5D [UR8], [UR6], desc[UR72] ;  /* 0x00004808060075b4 */ /* 0x0003e20008021000 */
[----:B------:R-:W-:Y:S01]  /*3540*/  UTMALDG.5D [UR48], [UR6], desc[UR72] ;  /* 0x00004830060075b4 */ /* 0x000fe20008021000 */
        /* <DEDUP_REMOVED lines=17> */
[----:B------:R-:W-:Y:S02]  /*3660*/  UMOV UR11, UR19 ;  /* 0x00000013000b7c82 */ /* 0x000fe40008000000 */
[----:B------:R-:W-:Y:S06]  /*3670*/  UMOV UR23, UR63 ;  /* 0x0000003f00177c82 */ /* 0x000fec0008000000 */
[----:B------:R1:W-:Y:S02]  /*3680*/  UTMALDG.5D [UR8], [UR6], desc[UR72] ;  /* 0x00004808060075b4 */ /* 0x0003e40008021000 */
[----:B-1----:R-:W-:Y:S02]  /*3690*/  UIADD3 UR8, UPT, UPT, UR66, 0x1, URZ ;  /* 0x0000000142087890 */ /* 0x002fe4000fffe0ff */
[----:B------:R-:W-:Y:S02]  /*36a0*/  UIADD3 UR7, UPT, UPT, UR68, 0x1, URZ ;  /* 0x0000000144077890 */ /* 0x000fe4000fffe0ff */
[----:B------:R-:W-:Y:S02]  /*36b0*/  UISETP.NE.AND UP2, UPT, UR8, UR77, UPT ;  /* 0x0000004d0800728c */ /* 0x000fe4000bf45270 */
[----:B------:R-:W-:Y:S02]  /*36c0*/  UIADD3 UR6, UPT, UPT, UR69, 0x1, URZ ;  /* 0x0000000145067890 */ /* 0x000fe4000fffe0ff */
[----:B------:R-:W-:Y:S02]  /*36d0*/  UIADD3 UR9, UPT, UPT, UR31, 0x1, URZ ;  /* 0x000000011f097890 */ /* 0x000fe4000fffe0ff */
[----:B------:R-:W-:Y:S05]  /*36e0*/  USEL UR8, UR8, URZ, UP2 ;  /* 0x000000ff08087287 */ /* 0x000fea0009000000 */
[----:B------:R-:W-:Y:S01]  /*36f0*/  @UP2 UIADD3 UR7, UPT, UPT, UR68, URZ, URZ ;  /* 0x000000ff44072290 */ /* 0x000fe2000fffe0ff */
[----:B------:R-:W-:Y:S03]  /*3700*/  IMAD.U32 R48, RZ, RZ, UR8 ;  /* 0x00000008ff307e24 */ /* 0x000fe6000f8e00ff */
[----:B------:R-:W-:Y:S04]  /*3710*/  UISETP.NE.AND UP1, UPT, UR7, UR74, UPT ;  /* 0x0000004a0700728c */ /* 0x000fe8000bf25270 */
[----:B------:R-:W-:Y:S06]  /*3720*/  USEL UR7, UR7, URZ, UP1 ;  /* 0x000000ff07077287 */ /* 0x000fec0008800000 */
[----:B------:R-:W-:Y:S01]  /*3730*/  IMAD.U32 R49, RZ, RZ, UR7 ;  /* 0x00000007ff317e24 */ /* 0x000fe2000f8e00ff */
[----:B------:R-:W-:Y:S04]  /*3740*/  @UP1 UIADD3 UR6, UPT, UPT, UR69, URZ, URZ ;  /* 0x000000ff45061290 */ /* 0x000fe8000fffe0ff */
[----:B------:R-:W-:Y:S04]  /*3750*/  UISETP.NE.AND UP0, UPT, UR6, UR75, UPT ;  /* 0x0000004b0600728c */ /* 0x000fe8000bf05270 */
[----:B------:R-:W-:Y:S06]  /*3760*/  USEL UR6, UR6, URZ, UP0 ;  /* 0x000000ff06067287 */ /* 0x000fec0008000000 */
[----:B------:R-:W-:Y:S01]  /*3770*/  IMAD.U32 R50, RZ, RZ, UR6 ;  /* 0x00000006ff327e24 */ /* 0x000fe2000f8e00ff */
[----:B------:R-:W-:Y:S02]  /*3780*/  @UP0 UIADD3 UR9, UPT, UPT, UR31, URZ, URZ ;  /* 0x000000ff1f090290 */ /* 0x000fe4000fffe0ff */
[----:B------:R-:W-:Y:S05]  /*3790*/  UISETP.NE.AND UP0, UPT, UR47, UR70, UPT ;  /* 0x000000462f00728c */ /* 0x000fea000bf05270 */
[----:B------:R-:W-:Y:S04]  /*37a0*/  UMOV UR31, UR9 ;  /* 0x00000009001f7c82 */ /* 0x000fe80008000000 */
[----:B--2---:R-:W-:Y:S05]  /*37b0*/  BRA.U UP0, `(.L_x_22) ;  /* 0xffffffed00607547 */ /* 0x004fea000b83ffff */
.L_x_17:
[----:B------:R-:W-:Y:S01]  /*37c0*/  ULEA UR4, UR63, UR71, 0x3 ;  /* 0x000000473f047291 */ /* 0x000fe2000f8e18ff */
[----:B--2---:R-:W-:Y:S01]  /*37d0*/  IMAD.U32 R0, RZ, RZ, UR39 ;  /* 0x00000027ff007e24 */ /* 0x004fe2000f8e00ff */
[----:B------:R-:W-:Y:S01]  /*37e0*/  @!P1 SYNCS.ARRIVE.TRANS64.A1T0 RZ, [UR71+0x98], RZ ;  /* 0x000098ffffff99a7 */ /* 0x000fe20008100047 */
[----:B------:R-:W-:-:S03]  /*37f0*/  R2UR UR5, R42 ;  /* 0x000000002a0572ca */ /* 0x000fc600000e0000 */
[----:B------:R-:W-:-:S04]  /*3800*/  SHF.L.U32 R0, R0, 0x1f, RZ ;  /* 0x0000001f00007819 */ /* 0x000fc800000006ff */
[----:B---3--:R2:W3:Y:S06]  /*3810*/  SYNCS.PHASECHK.TRANS64.TRYWAIT P0, [UR4+0x30], R0 ;  /* 0x00003000ff0075a7 */ /* 0x0084ec0008001104 */
[----:B------:R-:W-:-:S09]  /*3820*/  UISETP.GE.AND UP0, UPT, UR5, 0x1, UPT ;  /* 0x000000010500788c */ /* 0x000fd2000bf06270 */
[----:B------:R-:W-:Y:S05]  /*3830*/  BRA.U !UP0, `(.L_x_23) ;  /* 0x0000002108487547 */ /* 0x000fea000b800000 */
[----:B------:R-:W4:Y:S01]  /*3840*/  LDCU.128 UR4, c[0x0][0x480] ;  /* 0x00009000ff0477ac */ /* 0x000f220008000c00 */
[----:B------:R-:W-:Y:S02]  /*3850*/  R2UR UR59, R41 ;  /* 0x00000000293b72ca */ /* 0x000fe400000e0000 */
[----:B------:R-:W-:Y:S01]  /*3860*/  R2UR UR57, R42 ;  /* 0x000000002a3972ca */ /* 0x000fe200000e0000 */
[----:B------:R-:W-:Y:S01]  /*3870*/  UIADD3 UR47, UPT, UPT, UR76, 0x8, URZ ;  /* 0x000000084c2f7890 */ /* 0x000fe2000fffe0ff */
[----:B------:R-:W-:Y:S01]  /*3880*/  R2UR UR58, R35 ;  /* 0x00000000233a72ca */ /* 0x000fe200000e0000 */
        /* <DEDUP_REMOVED lines=21> */
[----:B------:R-:W-:Y:S01]  /*39e0*/  USHF.R.U32.HI UR15, URZ, UR6, UR5 ;  /* 0x00000006ff0f7299 */ /* 0x000fe20008011605 */
[----:B------:R-:W1:Y:S02]  /*39f0*/  LDCU UR51, c[0x0][0x4a0] ;  /* 0x00009400ff3377ac */ /* 0x000e640008000800 */
[----:B------:R-:W-:Y:S01]  /*3a00*/  UMOV UR5, UR17 ;  /* 0x0000001100057c82 */ /* 0x000fe20008000000 */
[----:B------:R-:W-:-:S02]  /*3a10*/  USEL UR15, UR46, UR15, !UP0 ;  /* 0x0000000f2e0f7287 */ /* 0x000fc4000c000000 */
[----:B------:R-:W-:Y:S02]  /*3a20*/  USHF.R.U32.HI UR14, URZ, UR6, UR5 ;  /* 0x00000006ff0e7299 */ /* 0x000fe40008011605 */
[----:B----4-:R-:W-:Y:S01]  /*3a30*/  UIMAD.WIDE.U32 UR32, UR15, UR8, URZ ;  /* 0x000000080f2072a5 */ /* 0x010fe2000f8e00ff */
[----:B------:R-:W-:Y:S01]  /*3a40*/  UMOV UR5, UR19 ;  /* 0x0000001300057c82 */ /* 0x000fe20008000000 */
[----:B------:R-:W-:Y:S02]  /*3a50*/  USEL UR14, UR45, UR14, !UP0 ;  /* 0x0000000e2d0e7287 */ /* 0x000fe4000c000000 */
[----:B------:R-:W-:Y:S02]  /*3a60*/  USHF.R.U32.HI UR13, URZ, UR6, UR5 ;  /* 0x00000006ff0d7299 */ /* 0x000fe40008011605 */
[----:B------:R-:W-:Y:S01]  /*3a70*/  UIMAD.WIDE.U32 UR34, UR14, UR8, URZ ;  /* 0x000000080e2272a5 */ /* 0x000fe2000f8e00ff */
        /* <DEDUP_REMOVED lines=11> */
[----:B------:R-:W-:Y:S01]  /*3b30*/  UIADD3 UR26, UPT, UPT, -UR15, URZ, URZ ;  /* 0x000000ff0f1a7290 */ /* 0x000fe2000fffe1ff */
        /* <DEDUP_REMOVED lines=14> */
[----:B------:R-:W-:Y:S02]  /*3c20*/  UIADD3 UR8, UPT, UPT, -UR5, URZ, URZ ;  /* 0x000000ff05087290 */ /* 0x000fe4000fffe1ff */
[----:B------:R-:W-:Y:S02]  /*3c30*/  UIMAD UR56, UR4, UR27, UR47 ;  /* 0x0000001b043872a4 */ /* 0x000fe4000f8e022f */
[----:B------:R-:W-:-:S02]  /*3c40*/  UIMAD UR54, UR4, UR26, UR46 ;  /* 0x0000001a043672a4 */ /* 0x000fc4000f8e022e */
[----:B------:R-:W-:Y:S02]  /*3c50*/  UIMAD UR53, UR4, UR25, UR45 ;  /* 0x00000019043572a4 */ /* 0x000fe4000f8e022d */
[----:B------:R-:W-:Y:S02]  /*3c60*/  UIMAD UR52, UR4, UR24, UR44 ;  /* 0x00000018043472a4 */ /* 0x000fe4000f8e022c */
[----:B------:R-:W-:Y:S02]  /*3c70*/  UIMAD UR50, UR4, UR23, UR38 ;  /* 0x00000017043272a4 */ /* 0x000fe4000f8e0226 */
[----:B------:R-:W-:Y:S02]  /*3c80*/  UIMAD UR47, UR4, UR22, UR30 ;  /* 0x00000016042f72a4 */ /* 0x000fe4000f8e021e */
[----:B------:R-:W-:Y:S02]  /*3c90*/  UIMAD UR45, UR4, UR28, UR76 ;  /* 0x0000001c042d72a4 */ /* 0x000fe4000f8e024c */
[----:B------:R-:W-:-:S02]  /*3ca0*/  UIMAD UR46, UR4, UR8, UR29 ;  /* 0x00000008042e72a4 */ /* 0x000fc4000f8e021d */
[----:B------:R-:W-:Y:S01]  /*3cb0*/  UISETP.NE.AND UP0, UPT, UR10, 0x1, UPT ;  /* 0x000000010a00788c */ /* 0x000fe2000bf05270 */
[----:B------:R-:W-:Y:S01]  /*3cc0*/  UMOV UR4, UR19 ;  /* 0x0000001300047c82 */ /* 0x000fe20008000000 */
[----:B------:R-:W-:Y:S02]  /*3cd0*/  UIADD3 UR59, UPT, UPT, UR57, UR59, URZ ;  /* 0x0000003b393b7290 */ /* 0x000fe4000fffe0ff */
[----:B------:R-:W-:Y:S01]  /*3ce0*/  USHF.R.U32.HI UR22, URZ, UR9, UR4 ;  /* 0x00000009ff167299 */ /* 0x000fe20008011604 */
[----:B------:R-:W4:Y:S03]  /*3cf0*/  LDCU.64 UR76, c[0x0][0x390] ;  /* 0x00007200ff4c77ac */ /* 0x000f260008000a00 */
[----:B------:R-:W-:Y:S01]  /*3d00*/  MOV R41, UR59 ;  /* 0x0000003b00297c02 */ /* 0x000fe20008000f00 */
        /* <DEDUP_REMOVED lines=21> */
[----:B------:R-:W-:Y:S02]  /*3e60*/  UIMAD UR44, UR7, UR30, UR17 ;  /* 0x0000001e072c72a4 */ /* 0x000fe4000f8e0211 */
[----:B------:R-:W-:Y:S02]  /*3e70*/  USHF.R.U32.HI UR8, URZ, UR9, UR4 ;  /* 0x00000009ff087299 */ /* 0x000fe40008011604 */
[----:B------:R-:W-:Y:S01]  /*3e80*/  UIMAD UR42, UR7, UR29, UR16 ;  /* 0x0000001d072a72a4 */ /* 0x000fe2000f8e0210 */
[----:B------:R-:W-:Y:S01]  /*3e90*/  UMOV UR4, UR49 ;  /* 0x0000003100047c82 */ /* 0x000fe20008000000 */
[----:B------:R-:W-:-:S02]  /*3ea0*/  USEL UR8, UR6, UR8, !UP1 ;  /* 0x0000000806087287 */ /* 0x000fc4000c800000 */
[----:B------:R-:W-:Y:S02]  /*3eb0*/  USHF.R.U32.HI UR4, URZ, UR9, UR4 ;  /* 0x00000009ff047299 */ /* 0x000fe40008011604 */
[----:B------:R-:W-:Y:S02]  /*3ec0*/  USEL UR9, UR12, UR23, !UP1 ;  /* 0x000000170c097287 */ /* 0x000fe4000c800000 */
[----:B------:R-:W-:Y:S02]  /*3ed0*/  USEL UR4, UR5, UR4, !UP1 ;  /* 0x0000000405047287 */ /* 0x000fe4000c800000 */
[----:B------:R-:W-:Y:S02]  /*3ee0*/  UIADD3 UR25, UPT, UPT, -UR9, URZ, URZ ;  /* 0x000000ff09197290 */ /* 0x000fe4000fffe1ff */
[----:B------:R-:W-:Y:S02]  /*3ef0*/  UIADD3 UR24, UPT, UPT, -UR8, URZ, URZ ;  /* 0x000000ff08187290 */ /* 0x000fe4000fffe1ff */
[----:B------:R-:W-:-:S02]  /*3f00*/  UIADD3 UR23, UPT, UPT, -UR4, URZ, URZ ;  /* 0x000000ff04177290 */ /* 0x000fc4000fffe1ff */
[----:B------:R-:W-:Y:S02]  /*3f10*/  UIMAD UR41, UR7, UR28, UR15 ;  /* 0x0000001c072972a4 */ /* 0x000fe4000f8e020f */
[----:B------:R-:W-:Y:S02]  /*3f20*/  UIMAD UR40, UR7, UR27, UR14 ;  /* 0x0000001b072872a4 */ /* 0x000fe4000f8e020e */
[----:B------:R-:W-:Y:S02]  /*3f30*/  UIMAD UR38, UR7, UR26, UR13 ;  /* 0x0000001a072672a4 */ /* 0x000fe4000f8e020d */
[----:B------:R-:W-:Y:S02]  /*3f40*/  UIMAD UR37, UR7, UR25, UR12 ;  /* 0x00000019072572a4 */ /* 0x000fe4000f8e020c */
[----:B------:R-:W-:Y:S02]  /*3f50*/  UIMAD UR36, UR7, UR24, UR6 ;  /* 0x00000018072472a4 */ /* 0x000fe4000f8e0206 */
[----:B------:R-:W-:-:S02]  /*3f60*/  UIMAD UR34, UR7, UR23, UR5 ;  /* 0x00000017072272a4 */ /* 0x000fc4000f8e0205 */
[----:B------:R-:W-:Y:S02]  /*3f70*/  UIMAD.WIDE.U32 UR6, UR22, UR11, URZ ;  /* 0x0000000b160672a5 */ /* 0x000fe4000f8e00ff */
[----:B------:R-:W-:Y:S02]  /*3f80*/  UIMAD.WIDE.U32 UR12, UR21, UR11, URZ ;  /* 0x0000000b150c72a5 */ /* 0x000fe4000f8e00ff */
[----:B------:R-:W-:Y:S02]  /*3f90*/  UIMAD.WIDE.U32 UR14, UR20, UR11, URZ ;  /* 0x0000000b140e72a5 */ /* 0x000fe4000f8e00ff */
[----:B------:R-:W-:Y:S01]  /*3fa0*/  UIMAD.WIDE.U32 UR16, UR19, UR11, URZ ;  /* 0x0000000b131072a5 */ /* 0x000fe2000f8e00ff */
[----:B------:R-:W-:Y:S01]  /*3fb0*/  UMOV UR5, UR7 ;  /* 0x0000000700057c82 */ /* 0x000fe20008000000 */
[----:B------:R-:W-:Y:S02]  /*3fc0*/  UIMAD.WIDE.U32 UR24, UR18, UR11, URZ ;  /* 0x0000000b121872a5 */ /* 0x000fe4000f8e00ff */
[----:B-1----:R-:W-:-:S02]  /*3fd0*/  USHF.R.U32.HI UR30, URZ, UR51, UR5 ;  /* 0x00000033ff1e7299 */ /* 0x002fc40008011605 */
[----:B------:R-:W-:Y:S01]  /*3fe0*/  UIMAD.WIDE.U32 UR26, UR9, UR11, URZ ;  /* 0x0000000b091a72a5 */ /* 0x000fe2000f8e00ff */
[----:B------:R-:W-:Y:S01]  /*3ff0*/  UMOV UR5, UR13 ;  /* 0x0000000d00057c82 */ /* 0x000fe20008000000 */
[----:B------:R-:W-:Y:S02]  /*4000*/  UIMAD.WIDE.U32 UR28, UR8, UR11, URZ ;  /* 0x0000000b081c72a5 */ /* 0x000fe4000f8e00ff */
[----:B------:R-:W-:Y:S02]  /*4010*/  USHF.R.U32.HI UR23, URZ, UR51, UR5 ;  /* 0x00000033ff177299 */ /* 0x000fe40008011605 */
[----:B------:R-:W-:Y:S01]  /*4020*/  UIMAD.WIDE.U32 UR32, UR4, UR11, URZ ;  /* 0x0000000b042072a5 */ /* 0x000fe2000f8e00ff */
[----:B------:R-:W-:Y:S01]  /*4030*/  UMOV UR5, UR15 ;  /* 0x0000000f00057c82 */ /* 0x000fe20008000000 */
[----:B------:R-:W-:Y:S02]  /*4040*/  USEL UR67, UR21, UR23, !UP0 ;  /* 0x0000001715437287 */ /* 0x000fe4000c000000 */
[----:B------:R-:W-:-:S02]  /*4050*/  USHF.R.U32.HI UR13, URZ, UR51, UR5 ;  /* 0x00000033ff0d7299 */ /* 0x000fc40008011605 */
[----:B------:R-:W-:Y:S01]  /*4060*/  UIADD3 UR14, UPT, UPT, -UR67, URZ, URZ ;  /* 0x000000ff430e7290 */ /* 0x000fe2000fffe1ff */
[----:B------:R-:W-:Y:S01]  /*4070*/  UMOV UR5, UR17 ;  /* 0x0000001100057c82 */ /* 0x000fe20008000000 */
[----:B------:R-:W-:Y:S01]  /*4080*/  USEL UR66, UR20, UR13, !UP0 ;  /* 0x0000000d14427287 */ /* 0x000fe2000c000000 */
[----:B------:R-:W-:Y:S01]  /*4090*/  IMAD.U32 R22, RZ, RZ, UR67 ;  /* 0x00000043ff167e24 */ /* 0x000fe2000f8e00ff */
[----:B------:R-:W-:Y:S02]  /*40a0*/  USHF.R.U32.HI UR12, URZ, UR51, UR5 ;  /* 0x00000033ff0c7299 */ /* 0x000fe40008011605 */
[----:B------:R-:W-:Y:S01]  /*40b0*/  UIADD3 UR13, UPT, UPT, -UR66, URZ, URZ ;  /* 0x000000ff420d7290 */ /* 0x000fe2000fffe1ff */
[----:B------:R-:W-:Y:S01]  /*40c0*/  UMOV UR5, UR25 ;  /* 0x0000001900057c82 */ /* 0x000fe20008000000 */
[----:B------:R-:W-:Y:S01]  /*40d0*/  USEL UR65, UR19, UR12, !UP0 ;  /* 0x0000000c13417287 */ /* 0x000fe2000c000000 */
[----:B------:R-:W-:Y:S01]  /*40e0*/  MOV R19, UR66 ;  /* 0x0000004200137c02 */ /* 0x000fe20008000f00 */
[----:B------:R-:W-:-:S02]  /*40f0*/  USHF.R.U32.HI UR11, URZ, UR51, UR5 ;  /* 0x00000033ff0b7299 */ /* 0x000fc40008011605 */
[----:B------:R-:W-:Y:S01]  /*4100*/  UIADD3 UR12, UPT, UPT, -UR65, URZ, URZ ;  /* 0x000000ff410c7290 */ /* 0x000fe2000fffe1ff */
[----:B------:R-:W-:Y:S01]  /*4110*/  UMOV UR5, UR27 ;  /* 0x0000001b00057c82 */ /* 0x000fe20008000000 */
[----:B------:R-:W-:Y:S01]  /*4120*/  UIMAD UR21, UR10, UR14, UR21 ;  /* 0x0000000e0a1572a4 */ /* 0x000fe2000f8e0215 */
[----:B------:R-:W-:Y:S01]  /*4130*/  IMAD.U32 R16, RZ, RZ, UR65 ;  /* 0x00000041ff107e24 */ /* 0x000fe2000f8e00ff */
[----:B------:R-:W-:Y:S02]  /*4140*/  USHF.R.U32.HI UR7, URZ, UR51, UR5 ;  /* 0x00000033ff077299 */ /* 0x000fe40008011605 */
[----:B------:R-:W-:Y:S01]  /*4150*/  UIMAD UR20, UR10, UR13, UR20 ;  /* 0x0000000d0a1472a4 */ /* 0x000fe2000f8e0214 */
[----:B------:R-:W-:Y:S01]  /*4160*/  UMOV UR5, UR29 ;  /* 0x0000001d00057c82 */ /* 0x000fe20008000000 */
[----:B------:R-:W-:Y:S02]  /*4170*/  USEL UR62, UR9, UR7, !UP0 ;  /* 0x00000007093e7287 */ /* 0x000fe4000c000000 */
[----:B------:R-:W-:-:S02]  /*4180*/  USHF.R.U32.HI UR6, URZ, UR51, UR5 ;  /* 0x00000033ff067299 */ /* 0x000fc40008011605 */
[----:B------:R-:W-:Y:S02]  /*4190*/  UIADD3 UR7, UPT, UPT, -UR62, URZ, URZ ;  /* 0x000000ff3e077290 */ /* 0x000fe4000fffe1ff */
[----:B------:R-:W-:Y:S01]  /*41a0*/  USEL UR61, UR8, UR6, !UP0 ;  /* 0x00000006083d7287 */ /* 0x000fe2000c000000 */
[----:B------:R-:W-:Y:S01]  /*41b0*/  IMAD.U32 R10, RZ, RZ, UR62 ;  /* 0x0000003eff0a7e24 */ /* 0x000fe2000f8e00ff */
[----:B------:R-:W-:Y:S02]  /*41c0*/  UIMAD UR14, UR10, UR12, UR19 ;  /* 0x0000000c0a0e72a4 */ /* 0x000fe4000f8e0213 */
[----:B------:R-:W-:Y:S02]  /*41d0*/  UIADD3 UR6, UPT, UPT, -UR61, URZ, URZ ;  /* 0x000000ff3d067290 */ /* 0x000fe4000fffe1ff */
[----:B------:R-:W-:Y:S01]  /*41e0*/  UIMAD UR13, UR10, UR7, UR9 ;  /* 0x000000070a0d72a4 */ /* 0x000fe2000f8e0209 */
[----:B------:R-:W-:Y:S01]  /*41f0*/  MOV R7, UR61 ;  /* 0x0000003d00077c02 */ /* 0x000fe20008000f00 */
[----:B------:R-:W-:Y:S01]  /*4200*/  UIMAD UR12, UR10, UR6, UR8 ;  /* 0x000000060a0c72a4 */ /* 0x000fe2000f8e0208 */
[----:B------:R-:W1:Y:S01]  /*4210*/  LDCU UR16, c[0x0][0x4ec] ;  /* 0x00009d80ff1077ac */ /* 0x000e620008000800 */
[----:B------:R-:W1:Y:S01]  /*4220*/  LDCU.64 UR8, c[0x0][0x4c0] ;  /* 0x00009800ff0877ac */ /* 0x000e620008000a00 */
[----:B------:R-:W-:Y:S01]  /*4230*/  UMOV UR5, UR33 ;  /* 0x0000002100057c82 */ /* 0x000fe20008000000 */
[----:B------:R-:W-:-:S02]  /*4240*/  USEL UR64, UR18, UR11, !UP0 ;  /* 0x0000000b12407287 */ /* 0x000fc4000c000000 */
[----:B------:R-:W-:Y:S02]  /*4250*/  USHF.R.U32.HI UR5, URZ, UR51, UR5 ;  /* 0x00000033ff057299 */ /* 0x000fe40008011605 */
[----:B------:R-:W-:Y:S02]  /*4260*/  UIADD3 UR11, UPT, UPT, -UR64, URZ, URZ ;  /* 0x000000ff400b7290 */ /* 0x000fe4000fffe1ff */
[----:B------:R-:W-:Y:S01]  /*4270*/  USEL UR68, UR22, UR30, !UP0 ;  /* 0x0000001e16447287 */ /* 0x000fe2000c000000 */
[----:B------:R-:W-:Y:S01]  /*4280*/  MOV R13, UR64 ;  /* 0x00000040000d7c02 */ /* 0x000fe20008000f00 */
[----:B------:R-:W-:Y:S02]  /*4290*/  USEL UR60, UR4, UR5, !UP0 ;  /* 0x00000005043c7287 */ /* 0x000fe4000c000000 */
[----:B------:R-:W-:Y:S02]  /*42a0*/  UIADD3 UR15, UPT, UPT, -UR68, URZ, URZ ;  /* 0x000000ff440f7290 */ /* 0x000fe4000fffe1ff */
[----:B------:R-:W-:Y:S01]  /*42b0*/  UIADD3 UR5, UPT, UPT, -UR60, URZ, URZ ;  /* 0x000000ff3c057290 */ /* 0x000fe2000fffe1ff */
[----:B------:R-:W-:Y:S01]  /*42c0*/  IMAD.U32 R25, RZ, RZ, UR68 ;  /* 0x00000044ff197e24 */ /* 0x000fe2000f8e00ff */
[----:B-1----:R-:W-:Y:S01]  /*42d0*/  UIMAD UR23, UR45, UR8, UR16 ;  /* 0x000000082d1772a4 */ /* 0x002fe2000f8e0210 */
[----:B------:R-:W-:Y:S01]  /*42e0*/  IMAD.U32 R4, RZ, RZ, UR60 ;  /* 0x0000003cff047e24 */ /* 0x000fe2000f8e00ff */
[----:B------:R-:W-:-:S02]  /*42f0*/  UIMAD UR22, UR10, UR15, UR22 ;  /* 0x0000000f0a1672a4 */ /* 0x000fc4000f8e0216 */
[----:B------:R-:W-:Y:S02]  /*4300*/  UIMAD UR18, UR10, UR11, UR18 ;  /* 0x0000000b0a1272a4 */ /* 0x000fe4000f8e0212 */
[----:B------:R-:W-:Y:S01]  /*4310*/  UIMAD UR7, UR10, UR5, UR4 ;  /* 0x000000050a0772a4 */ /* 0x000fe2000f8e0204 */
[----:B-----5:R-:W-:Y:S01]  /*4320*/  IMAD.U32 R24, RZ, RZ, UR23 ;  /* 0x00000017ff187e24 */ /* 0x020fe2000f8e00ff */
[----:B------:R-:W1:Y:S01]  /*4330*/  LDCU.64 UR10, c[0x0][0x4f0] ;  /* 0x00009e00ff0a77ac */ /* 0x000e620008000a00 */
[----:B------:R-:W-:Y:S02]  /*4340*/  UIMAD UR25, UR56, UR8, UR16 ;  /* 0x00000008381972a4 */ /* 0x000fe4000f8e0210 */
[----:B------:R-:W-:Y:S02]  /*4350*/  UIMAD UR24, UR54, UR8, UR16 ;  /* 0x00000008361872a4 */ /* 0x000fe4000f8e0210 */
[----:B------:R-:W-:Y:S02]  /*4360*/  UIMAD UR23, UR53, UR8, UR16 ;  /* 0x00000008351772a4 */ /* 0x000fe4000f8e0210 */
[----:B------:R-:W-:Y:S01]  /*4370*/  MOV R21, UR25 ;  /* 0x0000001900157c02 */ /* 0x000fe20008000f00 */
[----:B------:R-:W-:Y:S01]  /*4380*/  UIMAD UR25, UR52, UR8, UR16 ;  /* 0x00000008341972a4 */ /* 0x000fe2000f8e0210 */
[----:B------:R-:W-:Y:S01]  /*4390*/  IMAD.U32 R18, RZ, RZ, UR24 ;  /* 0x00000018ff127e24 */ /* 0x000fe2000f8e00ff */
[----:B------:R-:W-:Y:S01]  /*43a0*/  UIMAD UR24, UR50, UR8, UR16 ;  /* 0x00000008321872a4 */ /* 0x000fe2000f8e0210 */
[----:B------:R-:W-:Y:S01]  /*43b0*/  MOV R15, UR23 ;  /* 0x00000017000f7c02 */ /* 0x000fe20008000f00 */
[----:B------:R-:W-:-:S02]  /*43c0*/  UIMAD UR23, UR47, UR8, UR16 ;  /* 0x000000082f1772a4 */ /* 0x000fc4000f8e0210 */
[----:B------:R-:W-:Y:S01]  /*43d0*/  UIMAD UR8, UR46, UR8, UR16 ;  /* 0x000000082e0872a4 */ /* 0x000fe2000f8e0210 */
[----:B------:R-:W-:Y:S01]  /*43e0*/  IMAD.U32 R12, RZ, RZ, UR25 ;  /* 0x00000019ff0c7e24 */ /* 0x000fe2000f8e00ff */
[----:B------:R-:W2:Y:S01]  /*43f0*/  LDCU UR17, c[0x0][0x4c8] ;  /* 0x00009900ff1177ac */ /* 0x000ea20008000800 */
[----:B------:R-:W-:Y:S01]  /*4400*/  MOV R9, UR24 ;  /* 0x0000001800097c02 */ /* 0x000fe20008000f00 */
[----:B------:R-:W-:Y:S01]  /*4410*/  IMAD.U32 R6, RZ, RZ, UR23 ;  /* 0x00000017ff067e24 */ /* 0x000fe2000f8e00ff */
[----:B-1----:R-:W-:Y:S01]  /*4420*/  UIMAD UR16, UR44, UR9, UR10 ;  /* 0x000000092c1072a4 */ /* 0x002fe2000f8e020a */
[----:B------:R-:W-:Y:S01]  /*4430*/  MOV R3, UR8 ;  /* 0x0000000800037c02 */ /* 0x000fe20008000f00 */
[----:B------:R-:W-:Y:S02]  /*4440*/  UIMAD UR8, UR41, UR9, UR10 ;  /* 0x00000009290872a4 */ /* 0x000fe4000f8e020a */
[----:B------:R-:W-:Y:S02]  /*4450*/  UIMAD UR23, UR42, UR9, UR10 ;  /* 0x000000092a1772a4 */ /* 0x000fe4000f8e020a */
[----:B------:R-:W-:Y:S01]  /*4460*/  IMAD.U32 R23, RZ, RZ, UR16 ;  /* 0x00000010ff177e24 */ /* 0x000fe2000f8e00ff */
[----:B------:R-:W-:Y:S01]  /*4470*/  UIMAD UR16, UR40, UR9, UR10 ;  /* 0x00000009281072a4 */ /* 0x000fe2000f8e020a */
[----:B------:R-:W-:Y:S01]  /*4480*/  IMAD.U32 R17, RZ, RZ, UR8 ;  /* 0x00000008ff117e24 */ /* 0x000fe2000f8e00ff */
[----:B------:R-:W-:Y:S01]  /*4490*/  UIMAD UR8, UR37, UR9, UR10 ;  /* 0x00000009250872a4 */ /* 0x000fe2000f8e020a */
[----:B------:R-:W-:Y:S01]  /*44a0*/  MOV R20, UR23 ;  /* 0x0000001700147c02 */ /* 0x000fe20008000f00 */
[----:B------:R-:W-:-:S02]  /*44b0*/  UIMAD UR23, UR38, UR9, UR10 ;  /* 0x00000009261772a4 */ /* 0x000fc4000f8e020a */
[----:B------:R-:W-:Y:S01]  /*44c0*/  MOV R14, UR16 ;  /* 0x00000010000e7c02 */ /* 0x000fe20008000f00 */
[----:B------:R-:W-:Y:S01]  /*44d0*/  UIMAD UR16, UR36, UR9, UR10 ;  /* 0x00000009241072a4 */ /* 0x000fe2000f8e020a */
[----:B------:R-:W-:Y:S01]  /*44e0*/  MOV R8, UR8 ;  /* 0x0000000800087c02 */ /* 0x000fe20008000f00 */
[----:B------:R-:W-:Y:S01]  /*44f0*/  UIMAD UR9, UR34, UR9, UR10 ;  /* 0x00000009220972a4 */ /* 0x000fe2000f8e020a */
[----:B------:R-:W-:Y:S01]  /*4500*/  IMAD.U32 R11, RZ, RZ, UR23 ;  /* 0x00000017ff0b7e24 */ /* 0x000fe2000f8e00ff */
[----:B--2---:R-:W-:Y:S02]  /*4510*/  UIMAD UR8, UR22, UR17, UR11 ;  /* 0x00000011160872a4 */ /* 0x004fe4000f8e020b */
[----:B------:R-:W-:Y:S01]  /*4520*/  UIMAD UR10, UR21, UR17, UR11 ;  /* 0x00000011150a72a4 */ /* 0x000fe2000f8e020b */
[----:B------:R-:W-:Y:S01]  /*4530*/  IMAD.U32 R5, RZ, RZ, UR16 ;  /* 0x00000010ff057e24 */ /* 0x000fe2000f8e00ff */
[----:B------:R-:W-:Y:S01]  /*4540*/  MOV R0, UR9 ;  /* 0x0000000900007c02 */ /* 0x000fe20008000f00 */
[----:B------:R-:W-:Y:S01]  /*4550*/  UIMAD UR9, UR20, UR17, UR11 ;  /* 0x00000011140972a4 */ /* 0x000fe2000f8e020b */
[----:B------:R-:W-:Y:S01]  /*4560*/  IMAD.U32 R34, RZ, RZ, UR8 ;  /* 0x00000008ff227e24 */ /* 0x000fe2000f8e00ff */
[----:B------:R-:W-:Y:S01]  /*4570*/  UIMAD UR8, UR14, UR17, UR11 ;  /* 0x000000110e0872a4 */ /* 0x000fe2000f8e020b */
[----:B------:R-:W-:Y:S01]  /*4580*/  MOV R33, UR10 ;  /* 0x0000000a00217c02 */ /* 0x000fe20008000f00 */
[----:B------:R-:W-:-:S02]  /*4590*/  UIMAD UR10, UR18, UR17, UR11 ;  /* 0x00000011120a72a4 */ /* 0x000fc4000f8e020b */
[----:B------:R-:W-:Y:S01]  /*45a0*/  IMAD.U32 R32, RZ, RZ, UR9 ;  /* 0x00000009ff207e24 */ /* 0x000fe2000f8e00ff */
[----:B------:R-:W-:Y:S01]  /*45b0*/  UIMAD UR9, UR13, UR17, UR11 ;  /* 0x000000110d0972a4 */ /* 0x000fe2000f8e020b */
[----:B------:R-:W-:Y:S01]  /*45c0*/  MOV R31, UR8 ;  /* 0x00000008001f7c02 */ /* 0x000fe20008000f00 */
[----:B------:R-:W-:Y:S01]  /*45d0*/  UIMAD UR8, UR12, UR17, UR11 ;  /* 0x000000110c0872a4 */ /* 0x000fe2000f8e020b */
[----:B------:R-:W-:Y:S01]  /*45e0*/  IMAD.U32 R30, RZ, RZ, UR10 ;  /* 0x0000000aff1e7e24 */ /* 0x000fe2000f8e00ff */
[----:B------:R-:W-:Y:S02]  /*45f0*/  UIMAD UR7, UR7, UR17, UR11 ;  /* 0x00000011070772a4 */ /* 0x000fe4000f8e020b */
[----:B------:R-:W-:Y:S01]  /*4600*/  MOV R29, UR9 ;  /* 0x00000009001d7c02 */ /* 0x000fe20008000f00 */
[----:B------:R-:W1:Y:S01]  /*4610*/  LDCU UR15, c[0x0][0x4cc] ;  /* 0x00009980ff0f77ac */ /* 0x000e620008000800 */
[----:B------:R-:W-:Y:S02]  /*4620*/  IMAD.U32 R28, RZ, RZ, UR8 ;  /* 0x00000008ff1c7e24 */ /* 0x000fe4000f8e00ff */
[----:B------:R-:W-:Y:S01]  /*4630*/  MOV R27, UR7 ;  /* 0x00000007001b7c02 */ /* 0x000fe20008000f00 */
[----:B------:R-:W2:Y:S01]  /*4640*/  LDCU UR6, c[0x0][0x500] ;  /* 0x0000a000ff0677ac */ /* 0x000ea20008000800 */
[----:B------:R-:W1:Y:S01]  /*4650*/  LDCU.64 UR4, c[0x0][0x4f8] ;  /* 0x00009f00ff0477ac */ /* 0x000e620008000a00 */
        /* <DEDUP_REMOVED lines=8> */
[----:B----4-:R-:W-:-:S10]  /*46e0*/  UMOV UR47, UR57 ;  /* 0x00000039002f7c82 */ /* 0x010fd40008000000 */
.L_x_28:
[----:B------:R-:W-:Y:S01]  /*46f0*/  @!P2 MOV R45, 0x8000 ;  /* 0x00008000002da802 */ /* 0x000fe20000000f00 */
[----:B------:R-:W-:Y:S06]  /*4700*/  ULEA UR7, UR23, UR71, 0x3 ;  /* 0x0000004717077291 */ /* 0x000fec000f8e18ff */
[----:B------:R-:W-:Y:S01]  /*4710*/  MOV R26, UR7 ;  /* 0x00000007001a7c02 */ /* 0x000fe20008000f00 */
[----:B---3--:R-:W-:Y:S06]  /*4720*/  @P0 BRA `(.L_x_24) ;  /* 0x0000000000140947 */ /* 0x008fec0003800000 */
[----:B------:R-:W-:Y:S01]  /*4730*/  R2UR UR7, R26 ;  /* 0x000000001a0772ca */ /* 0x000fe200000e0000 */
[----:B------:R-:W-:Y:S05]  /*4740*/  IMAD.U32 R44, RZ, RZ, UR39 ;  /* 0x00000027ff2c7e24 */ /* 0x000fea000f8e00ff */
[----:B------:R-:W-:Y:S07]  /*4750*/  SHF.L.U32 R47, R44, 0x1f, RZ ;  /* 0x0000001f2c2f7819 */ /* 0x000fee00000006ff */
[----:B------:R-:W3:Y:S02]  /*4760*/  SYNCS.PHASECHK.TRANS64.TRYWAIT P0, [UR7+0x30], R47 ;  /* 0x0000302fff0075a7 */ /* 0x000ee40008001107 */
[----:B---3--:R-:W-:Y:S05]  /*4770*/  @!P0 BRA `(.L_x_25) ;  /* 0x0000006c00a88947 */ /* 0x008fea0003800000 */
.L_x_24:
[----:B------:R-:W-:Y:S01]  /*4780*/  R2UR UR7, R26 ;  /* 0x000000001a0772ca */ /* 0x000fe200000e0000 */
[----:B------:R-:W-:Y:S11]  /*4790*/  BSSY.RECONVERGENT B0, `(.L_x_26) ;  /* 0x0000005000007945 */ /* 0x000ff60003800200 */
[----:B------:R-:W-:Y:S01]  /*47a0*/  @!UPT UIADD3 URZ, UPT, UPT, URZ, URZ, URZ ;  /* 0x000000fffffff290 */ /* 0x000fe2000fffe0ff */
[----:B------:R4:W-:Y:S01]  /*47b0*/  @!P2 SYNCS.ARRIVE.TRANS64 RZ, [UR7], R45 ;  /* 0x0000002dffffa9a7 */ /* 0x0009e20008000007 */
[----:B------:R-:W-:Y:S05]  /*47c0*/  @P3 BRA `(.L_x_27) ;  /* 0x0000000000043947 */ /* 0x000fea0003800000 */
[----:B-12---:R-:W-:Y:S05]  /*47d0*/  BPT.TRAP 0x1 ;  /* 0x000000040000795c */ /* 0x006fea0000300000 */
.L_x_27:
[----:B-12---:R-:W-:Y:S05]  /*47e0*/  BSYNC.RECONVERGENT B0 ;  /* 0x0000000000007941 */ /* 0x006fea0003800200 */
.L_x_26:
[----:B------:R-:W1:Y:S01]  /*47f0*/  LDCU.64 UR10, c[0x0][0x4d0] ;  /* 0x00009a00ff0a77ac */ /* 0x000e620008000a00 */
[----:B------:R-:W-:Y:S02]  /*4800*/  R2UR UR21, R48 ;  /* 0x00000000301572ca */ /* 0x000fe400000e0000 */
[----:B------:R-:W-:Y:S01]  /*4810*/  R2UR UR26, R49 ;  /* 0x00000000311a72ca */ /* 0x000fe200000e0000 */
[----:B------:R-:W-:Y:S01]  /*4820*/  UIADD3 UR12, UPT, UPT, UR23, 0x1, URZ ;  /* 0x00000001170c7890 */ /* 0x000fe2000fffe0ff */
[----:B------:R-:W-:Y:S01]  /*4830*/  R2UR UR68, R23 ;  /* 0x00000000174472ca */ /* 0x000fe200000e0000 */
[----:B------:R-:W-:Y:S01]  /*4840*/  USHF.L.U32 UR66, UR31, 0x6, URZ ;  /* 0x000000061f427899 */ /* 0x000fe200080006ff */
[----:B------:R-:W-:Y:S01]  /*4850*/  R2UR UR20, R50 ;  /* 0x00000000321472ca */ /* 0x000fe200000e0000 */
[----:B------:R-:W2:Y:S01]  /*4860*/  LDCU.64 UR28, c[0x0][0x348] ;  /* 0x00006900ff1c77ac */ /* 0x000ea20008000a00 */
[----:B------:R-:W-:Y:S02]  /*4870*/  MOV.SPILL R48, UR67 ;  /* 0x0000004300307c02 */ /* 0x000fe40009000f00 */
[----:B------:R-:W-:Y:S01]  /*4880*/  R2UR UR69, R34 ;  /* 0x00000000224572ca */ /* 0x000fe200000e0000 */
[----:B------:R-:W-:Y:S01]  /*4890*/  UISETP.NE.AND UP0, UPT, UR12, 0x6, UPT ;  /* 0x000000060c00788c */ /* 0x000fe2000bf05270 */
[----:B------:R-:W-:Y:S01]  /*48a0*/  R2UR UR70, R25 ;  /* 0x00000000194672ca */ /* 0x000fe200000e0000 */
[----:B------:R-:W-:Y:S01]  /*48b0*/  UIMAD UR9, UR21, UR15, UR4 ;  /* 0x0000000f150972a4 */ /* 0x000fe2000f8e0204 */
[----:B------:R-:W-:Y:S01]  /*48c0*/  R2UR UR65, R26 ;  /* 0x000000001a4172ca */ /* 0x000fe200000e0000 */
[----:B------:R-:W-:Y:S01]  /*48d0*/  USEL UR63, UR12, URZ, UP0 ;  /* 0x000000ff0c3f7287 */ /* 0x000fe20008000000 */
[----:B------:R-:W-:Y:S01]  /*48e0*/  R2UR UR67, R24 ;  /* 0x00000000184372ca */ /* 0x000fe200000e0000 */
[----:B------:R-:W-:Y:S01]  /*48f0*/  ULEA UR23, UR23, UR71, 0xe ;  /* 0x0000004717177291 */ /* 0x000fe2000f8e70ff */
[----:B------:R-:W-:Y:S01]  /*4900*/  MOV.SPILL R50, UR59 ;  /* 0x0000003b00327c02 */ /* 0x000fe20009000f00 */
[----:B------:R-:W-:Y:S01]  /*4910*/  UIADD3 UR42, UPT, UPT, UR66, 0x20, URZ ;  /* 0x00000020422a7890 */ /* 0x000fe2000fffe0ff */
[----:B------:R-:W-:Y:S01]  /*4920*/  R2UR UR61, R33 ;  /* 0x00000000213d72ca */ /* 0x000fe200000e0000 */
[----:B------:R-:W-:Y:S01]  /*4930*/  UIADD3 UR64, UPT, UPT, UR23, 0x6800, URZ ;  /* 0x0000680017407890 */ /* 0x000fe2000fffe0ff */
[----:B------:R-:W-:Y:S01]  /*4940*/  R2UR UR62, R22 ;  /* 0x00000000163e72ca */ /* 0x000fe200000e0000 */
[----:B------:R-:W-:Y:S01]  /*4950*/  UIADD3 UR40, UPT, UPT, UR23, 0x6c00, URZ ;  /* 0x00006c0017287890 */ /* 0x000fe2000fffe0ff */
[----:B------:R-:W-:Y:S01]  /*4960*/  R2UR UR59, R21 ;  /* 0x00000000153b72ca */ /* 0x000fe200000e0000 */
[----:B-1----:R-:W-:Y:S01]  /*4970*/  UIMAD UR8, UR26, UR10, UR5 ;  /* 0x0000000a1a0872a4 */ /* 0x002fe2000f8e0205 */
[----:B------:R-:W-:Y:S01]  /*4980*/  R2UR UR60, R20 ;  /* 0x00000000143c72ca */ /* 0x000fe200000e0000 */
[----:B------:R-:W-:Y:S01]  /*4990*/  USEL UR10, URZ, 0x1, UP0 ;  /* 0x00000001ff0a7887 */ /* 0x000fe20008000000 */
[----:B---3--:R-:W-:Y:S01]  /*49a0*/  MOV.SPILL R44, UR43 ;  /* 0x0000002b002c7c02 */ /* 0x008fe20009000f00 */
[----:B------:R-:W-:Y:S01]  /*49b0*/  UIMAD UR7, UR20, UR11, UR6 ;  /* 0x0000000b140772a4 */ /* 0x000fe2000f8e0206 */
[----:B------:R-:W-:Y:S01]  /*49c0*/  MOV.SPILL R46, UR51 ;  /* 0x00000033002e7c02 */ /* 0x000fe20009000f00 */
[----:B------:R-:W-:Y:S01]  /*49d0*/  ULEA UR8, UR8, UR9, 0x5 ;  /* 0x0000000908087291 */ /* 0x000fe2000f8e28ff */
[----:B------:R-:W-:Y:S01]  /*49e0*/  R2UR UR53, R32 ;  /* 0x00000000203572ca */ /* 0x000fe200000e0000 */
[----:B------:R-:W-:Y:S01]  /*49f0*/  ULOP3.LUT UR39, UR39, UR10, URZ, 0x3c, !UPT ;  /* 0x0000000a27277292 */ /* 0x000fe2000f8e3cff */
[----:B------:R-:W-:Y:S01]  /*4a00*/  R2UR UR54, R19 ;  /* 0x00000000133672ca */ /* 0x000fe200000e0000 */
[----:B--2---:R-:W-:Y:S01]  /*4a10*/  UIADD3 UR16, UP1, UPT, UR28, 0x80, URZ ;  /* 0x000000801c107890 */ /* 0x004fe2000ff3e0ff */
[----:B------:R-:W-:Y:S01]  /*4a20*/  R2UR UR51, R18 ;  /* 0x00000000123372ca */ /* 0x000fe200000e0000 */
[----:B------:R-:W-:Y:S01]  /*4a30*/  ULEA UR7, UR7, UR8, 0xa ;  /* 0x0000000807077291 */ /* 0x000fe2000f8e50ff */
[----:B------:R-:W-:Y:S01]  /*4a40*/  R2UR UR52, R17 ;  /* 0x00000000113472ca */ /* 0x000fe200000e0000 */
[----:B------:R-:W-:Y:S01]  /*4a50*/  ULEA UR9, UR63, UR71, 0x3 ;  /* 0x000000473f097291 */ /* 0x000fe2000f8e18ff */
[----:B------:R-:W-:Y:S01]  /*4a60*/  IMAD.U32 R26, RZ, RZ, UR39 ;  /* 0x00000027ff1a7e24 */ /* 0x000fe2000f8e00ff */
[----:B------:R-:W-:Y:S01]  /*4a70*/  UPRMT UR7, UR7, 0x5410, URZ ;  /* 0x0000541007077896 */ /* 0x000fe200080000ff */
[----:B------:R-:W-:Y:S01]  /*4a80*/  R2UR UR25, R35 ;  /* 0x00000000231972ca */ /* 0x000fe200000e0000 */
[----:B------:R-:W-:Y:S01]  /*4a90*/  UIADD3.X UR17, UPT, UPT, URZ, UR29, URZ, UP1, !UPT ;  /* 0x0000001dff117290 */ /* 0x000fe20008ffe4ff */
[----:B----4-:R-:W-:Y:S01]  /*4aa0*/  MOV.SPILL R45, UR47 ;  /* 0x0000002f002d7c02 */ /* 0x010fe20009000f00 */
[----:B------:R-:W-:Y:S01]  /*4ab0*/  UMOV UR10, UR68 ;  /* 0x00000044000a7c82 */ /* 0x000fe20008000000 */
[----:B------:R-:W-:Y:S01]  /*4ac0*/  SHF.L.U32 R52, R26, 0x1f, RZ ;  /* 0x0000001f1a347819 */ /* 0x000fe200000006ff */
[----:B------:R-:W-:Y:S01]  /*4ad0*/  UMOV UR8, UR70 ;  /* 0x0000004600087c82 */ /* 0x000fe20008000000 */
[----:B------:R-:W-:Y:S01]  /*4ae0*/  UMOV UR11, UR67 ;  /* 0x00000043000b7c82 */ /* 0x000fe20008000000 */
[----:B------:R-:W-:Y:S01]  /*4af0*/  UMOV UR24, UR65 ;  /* 0x0000004100187c82 */ /* 0x000fe20008000000 */
[----:B------:R4:W1:Y:S01]  /*4b00*/  SYNCS.PHASECHK.TRANS64.TRYWAIT P0, [UR9+0x30], R52 ;  /* 0x00003034ff0075a7 */ /* 0x0008620008001109 */
        /* <DEDUP_REMOVED lines=8> */
[----:B------:R-:W-:Y:S01]  /*4b90*/  R2UR.FILL UR47, R45 ;  /* 0x000000002d2f72ca */ /* 0x000fe200004e0000 */
[----:B------:R3:W-:Y:S01]  /*4ba0*/  UTMALDG.5D.IM2COL [UR40], [UR16], UR7 ;  /* 0x00000028100073b4 */ /* 0x0007e20008060007 */
[----:B------:R-:W-:Y:S01]  /*4bb0*/  UMOV UR18, UR66 ;  /* 0x0000004200127c82 */ /* 0x000fe20008000000 */
[----:B------:R-:W-:Y:S01]  /*4bc0*/  UMOV UR57, UR24 ;  /* 0x0000001800397c82 */ /* 0x000fe20008000000 */
[----:B------:R-:W-:Y:S01]  /*4bd0*/  UMOV UR58, UR18 ;  /* 0x00000012003a7c82 */ /* 0x000fe20008000000 */
[----:B------:R-:W-:Y:S01]  /*4be0*/  UIADD3 UR8, UPT, UPT, UR23, 0x7400, URZ ;  /* 0x0000740017087890 */ /* 0x000fe2000fffe0ff */
[----:B------:R-:W-:Y:S01]  /*4bf0*/  MOV.SPILL R51, UR63 ;  /* 0x0000003f00337c02 */ /* 0x000fe20009000f00 */
[----:B------:R-:W-:Y:S01]  /*4c00*/  UMOV UR13, UR61 ;  /* 0x0000003d000d7c82 */ /* 0x000fe20008000000 */
[----:B------:R-:W-:Y:S01]  /*4c10*/  UMOV UR11, UR59 ;  /* 0x0000003b000b7c82 */ /* 0x000fe20008000000 */
[----:B------:R5:W-:Y:S01]  /*4c20*/  UTMALDG.5D.IM2COL [UR56], [UR16], UR7 ;  /* 0x00000038100073b4 */ /* 0x000be20008060007 */
[----:B------:R-:W-:Y:S01]  /*4c30*/  UMOV UR10, UR62 ;  /* 0x0000003e000a7c82 */ /* 0x000fe20008000000 */
[----:B------:R-:W-:Y:S01]  /*4c40*/  UMOV UR22, UR42 ;  /* 0x0000002a00167c82 */ /* 0x000fe20008000000 */
[----:B------:R-:W-:Y:S01]  /*4c50*/  UMOV UR14, UR10 ;  /* 0x0000000a000e7c82 */ /* 0x000fe20008000000 */
[----:B------:R-:W-:Y:S01]  /*4c60*/  UMOV UR10, UR22 ;  /* 0x00000016000a7c82 */ /* 0x000fe20008000000 */
[----:B------:R-:W-:Y:S01]  /*4c70*/  UMOV UR12, UR60 ;  /* 0x0000003c000c7c82 */ /* 0x000fe20008000000 */
[----:B------:R-:W-:Y:S01]  /*4c80*/  UMOV UR9, UR24 ;  /* 0x0000001800097c82 */ /* 0x000fe20008000000 */
[----:B------:R-:W-:Y:S01]  /*4c90*/  UIADD3 UR48, UPT, UPT, UR23, 0x7800, URZ ;  /* 0x0000780017307890 */ /* 0x000fe2000fffe0ff */
[----:B------:R4:W-:Y:S01]  /*4ca0*/  UTMALDG.5D.IM2COL [UR8], [UR16], UR7 ;  /* 0x00000008100073b4 */ /* 0x0009e20008060007 */
[----:B------:R-:W-:Y:S01]  /*4cb0*/  UMOV UR49, UR24 ;  /* 0x0000001800317c82 */ /* 0x000fe20008000000 */
[----:B------:R-:W-:Y:S01]  /*4cc0*/  UMOV UR50, UR18 ;  /* 0x0000001200327c82 */ /* 0x000fe20008000000 */
[----:B------:R-:W-:Y:S01]  /*4cd0*/  UIADD3 UR72, UP0, UPT, UR28, 0x200, URZ ;  /* 0x000002001c487890 */ /* 0x000fe2000ff1e0ff */
[----:B------:R-:W-:Y:S01]  /*4ce0*/  MOV.SPILL R47, UR55 ;  /* 0x00000037002f7c02 */ /* 0x000fe20009000f00 */
[----:B------:R-:W-:Y:S01]  /*4cf0*/  UMOV UR74, 0x0 ;  /* 0x00000000004a7882 */ /* 0x000fe20000000000 */
[----:B------:R-:W-:Y:S01]  /*4d00*/  UMOV UR75, 0x10000000 ;  /* 0x10000000004b7882 */ /* 0x000fe20000000000 */
[----:B------:R-:W-:Y:S01]  /*4d10*/  UIADD3.X UR73, UPT, UPT, URZ, UR29, URZ, UP0, !UPT ;  /* 0x0000001dff497290 */ /* 0x000fe200087fe4ff */
[----:B------:R4:W-:Y:S01]  /*4d20*/  UTMALDG.5D.IM2COL [UR48], [UR16], UR7 ;  /* 0x00000030100073b4 */ /* 0x0009e20008060007 */
[----:B------:R-:W-:Y:S01]  /*4d30*/  UIADD3 UR32, UPT, UPT, UR23, 0x21000, URZ ;  /* 0x0002100017207890 */ /* 0x000fe2000fffe0ff */
[----:B------:R-:W-:Y:S01]  /*4d40*/  MOV.SPILL R49, UR71 ;  /* 0x0000004700317c02 */ /* 0x000fe20009000f00 */
[----:B------:R-:W-:Y:S01]  /*4d50*/  UMOV UR34, UR18 ;  /* 0x0000001200227c82 */ /* 0x000fe20008000000 */
[----:B------:R-:W-:Y:S02]  /*4d60*/  R2UR.FILL UR63, R51 ;  /* 0x00000000333f72ca */ /* 0x000fe400004e0000 */
[----:B------:R-:W-:Y:S02]  /*4d70*/  R2UR.FILL UR71, R49 ;  /* 0x00000000314772ca */ /* 0x000fe400004e0000 */
[----:B------:R-:W-:Y:S01]  /*4d80*/  R2UR.FILL UR55, R47 ;  /* 0x000000002f3772ca */ /* 0x000fe200004e0000 */
[----:B--2---:R-:W-:Y:S01]  /*4d90*/  UIADD3 UR64, UPT, UPT, UR23, 0x9000, URZ ;  /* 0x0000900017407890 */ /* 0x004fe2000fffe0ff */
[----:B------:R-:W-:Y:S01]  /*4da0*/  R2UR UR69, R29 ;  /* 0x000000001d4572ca */ /* 0x000fe200000e0000 */
[----:B------:R-:W-:Y:S01]  /*4db0*/  UMOV UR65, UR24 ;  /* 0x0000001800417c82 */ /* 0x000fe20008000000 */
[----:B------:R-:W-:Y:S01]  /*4dc0*/  R2UR UR70, R10 ;  /* 0x000000000a4672ca */ /* 0x000fe200000e0000 */
[----:B------:R-:W-:Y:S01]  /*4dd0*/  UMOV UR66, UR18 ;  /* 0x0000001200427c82 */ /* 0x000fe20008000000 */
[----:B------:R-:W-:Y:S02]  /*4de0*/  R2UR UR67, R9 ;  /* 0x00000000094372ca */ /* 0x000fe400000e0000 */
[----:B------:R-:W-:Y:S01]  /*4df0*/  R2UR UR68, R8 ;  /* 0x00000000084472ca */ /* 0x000fe200000e0000 */
[----:B---3--:R-:W-:Y:S01]  /*4e00*/  UIADD3 UR40, UPT, UPT, UR23, 0x8000, URZ ;  /* 0x0000800017287890 */ /* 0x008fe2000fffe0ff */
[----:B------:R-:W-:Y:S01]  /*4e10*/  R2UR UR45, R31 ;  /* 0x000000001f2d72ca */ /* 0x000fe200000e0000 */
[----:B------:R-:W-:Y:S01]  /*4e20*/  UMOV UR42, UR18 ;  /* 0x00000012002a7c82 */ /* 0x000fe20008000000 */
[----:B------:R-:W-:Y:S02]  /*4e30*/  R2UR UR46, R16 ;  /* 0x00000000102e72ca */ /* 0x000fe400000e0000 */
[----:B------:R-:W-:Y:S02]  /*4e40*/  R2UR UR43, R15 ;  /* 0x000000000f2b72ca */ /* 0x000fe400000e0000 */
[----:B------:R-:W-:Y:S01]  /*4e50*/  R2UR UR44, R14 ;  /* 0x000000000e2c72ca */ /* 0x000fe200000e0000 */
[----:B-----5:R-:W-:Y:S01]  /*4e60*/  UIADD3 UR56, UPT, UPT, UR23, 0x8800, URZ ;  /* 0x0000880017387890 */ /* 0x020fe2000fffe0ff */
[----:B------:R-:W-:Y:S02]  /*4e70*/  R2UR UR61, R30 ;  /* 0x000000001e3d72ca */ /* 0x000fe400000e0000 */
[----:B------:R-:W-:Y:S02]  /*4e80*/  R2UR UR62, R13 ;  /* 0x000000000d3e72ca */ /* 0x000fe400000e0000 */
[----:B------:R-:W-:Y:S02]  /*4e90*/  R2UR UR59, R12 ;  /* 0x000000000c3b72ca */ /* 0x000fe400000e0000 */
[----:B------:R-:W-:Y:S01]  /*4ea0*/  R2UR UR60, R11 ;  /* 0x000000000b3c72ca */ /* 0x000fe200000e0000 */
[----:B----4-:R-:W-:Y:S01]  /*4eb0*/  UIADD3 UR8, UPT, UPT, UR23, 0x7c00, URZ ;  /* 0x00007c0017087890 */ /* 0x010fe2000fffe0ff */
[----:B------:R-:W-:Y:S01]  /*4ec0*/  UMOV UR10, UR54 ;  /* 0x00000036000a7c82 */ /* 0x000fe20008000000 */
[----:B------:R-:W-:Y:S01]  /*4ed0*/  UMOV UR13, UR53 ;  /* 0x00000035000d7c82 */ /* 0x000fe20008000000 */
[----:B------:R-:W-:Y:S01]  /*4ee0*/  UMOV UR14, UR10 ;  /* 0x0000000a000e7c82 */ /* 0x000fe20008000000 */
[----:B------:R-:W-:Y:S01]  /*4ef0*/  UMOV UR10, UR22 ;  /* 0x00000016000a7c82 */ /* 0x000fe20008000000 */
[----:B------:R-:W-:Y:S01]  /*4f00*/  UMOV UR11, UR51 ;  /* 0x00000033000b7c82 */ /* 0x000fe20008000000 */
[----:B------:R-:W-:Y:S01]  /*4f10*/  UMOV UR12, UR52 ;  /* 0x00000034000c7c82 */ /* 0x000fe20008000000 */
[----:B------:R-:W-:Y:S02]  /*4f20*/  R2UR UR54, R7 ;  /* 0x00000000073672ca */ /* 0x000fe400000e0000 */
[----:B------:R2:W-:Y:S01]  /*4f30*/  UTMALDG.5D.IM2COL [UR8], [UR16], UR7 ;  /* 0x00000008100073b4 */ /* 0x0005e20008060007 */
[----:B------:R-:W-:Y:S01]  /*4f40*/  R2UR UR51, R6 ;  /* 0x00000000063372ca */ /* 0x000fe200000e0000 */
[----:B------:R-:W-:Y:S01]  /*4f50*/  UIADD3 UR48, UPT, UPT, UR23, 0x9800, URZ ;  /* 0x0000980017307890 */ /* 0x000fe2000fffe0ff */
[----:B------:R-:W-:Y:S02]  /*4f60*/  R2UR UR52, R5 ;  /* 0x00000000053472ca */ /* 0x000fe400000e0000 */
[----:B------:R-:W-:Y:S01]  /*4f70*/  R2UR UR53, R28 ;  /* 0x000000001c3572ca */ /* 0x000fe200000e0000 */
[----:B------:R3:W-:Y:S01]  /*4f80*/  UTMALDG.5D.IM2COL [UR40], [UR16], UR7 ;  /* 0x00000028100073b4 */ /* 0x0007e20008060007 */
[----:B--2---:R-:W-:Y:S01]  /*4f90*/  UIADD3 UR8, UPT, UPT, UR23, 0x8400, URZ ;  /* 0x0000840017087890 */ /* 0x004fe2000fffe0ff */
[----:B------:R-:W-:Y:S01]  /*4fa0*/  UMOV UR10, UR46 ;  /* 0x0000002e000a7c82 */ /* 0x000fe20008000000 */
[----:B------:R-:W-:Y:S01]  /*4fb0*/  UMOV UR13, UR45 ;  /* 0x0000002d000d7c82 */ /* 0x000fe20008000000 */
[----:B------:R-:W-:Y:S01]  /*4fc0*/  UMOV UR14, UR10 ;  /* 0x0000000a000e7c82 */ /* 0x000fe20008000000 */
[----:B------:R-:W-:Y:S01]  /*4fd0*/  UMOV UR10, UR22 ;  /* 0x00000016000a7c82 */ /* 0x000fe20008000000 */
[----:B------:R-:W-:Y:S01]  /*4fe0*/  UMOV UR11, UR43 ;  /* 0x0000002b000b7c82 */ /* 0x000fe20008000000 */
[----:B------:R-:W-:Y:S01]  /*4ff0*/  UMOV UR12, UR44 ;  /* 0x0000002c000c7c82 */ /* 0x000fe20008000000 */
[----:B---3--:R-:W-:Y:S02]  /*5000*/  R2UR UR46, R4 ;  /* 0x00000000042e72ca */ /* 0x008fe400000e0000 */
        /* <DEDUP_REMOVED lines=13> */
[----:B---3--:R-:W-:Y:S02]  /*50e0*/  R2UR.FILL UR59, R50 ;  /* 0x00000000323b72ca */ /* 0x008fe400004e0000 */
[----:B------:R2:W-:Y:S01]  /*50f0*/  UTMALDG.5D.IM2COL [UR8], [UR16], UR7 ;  /* 0x00000008100073b4 */ /* 0x0005e20008060007 */
[----:B------:R-:W-:Y:S01]  /*5100*/  UIADD3 UR56, UPT, UPT, UR23, 0x1f800, URZ ;  /* 0x0001f80017387890 */ /* 0x000fe2000fffe0ff */
        /* <DEDUP_REMOVED lines=11> */
[----:B------:R-:W-:Y:S01]  /*51c0*/  UMOV UR68, UR21 ;  /* 0x0000001500447c82 */ /* 0x000fe20008000000 */
[----:B------:R-:W-:Y:S01]  /*51d0*/  UMOV UR70, UR20 ;  /* 0x0000001400467c82 */ /* 0x000fe20008000000 */
        /* <DEDUP_REMOVED lines=21> */
[----:B------:R-:W-:Y:S02]  /*5330*/  UIADD3 UR40, UPT, UPT, UR23, 0x20800, URZ ;  /* 0x0002080017287890 */ /* 0x000fe4000fffe0ff */
[----:B--2---:R-:W-:Y:S01]  /*5340*/  UIADD3 UR8, UPT, UPT, UR23, 0x1e800, URZ ;  /* 0x0001e80017087890 */ /* 0x004fe2000fffe0ff */
[----:B------:R-:W-:Y:S01]  /*5350*/  UMOV UR7, UR26 ;  /* 0x0000001a00077c82 */ /* 0x000fe20008000000 */
[----:B------:R-:W-:Y:S01]  /*5360*/  UMOV UR10, UR18 ;  /* 0x00000012000a7c82 */ /* 0x000fe20008000000 */
[----:B------:R-:W-:Y:S01]  /*5370*/  UMOV UR11, UR25 ;  /* 0x00000019000b7c82 */ /* 0x000fe20008000000 */
[----:B------:R-:W-:Y:S01]  /*5380*/  UMOV UR12, UR21 ;  /* 0x00000015000c7c82 */ /* 0x000fe20008000000 */
[----:B------:R-:W-:Y:S01]  /*5390*/  UMOV UR13, UR7 ;  /* 0x00000007000d7c82 */ /* 0x000fe20008000000 */
[----:B------:R-:W-:Y:S01]  /*53a0*/  UMOV UR14, UR20 ;  /* 0x00000014000e7c82 */ /* 0x000fe20008000000 */
[----:B------:R-:W-:Y:S02]  /*53b0*/  UMOV UR69, UR7 ;  /* 0x0000000700457c82 */ /* 0x000fe40008000000 */
[----:B------:R2:W-:Y:S01]  /*53c0*/  UTMALDG.5D [UR8], [UR72], desc[UR74] ;  /* 0x00004a08480075b4 */ /* 0x0005e20008021000 */
[----:B------:R-:W-:Y:S01]  /*53d0*/  UMOV UR61, UR7 ;  /* 0x00000007003d7c82 */ /* 0x000fe20008000000 */
[----:B------:R-:W-:Y:S01]  /*53e0*/  UMOV UR53, UR7 ;  /* 0x0000000700357c82 */ /* 0x000fe20008000000 */
[----:B------:R-:W-:Y:S01]  /*53f0*/  UMOV UR45, UR7 ;  /* 0x00000007002d7c82 */ /* 0x000fe20008000000 */
[----:B------:R-:W-:Y:S01]  /*5400*/  UMOV UR37, UR7 ;  /* 0x0000000700257c82 */ /* 0x000fe20008000000 */
[----:B------:R-:W-:Y:S01]  /*5410*/  UMOV UR29, UR7 ;  /* 0x00000007001d7c82 */ /* 0x000fe20008000000 */
[----:B------:R-:W-:Y:S01]  /*5420*/  UMOV UR26, UR18 ;  /* 0x00000012001a7c82 */ /* 0x000fe20008000000 */
[----:B------:R-:W-:Y:S02]  /*5430*/  UIADD3 UR16, UPT, UPT, UR23, 0x22000, URZ ;  /* 0x0002200017107890 */ /* 0x000fe4000fffe0ff */
[----:B--2---:R-:W-:Y:S01]  /*5440*/  UIADD3 UR8, UPT, UPT, UR23, 0x1ec00, URZ ;  /* 0x0001ec0017087890 */ /* 0x004fe2000fffe0ff */
[----:B------:R-:W-:Y:S08]  /*5450*/  UMOV UR10, UR22 ;  /* 0x00000016000a7c82 */ /* 0x000ff00008000000 */
[----:B------:R2:W-:Y:S01]  /*5460*/  UTMALDG.5D [UR8], [UR72], desc[UR74] ;  /* 0x00004a08480075b4 */ /* 0x0005e20008021000 */
[----:B------:R3:W-:Y:S01]  /*5470*/  UTMALDG.5D [UR64], [UR72], desc[UR74] ;  /* 0x00004a40480075b4 */ /* 0x0007e20008021000 */
[----:B--2---:R-:W-:Y:S01]  /*5480*/  UIADD3 UR8, UPT, UPT, UR23, 0x1f400, URZ ;  /* 0x0001f40017087890 */ /* 0x004fe2000fffe0ff */
[----:B------:R-:W-:Y:S01]  /*5490*/  UMOV UR11, UR67 ;  /* 0x00000043000b7c82 */ /* 0x000fe20008000000 */
[----:B---3--:R-:W-:Y:S01]  /*54a0*/  UMOV UR69, UR22 ;  /* 0x0000001600457c82 */ /* 0x008fe20008000000 */
[----:B------:R-:W-:Y:S01]  /*54b0*/  UMOV UR66, UR24 ;  /* 0x0000001800427c82 */ /* 0x000fe20008000000 */
[----:B------:R-:W-:Y:S01]  /*54c0*/  UMOV UR68, UR21 ;  /* 0x0000001500447c82 */ /* 0x000fe20008000000 */
[----:B------:R-:W-:Y:S01]  /*54d0*/  UMOV UR70, UR20 ;  /* 0x0000001400467c82 */ /* 0x000fe20008000000 */
[----:B------:R-:W-:Y:S01]  /*54e0*/  UMOV UR10, UR69 ;  /* 0x00000045000a7c82 */ /* 0x000fe20008000000 */
[----:B------:R-:W-:Y:S01]  /*54f0*/  UMOV UR9, UR66 ;  /* 0x0000004200097c82 */ /* 0x000fe20008000000 */
[----:B------:R-:W-:Y:S01]  /*5500*/  UMOV UR12, UR68 ;  /* 0x00000044000c7c82 */ /* 0x000fe20008000000 */
[----:B------:R-:W-:Y:S01]  /*5510*/  UMOV UR14, UR70 ;  /* 0x00000046000e7c82 */ /* 0x000fe20008000000 */
[----:B------:R-:W2:Y:S01]  /*5520*/  LDCU UR69, c[0x0][0x38c] ;  /* 0x00007180ff4577ac */ /* 0x000ea20008000800 */
[----:B------:R3:W-:Y:S01]  /*5530*/  UTMALDG.5D [UR8], [UR72], desc[UR74] ;  /* 0x00004a08480075b4 */ /* 0x0007e20008021000 */
        /* <DEDUP_REMOVED lines=14> */
[----:B------:R-:W-:Y:S01]  /*5620*/  UMOV UR25, UR66 ;  /* 0x0000004200197c82 */ /* 0x000fe20008000000 */
[----:B------:R-:W-:Y:S01]  /*5630*/  UMOV UR28, UR68 ;  /* 0x00000044001c7c82 */ /* 0x000fe20008000000 */
[----:B------:R-:W-:Y:S01]  /*5640*/  UMOV UR30, UR70 ;  /* 0x00000046001e7c82 */ /* 0x000fe20008000000 */
[----:B------:R-:W-:Y:S01]  /*5650*/  UMOV UR17, UR66 ;  /* 0x0000004200117c82 */ /* 0x000fe20008000000 */
[----:B------:R-:W-:Y:S01]  /*5660*/  UMOV UR20, UR68 ;  /* 0x0000004400147c82 */ /* 0x000fe20008000000 */
[----:B------:R-:W-:Y:S01]  /*5670*/  UMOV UR21, UR7 ;  /* 0x0000000700157c82 */ /* 0x000fe20008000000 */
[----:B------:R-:W-:Y:S01]  /*5680*/  UMOV UR22, UR70 ;  /* 0x0000004600167c82 */ /* 0x000fe20008000000 */
[----:B---3--:R-:W-:Y:S01]  /*5690*/  UIADD3 UR8, UPT, UPT, UR23, 0x1fc00, URZ ;  /* 0x0001fc0017087890 */ /* 0x008fe2000fffe0ff */
[----:B------:R-:W-:Y:S08]  /*56a0*/  UMOV UR11, UR59 ;  /* 0x0000003b000b7c82 */ /* 0x000ff00008000000 */
[----:B------:R3:W-:Y:S01]  /*56b0*/  UTMALDG.5D [UR8], [UR72], desc[UR74] ;  /* 0x00004a08480075b4 */ /* 0x0007e20008021000 */
[----:B------:R-:W-:Y:S01]  /*56c0*/  UTMALDG.5D [UR48], [UR72], desc[UR74] ;  /* 0x00004a30480075b4 */ /* 0x000fe20008021000 */
        /* <DEDUP_REMOVED lines=17> */
[----:B------:R-:W-:Y:S02]  /*57e0*/  UMOV UR11, UR19 ;  /* 0x00000013000b7c82 */ /* 0x000fe40008000000 */
[----:B------:R-:W-:Y:S06]  /*57f0*/  UMOV UR23, UR63 ;  /* 0x0000003f00177c82 */ /* 0x000fec0008000000 */
[----:B------:R3:W-:Y:S02]  /*5800*/  UTMALDG.5D [UR8], [UR72], desc[UR74] ;  /* 0x00004a08480075b4 */ /* 0x0007e40008021000 */
[----:B---3--:R-:W-:Y:S02]  /*5810*/  UIADD3 UR9, UPT, UPT, UR68, 0x1, URZ ;  /* 0x0000000144097890 */ /* 0x008fe4000fffe0ff */
[----:B------:R-:W-:Y:S02]  /*5820*/  UIADD3 UR8, UPT, UPT, UR7, 0x1, URZ ;  /* 0x0000000107087890 */ /* 0x000fe4000fffe0ff */
[----:B--2---:R-:W-:Y:S02]  /*5830*/  UISETP.NE.AND UP2, UPT, UR9, UR69, UPT ;  /* 0x000000450900728c */ /* 0x004fe4000bf45270 */
[----:B------:R-:W-:Y:S02]  /*5840*/  UIADD3 UR10, UPT, UPT, UR31, 0x1, URZ ;  /* 0x000000011f0a7890 */ /* 0x000fe4000fffe0ff */
[----:B------:R-:W-:Y:S02]  /*5850*/  USEL UR9, UR9, URZ, UP2 ;  /* 0x000000ff09097287 */ /* 0x000fe40009000000 */
[----:B------:R-:W-:Y:S04]  /*5860*/  UIADD3 UR11, UPT, UPT, UR47, -0x1, URZ ;  /* 0xffffffff2f0b7890 */ /* 0x000fe8000fffe0ff */
[----:B------:R-:W-:Y:S01]  /*5870*/  IMAD.U32 R48, RZ, RZ, UR9 ;  /* 0x00000009ff307e24 */ /* 0x000fe2000f8e00ff */
[----:B------:R-:W-:Y:S02]  /*5880*/  @UP2 UIADD3 UR8, UPT, UPT, UR7, URZ, URZ ;  /* 0x000000ff07082290 */ /* 0x000fe4000fffe0ff */
[----:B------:R-:W-:Y:S02]  /*5890*/  UIADD3 UR7, UPT, UPT, UR70, 0x1, URZ ;  /* 0x0000000146077890 */ /* 0x000fe4000fffe0ff */
        /* <DEDUP_REMOVED lines=8> */
[----:B------:R-:W-:Y:S03]  /*5920*/  UISETP.GT.U32.AND UP0, UPT, UR47, 0x1, UPT ;  /* 0x000000012f00788c */ /* 0x000fe6000bf04070 */
[----:B------:R-:W-:Y:S02]  /*5930*/  UMOV UR47, UR11 ;  /* 0x0000000b002f7c82 */ /* 0x000fe40008000000 */
[----:B------:R-:W-:Y:S04]  /*5940*/  UMOV UR31, UR10 ;  /* 0x0000000a001f7c82 */ /* 0x000fe80008000000 */
[----:B-1----:R-:W-:Y:S05]  /*5950*/  BRA.U UP0, `(.L_x_28) ;  /* 0xffffffed00647547 */ /* 0x002fea000b83ffff */
.L_x_23:
[----:B------:R-:W-:Y:S01]  /*5960*/  SHF.L.U32 R3, R2, 0x1f, RZ ;  /* 0x0000001f02037819 */ /* 0x000fe200000006ff */
[----:B------:R-:W-:-:S03]  /*5970*/  NOP ;  /* 0x0000000000007918 */ /* 0x000fc60000000000 */
[----:B---3--:R-:W3:Y:S02]  /*5980*/  SYNCS.PHASECHK.TRANS64.TRYWAIT P0, [UR71+0xa0], R3 ;  /* 0x0000a003ff0075a7 */ /* 0x008ee40008001147 */
[----:B---3--:R-:W-:Y:S05]  /*5990*/  @!P0 BRA `(.L_x_29) ;  /* 0x0000005c00408947 */ /* 0x008fea0003800000 */
.L_x_112:
[----:B------:R-:W3:Y:S01]  /*59a0*/  LDS.128 R4, [UR71+0xe0] ;  /* 0x0000e047ff047984 */ /* 0x000ee20008000c00 */
[----:B------:R-:W-:Y:S01]  /*59b0*/  UIADD3 UR4, UPT, UPT, UR71, 0xa8, URZ ;  /* 0x000000a847047890 */ /* 0x000fe2000fffe0ff */
[----:B------:R-:W-:Y:S01]  /*59c0*/  R2UR UR8, R40 ;  /* 0x00000000280872ca */ /* 0x000fe200000e0000 */
[----:B-1----:R-:W-:Y:S01]  /*59d0*/  UISETP.GE.AND UP0, UPT, UR55, 0x1, UPT ;  /* 0x000000013700788c */ /* 0x002fe2000bf06270 */
[----:B------:R-:W-:Y:S01]  /*59e0*/  @!PT LDS RZ, [RZ] ;  /* 0x00000000fffff984 */ /* 0x000fe20000000800 */
[----:B------:R-:W-:Y:S01]  /*59f0*/  @!PT LDS RZ, [RZ] ;  /* 0x00000000fffff984 */ /* 0x000fe20000000800 */
[----:B------:R-:W-:Y:S01]  /*5a00*/  @!PT LDS RZ, [RZ] ;  /* 0x00000000fffff984 */ /* 0x000fe20000000800 */
[----:B------:R-:W-:Y:S01]  /*5a10*/  @!PT LDS RZ, [RZ] ;  /* 0x00000000fffff984 */ /* 0x000fe20000000800 */
[----:B------:R1:W-:Y:S06]  /*5a20*/  MEMBAR.ALL.CTA ;  /* 0x0000000000007992 */ /* 0x0003ec0000008000 */
[----:B-1----:R-:W1:Y:S01]  /*5a30*/  FENCE.VIEW.ASYNC.S ;  /* 0x00000000000073c6 */ /* 0x002e620000000000 */
[----:B------:R-:W-:Y:S01]  /*5a40*/  UPRMT UR4, URZ, 0x654, UR4 ;  /* 0x00000654ff047896 */ /* 0x000fe20008000004 */
[----:B------:R-:W-:-:S08]  /*5a50*/  R2UR UR7, R39 ;  /* 0x00000000270772ca */ /* 0x000fd000000e0000 */
[----:B-1----:R-:W-:Y:S01]  /*5a60*/  SYNCS.ARRIVE.TRANS64.RED.A1T0 RZ, [UR4], RZ ;  /* 0x000000ffffff79a7 */ /* 0x002fe20008100404 */
[----:B---3--:R-:W-:-:S13]  /*5a70*/  LOP3.LUT P0, RZ, R6, 0x1, RZ, 0xc0, !PT ;  /* 0x0000000106ff7812 */ /* 0x008fda000780c0ff */
[----:B------:R-:W-:Y:S01]  /*5a80*/  VOTEU.ANY UP1, P0 ;  /* 0x0000000000ff7886 */ /* 0x000fe20000020100 */
[----:B------:R-:W-:-:S13]  /*5a90*/  PLOP3.LUT P0, PT, PT, PT, UP1, 0x80, 0x8 ;  /* 0x000000000008781c */ /* 0x000fda0003f0f018 */
[----:B--2---:R-:W-:Y:S02]  /*5aa0*/  @P0 MOV R0, R4 ;  /* 0x0000000400000202 */ /* 0x004fe40000000f00 */
[----:B------:R-:W-:Y:S02]  /*5ab0*/  @P0 LOP3.LUT R4, R5, 0xffff, RZ, 0xc0, !PT ;  /* 0x0000ffff05040812 */ /* 0x000fe400078ec0ff */
[----:B------:R-:W-:Y:S02]  /*5ac0*/  @P0 R2UR UR6, R0 ;  /* 0x00000000000602ca */ /* 0x000fe400000e0000 */
[----:B------:R-:W-:-:S11]  /*5ad0*/  @P0 R2UR UR5, R4 ;  /* 0x00000000040502ca */ /* 0x000fd600000e0000 */
[----:B------:R-:W-:Y:S02]  /*5ae0*/  @UP1 UMOV UR8, UR6 ;  /* 0x0000000600081c82 */ /* 0x000fe40008000000 */
[----:B------:R-:W-:Y:S01]  /*5af0*/  @UP1 UMOV UR7, UR5 ;  /* 0x0000000500071c82 */ /* 0x000fe20008000000 */
[----:B------:R-:W-:Y:S02]  /*5b00*/  IMAD.U32 R40, RZ, RZ, UR8 ;  /* 0x00000008ff287e24 */ /* 0x000fe4000f8e00ff */
[----:B------:R-:W-:Y:S01]  /*5b10*/  IMAD.U32 R39, RZ, RZ, UR7 ;  /* 0x00000007ff277e24 */ /* 0x000fe2000f8e00ff */
[----:B------:R-:W-:Y:S06]  /*5b20*/  BRA.U !UP0, `(.L_x_30) ;  /* 0x0000000108ec7547 */ /* 0x000fec000b800000 */
[----:B------:R-:W1:Y:S01]  /*5b30*/  LDCU.128 UR16, c[0x0][0xc10] ;  /* 0x00018200ff1077ac */ /* 0x000e620008000c00 */
[----:B------:R-:W-:Y:S02]  /*5b40*/  R2UR UR8, R37 ;  /* 0x00000000250872ca */ /* 0x000fe400000e0000 */
[----:B------:R-:W-:Y:S01]  /*5b50*/  R2UR UR9, R38 ;  /* 0x00000000260972ca */ /* 0x000fe200000e0000 */
[----:B------:R-:W2:Y:S01]  /*5b60*/  LDCU UR20, c[0x0][0xc20] ;  /* 0x00018400ff1477ac */ /* 0x000ea20008000800 */
[----:B------:R-:W-:Y:S02]  /*5b70*/  R2UR UR22, R39 ;  /* 0x00000000271672ca */ /* 0x000fe400000e0000 */
[----:B------:R-:W-:Y:S01]  /*5b80*/  R2UR UR21, R40 ;  /* 0x00000000281572ca */ /* 0x000fe200000e0000 */
[----:B------:R-:W3:Y:S01]  /*5b90*/  LDCU UR13, c[0x0][0xc0c] ;  /* 0x00018180ff0d77ac */ /* 0x000ee20008000800 */
[----:B------:R-:W4:Y:S01]  /*5ba0*/  LDCU.64 UR14, c[0x0][0xc28] ;  /* 0x00018500ff0e77ac */ /* 0x000f220008000a00 */
[----:B------:R-:W-:-:S04]  /*5bb0*/  UISETP.NE.AND UP3, UPT, UR55, 0x1, UPT ;  /* 0x000000013700788c */ /* 0x000fc8000bf65270 */
[----:B-1----:R-:W-:Y:S02]  /*5bc0*/  UIMAD.WIDE.U32 UR4, UR8, UR19, URZ ;  /* 0x00000013080472a5 */ /* 0x002fe4000f8e00ff */
[----:B------:R-:W-:Y:S02]  /*5bd0*/  UIMAD.WIDE.U32 UR6, UR9, UR16, URZ ;  /* 0x00000010090672a5 */ /* 0x000fe4000f8e00ff */
[----:B------:R-:W-:Y:S02]  /*5be0*/  UISETP.NE.AND UP0, UPT, UR18, 0x1, UPT ;  /* 0x000000011200788c */ /* 0x000fe4000bf05270 */
[----:B------:R-:W-:Y:S01]  /*5bf0*/  UIMAD.WIDE.U32 UR10, UR22, UR19, URZ ;  /* 0x00000013160a72a5 */ /* 0x000fe2000f8e00ff */
[----:B------:R-:W-:Y:S01]  /*5c00*/  UMOV UR4, UR5 ;  /* 0x0000000500047c82 */ /* 0x000fe20008000000 */
[----:B---3--:R-:W-:Y:S02]  /*5c10*/  UISETP.NE.AND UP2, UPT, UR13, 0x1, UPT ;  /* 0x000000010d00788c */ /* 0x008fe4000bf45270 */
[----:B--2---:R-:W-:-:S03]  /*5c20*/  USHF.R.U32.HI UR5, URZ, UR20, UR4 ;  /* 0x00000014ff057299 */ /* 0x004fc60008011604 */
[----:B------:R-:W-:Y:S01]  /*5c30*/  UMOV UR4, UR7 ;  /* 0x0000000700047c82 */ /* 0x000fe20008000000 */
[----:B------:R-:W-:Y:S02]  /*5c40*/  USEL UR8, UR8, UR5, !UP0 ;  /* 0x0000000508087287 */ /* 0x000fe4000c000000 */
[----:B------:R-:W-:Y:S02]  /*5c50*/  USHF.R.U32.HI UR4, URZ, UR17, UR4 ;  /* 0x00000011ff047299 */ /* 0x000fe40008011604 */
[----:B------:R-:W-:Y:S02]  /*5c60*/  UIMAD.WIDE.U32 UR6, UR21, UR16, URZ ;  /* 0x00000010150672a5 */ /* 0x000fe4000f8e00ff */
[----:B------:R-:W-:Y:S02]  /*5c70*/  USEL UR12, UR9, UR4, !UP2 ;  /* 0x00000004090c7287 */ /* 0x000fe4000d000000 */
[----:B----4-:R-:W-:Y:S01]  /*5c80*/  UIMAD.WIDE.U32 UR4, UR8, UR14, URZ ;  /* 0x0000000e080472a5 */ /* 0x010fe2000f8e00ff */
[----:B------:R-:W-:Y:S01]  /*5c90*/  UMOV UR9, UR11 ;  /* 0x0000000b00097c82 */ /* 0x000fe20008000000 */
[----:B------:R-:W-:-:S02]  /*5ca0*/  UIMAD.WIDE.U32 UR10, UR12, UR14, URZ ;  /* 0x0000000e0c0a72a5 */ /* 0x000fc4000f8e00ff */
[----:B------:R-:W-:-:S03]  /*5cb0*/  USHF.R.U32.HI UR9, URZ, UR20, UR9 ;  /* 0x00000014ff097299 */ /* 0x000fc60008011609 */
[----:B------:R-:W-:Y:S01]  /*5cc0*/  UMOV UR4, UR5 ;  /* 0x0000000500047c82 */ /* 0x000fe20008000000 */
[----:B------:R-:W-:Y:S01]  /*5cd0*/  UMOV UR6, UR7 ;  /* 0x0000000700067c82 */ /* 0x000fe20008000000 */
[----:B------:R-:W-:Y:S01]  /*5ce0*/  @UP3 USHF.R.U32.HI UR8, URZ, UR15, UR4 ;  /* 0x0000000fff083299 */ /* 0x000fe20008011604 */
[----:B------:R-:W-:Y:S01]  /*5cf0*/  UMOV UR5, UR11 ;  /* 0x0000000b00057c82 */ /* 0x000fe20008000000 */
[----:B------:R-:W-:Y:S02]  /*5d00*/  USHF.R.U32.HI UR17, URZ, UR17, UR6 ;  /* 0x00000011ff117299 */ /* 0x000fe40008011606 */
[----:B------:R-:W-:Y:S02]  /*5d10*/  USEL UR4, UR22, UR9, !UP0 ;  /* 0x0000000916047287 */ /* 0x000fe4000c000000 */
[----:B------:R-:W-:Y:S02]  /*5d20*/  @UP3 USHF.R.U32.HI UR12, URZ, UR15, UR5 ;  /* 0x0000000fff0c3299 */ /* 0x000fe40008011605 */
[----:B------:R-:W-:-:S02]  /*5d30*/  UIMAD UR6, UR55, UR8, URZ ;  /* 0x00000008370672a4 */ /* 0x000fc4000f8e02ff */
[----:B------:R-:W-:Y:S02]  /*5d40*/  USEL UR5, UR21, UR17, !UP2 ;  /* 0x0000001115057287 */ /* 0x000fe4000d000000 */
[----:B------:R-:W-:Y:S02]  /*5d50*/  UIMAD UR8, UR55, UR12, URZ ;  /* 0x0000000c370872a4 */ /* 0x000fe4000f8e02ff */
[----:B------:R-:W-:Y:S02]  /*5d60*/  UISETP.GE.AND UP0, UPT, UR4, UR6, UPT ;  /* 0x000000060400728c */ /* 0x000fe4000bf06270 */
        /* <DEDUP_REMOVED lines=20> */
[----:B------:R-:W-:-:S03]  /*5eb0*/  UIMAD UR4, UR5, UR13, UR6 ;  /* 0x0000000d050472a4 */ /* 0x000fc6000f8e0206 */
[----:B------:R-:W-:-:S03]  /*5ec0*/  IMAD.U32 R39, RZ, RZ, UR8 ;  /* 0x00000008ff277e24 */ /* 0x000fc6000f8e00ff */
[----:B------:R-:W-:-:S07]  /*5ed0*/  IMAD.U32 R40, RZ, RZ, UR4 ;  /* 0x00000004ff287e24 */ /* 0x000fce000f8e00ff */
.L_x_30:
[----:B------:R-:W1:Y:S02]  /*5ee0*/  LDCU UR4, c[0x0][0xc30] ;  /* 0x00018600ff0477ac */ /* 0x000e640008000800 */
[----:B-1----:R-:W-:-:S09]  /*5ef0*/  UISETP.NE.AND UP0, UPT, UR4, 0x1, UPT ;  /* 0x000000010400788c */ /* 0x002fd2000bf05270 */
[----:B------:R-:W-:Y:S05]  /*5f00*/  BRA.U UP0, `(.L_x_31) ;  /* 0x0000000100547547 */ /* 0x000fea000b800000 */
[----:B------:R-:W1:Y:S01]  /*5f10*/  LDCU.128 UR8, c[0x0][0xc10] ;  /* 0x00018200ff0877ac */ /* 0x000e620008000c00 */
[----:B------:R-:W-:Y:S02]  /*5f20*/  R2UR UR15, R39 ;  /* 0x00000000270f72ca */ /* 0x000fe400000e0000 */
[----:B------:R-:W-:Y:S01]  /*5f30*/  R2UR UR14, R40 ;  /* 0x00000000280e72ca */ /* 0x000fe200000e0000 */
[----:B------:R-:W2:Y:S01]  /*5f40*/  LDCU UR12, c[0x0][0xc0c] ;  /* 0x00018180ff0c77ac */ /* 0x000ea20008000800 */
[----:B------:R-:W3:Y:S11]  /*5f50*/  LDCU UR13, c[0x0][0xc20] ;  /* 0x00018400ff0d77ac */ /* 0x000ef60008000800 */
[----:B-1----:R-:W-:-:S02]  /*5f60*/  UIMAD.WIDE.U32 UR6, UR14, UR8, URZ ;  /* 0x000000080e0672a5 */ /* 0x002fc4000f8e00ff */
[----:B------:R-:W-:Y:S02]  /*5f70*/  UIMAD.WIDE.U32 UR4, UR15, UR11, URZ ;  /* 0x0000000b0f0472a5 */ /* 0x000fe4000f8e00ff */
[----:B--2---:R-:W-:Y:S02]  /*5f80*/  UISETP.NE.AND UP2, UPT, UR12, 0x1, UPT ;  /* 0x000000010c00788c */ /* 0x004fe4000bf45270 */
[----:B------:R-:W-:Y:S01]  /*5f90*/  UISETP.NE.AND UP0, UPT, UR10, 0x1, UPT ;  /* 0x000000010a00788c */ /* 0x000fe2000bf05270 */
[----:B------:R-:W-:Y:S02]  /*5fa0*/  UMOV UR6, UR7 ;  /* 0x0000000700067c82 */ /* 0x000fe40008000000 */
[----:B------:R-:W-:Y:S01]  /*5fb0*/  UMOV UR4, UR5 ;  /* 0x0000000500047c82 */ /* 0x000fe20008000000 */
[----:B------:R-:W-:Y:S02]  /*5fc0*/  USHF.R.U32.HI UR6, URZ, UR9, UR6 ;  /* 0x00000009ff067299 */ /* 0x000fe40008011606 */
[----:B---3--:R-:W-:-:S02]  /*5fd0*/  USHF.R.U32.HI UR4, URZ, UR13, UR4 ;  /* 0x0000000dff047299 */ /* 0x008fc40008011604 */
[----:B------:R-:W-:Y:S02]  /*5fe0*/  USEL UR5, UR14, UR6, !UP2 ;  /* 0x000000060e057287 */ /* 0x000fe4000d000000 */
[----:B------:R-:W-:-:S04]  /*5ff0*/  USEL UR4, UR15, UR4, !UP0 ;  /* 0x000000040f047287 */ /* 0x000fc8000c000000 */
[----:B------:R-:W-:Y:S02]  /*6000*/  UIADD3 UR6, UPT, UPT, UR5, -UR4, URZ ;  /* 0x8000000405067290 */ /* 0x000fe4000fffe0ff */
[----:B------:R-:W-:Y:S02]  /*6010*/  UIADD3 UR4, UPT, UPT, -UR5, UR4, URZ ;  /* 0x0000000405047290 */ /* 0x000fe4000fffe1ff */
[----:B------:R-:W-:Y:S02]  /*6020*/  UIMAD UR15, UR6, UR10, UR15 ;  /* 0x0000000a060f72a4 */ /* 0x000fe4000f8e020f */
[----:B------:R-:W-:-:S04]  /*6030*/  UIMAD UR14, UR4, UR12, UR14 ;  /* 0x0000000c040e72a4 */ /* 0x000fc8000f8e020e */
[----:B------:R-:W-:Y:S02]  /*6040*/  IMAD.U32 R39, RZ, RZ, UR15 ;  /* 0x0000000fff277e24 */ /* 0x000fe4000f8e00ff */
[----:B------:R-:W-:-:S07]  /*6050*/  IMAD.U32 R40, RZ, RZ, UR14 ;  /* 0x0000000eff287e24 */ /* 0x000fce000f8e00ff */
.L_x_31:
[----:B------:R-:W-:Y:S02]  /*6060*/  R2UR UR7, R40 ;  /* 0x00000000280772ca */ /* 0x000fe400000e0000 */
[----:B------:R-:W-:Y:S02]  /*6070*/  R2UR UR6, R39 ;  /* 0x00000000270672ca */ /* 0x000fe400000e0000 */
[----:B------:R-:W-:Y:S02]  /*6080*/  R2UR UR5, R57 ;  /* 0x00000000390572ca */ /* 0x000fe400000e0000 */
[----:B------:R-:W-:Y:S02]  /*6090*/  R2UR UR4, R56 ;  /* 0x00000000380472ca */ /* 0x000fe400000e0000 */
[----:B------:R-:W-:Y:S02]  /*60a0*/  R2UR UR47, R41 ;  /* 0x00000000292f72ca */ /* 0x000fe400000e0000 */
[----:B------:R-:W-:-:S02]  /*60b0*/  PLOP3.LUT P1, PT, PT, PT, PT, 0x80, 0x8 ;  /* 0x000000000008781c */ /* 0x000fc40003f2f070 */
[----:B------:R-:W-:-:S05]  /*60c0*/  LOP3.LUT R2, R2, 0x1, RZ, 0x3c, !PT ;  /* 0x0000000102027812 */ /* 0x000fca00078e3cff */
[----:B------:R-:W-:Y:S02]  /*60d0*/  UIADD3 UR50, UPT, UPT, UR7, UR5, URZ ;  /* 0x0000000507327290 */ /* 0x000fe4000fffe0ff */
[----:B------:R-:W-:Y:S01]  /*60e0*/  UIADD3 UR22, UPT, UPT, UR6, UR4, URZ ;  /* 0x0000000406167290 */ /* 0x000fe2000fffe0ff */
[----:B------:R-:W-:Y:S11]  /*60f0*/  BRA.U UP1, `(.L_x_32) ;  /* 0xffffffb501007547 */ /* 0x000ff6000b83ffff */
[----:B------:R-:W-:Y:S01]  /*6100*/  UIADD3 UR71, UPT, UPT, UR71, 0x30, URZ ;  /* 0x0000003047477890 */ /* 0x000fe2000fffe0ff */
[----:B------:R-:W-:-:S03]  /*6110*/  MOV R3, UR39 ;  /* 0x0000002700037c02 */ /* 0x000fc60008000f00 */
[----:B------:R-:W-:Y:S01]  /*6120*/  ULEA UR4, UR63, UR71, 0x3 ;  /* 0x000000473f047291 */ /* 0x000fe2000f8e18ff */
[----:B------:R-:W-:-:S08]  /*6130*/  SHF.L.U32 R3, R3, 0x1f, RZ ;  /* 0x0000001f03037819 */ /* 0x000fd000000006ff */
[----:B------:R-:W1:Y:S02]  /*6140*/  SYNCS.PHASECHK.TRANS64.TRYWAIT P0, [UR4], R3 ;  /* 0x00000003ff0075a7 */ /* 0x000e640008001104 */
[----:B-1----:R-:W-:Y:S05]  /*6150*/  @!P0 BRA `(.L_x_33) ;  /* 0x0000005400688947 */ /* 0x002fea0003800000 */
.L_x_114:
[----:B------:R-:W-:-:S04]  /*6160*/  UIADD3 UR4, UPT, UPT, UR63, 0x1, URZ ;  /* 0x000000013f047890 */ /* 0x000fc8000fffe0ff */
[----:B------:R-:W-:-:S04]  /*6170*/  UISETP.NE.AND UP0, UPT, UR4, 0x6, UPT ;  /* 0x000000060400788c */ /* 0x000fc8000bf05270 */
[----:B------:R-:W-:Y:S02]  /*6180*/  USEL UR5, URZ, 0x1, UP0 ;  /* 0x00000001ff057887 */ /* 0x000fe40008000000 */
[----:B------:R-:W-:Y:S02]  /*6190*/  USEL UR4, UR4, URZ, UP0 ;  /* 0x000000ff04047287 */ /* 0x000fe40008000000 */
[----:B------:R-:W-:Y:S02]  /*61a0*/  ULOP3.LUT UR6, UR39, UR5, URZ, 0x3c, !UPT ;  /* 0x0000000527067292 */ /* 0x000fe4000f8e3cff */
[----:B------:R-:W-:-:S04]  /*61b0*/  ULEA UR5, UR4, UR71, 0x3 ;  /* 0x0000004704057291 */ /* 0x000fc8000f8e18ff */
[----:B-1----:R-:W-:-:S04]  /*61c0*/  MOV R3, UR6 ;  /* 0x0000000600037c02 */ /* 0x002fc80008000f00 */
[----:B------:R-:W-:-:S04]  /*61d0*/  SHF.L.U32 R3, R3, 0x1f, RZ ;  /* 0x0000001f03037819 */ /* 0x000fc800000006ff */
[----:B------:R-:W1:Y:S02]  /*61e0*/  SYNCS.PHASECHK.TRANS64.TRYWAIT P0, [UR5], R3 ;  /* 0x00000003ff0075a7 */ /* 0x000e640008001105 */
[----:B-1----:R-:W-:Y:S05]  /*61f0*/  @!P0 BRA `(.L_x_34) ;  /* 0x0000005400588947 */ /* 0x002fea0003800000 */
.L_x_116:
        /* <DEDUP_REMOVED lines=10> */
.L_x_118:
        /* <DEDUP_REMOVED lines=10> */
.L_x_120:
        /* <DEDUP_REMOVED lines=10> */
.L_x_122:
[----:B------:R-:W-:-:S04]  /*63e0*/  UIADD3 UR4, UPT, UPT, UR4, 0x1, URZ ;  /* 0x0000000104047890 */ /* 0x000fc8000fffe0ff */
[----:B------:R-:W-:-:S04]  /*63f0*/  UISETP.NE.AND UP0, UPT, UR4, 0x6, UPT ;  /* 0x000000060400788c */ /* 0x000fc8000bf05270 */
[----:B------:R-:W-:Y:S02]  /*6400*/  USEL UR5, URZ, 0x1, UP0 ;  /* 0x00000001ff057887 */ /* 0x000fe40008000000 */
[----:B------:R-:W-:Y:S02]  /*6410*/  USEL UR4, UR4, URZ, UP0 ;  /* 0x000000ff04047287 */ /* 0x000fe40008000000 */
[----:B------:R-:W-:Y:S02]  /*6420*/  ULOP3.LUT UR5, UR6, UR5, URZ, 0x3c, !UPT ;  /* 0x0000000506057292 */ /* 0x000fe4000f8e3cff */
[----:B------:R-:W-:-:S04]  /*6430*/  ULEA UR4, UR4, UR71, 0x3 ;  /* 0x0000004704047291 */ /* 0x000fc8000f8e18ff */
[----:B------:R-:W-:Y:S02]  /*6440*/  IMAD.U32 R2, RZ, RZ, UR5 ;  /* 0x00000005ff027e24 */ /* 0x000fe4000f8e00ff */
[----:B-1----:R-:W-:-:S03]  /*6450*/  MOV R0, UR4 ;  /* 0x0000000400007c02 */ /* 0x002fc60008000f00 */
[----:B------:R-:W-:-:S07]  /*6460*/  SHF.L.U32 R3, R2, 0x1f, RZ ;  /* 0x0000001f02037819 */ /* 0x000fce00000006ff */
.L_x_38:
[----:B-1----:R1:W2:Y:S02]  /*6470*/  SYNCS.PHASECHK.TRANS64.TRYWAIT P0, [R0+URZ], R3 ;  /* 0x00000003000075a7 */ /* 0x0022a400080011ff */
[----:B--2---:R-:W-:Y:S05]  /*6480*/  @!P0 NANOSLEEP.SYNCS 0x989680 ;  /* 0x009896800000895d */ /* 0x004fea0003900000 */
[----:B------:R-:W2:Y:S02]  /*6490*/  @!P0 SYNCS.PHASECHK.TRANS64 P0, [R0+URZ], R3 ;  /* 0x00000003000085a7 */ /* 0x000ea400080010ff */
[----:B--2---:R-:W-:Y:S05]  /*64a0*/  @P0 EXIT ;  /* 0x000000000000094d */ /* 0x004fea0003800000 */
[----:B------:R-:W-:Y:S05]  /*64b0*/  BRA `(.L_x_38) ;  /* 0xfffffffc00ec7947 */ /* 0x000fea000383ffff */
.L_x_16:
[----:B------:R-:W2:Y:S02]  /*64c0*/  S2UR UR4, SR_CgaCtaId ;  /* 0x00000000000479c3 */ /* 0x000ea40000008800 */
[----:B--2---:R-:W-:-:S04]  /*64d0*/  UISETP.NE.AND UP0, UPT, UR4, URZ, UPT ;  /* 0x000000ff0400728c */ /* 0x004fc8000bf05270 */
[----:B------:R-:W-:-:S09]  /*64e0*/  UISETP.NE.OR UP0, UPT, UR15, 0x1, UP0 ;  /* 0x000000010f00788c */ /* 0x000fd20008705670 */
[----:B------:R-:W-:Y:S05]  /*64f0*/  BRA.U UP0, `(.L_x_39) ;  /* 0x0000000100b47547 */ /* 0x000fea000b800000 */
[----:B------:R-:W2:Y:S01]  /*6500*/  S2UR UR5, SR_CgaCtaId ;  /* 0x00000000000579c3 */ /* 0x000ea20000008800 */
[----:B------:R-:W-:Y:S01]  /*6510*/  UMOV UR4, 0x400 ;  /* 0x0000040000047882 */ /* 0x000fe20000000000 */
[----:B------:R-:W-:Y:S01]  /*6520*/  HFMA2 R3, -RZ, RZ, 0, 5.9604644775390625e-08 ;  /* 0x00000001ff037431 */ /* 0x000fe200000001ff */
[----:B------:R-:W-:Y:S01]  /*6530*/  ISETP.NE.AND P0, PT, R0, RZ, PT ;  /* 0x000000ff0000720c */ /* 0x000fe20003f05270 */
[----:B------:R-:W-:Y:S01]  /*6540*/  IMAD.MOV.U32 R8, RZ, RZ, RZ ;  /* 0x000000ffff087224 */ /* 0x000fe200078e00ff */
[----:B--2---:R-:W-:-:S04]  /*6550*/  ULEA UR4, UR5, UR4, 0x18 ;  /* 0x0000000405047291 */ /* 0x004fc8000f8ec0ff */
[----:B------:R-:W-:Y:S02]  /*6560*/  UIADD3 UR5, UPT, UPT, UR4, 0xa8, URZ ;  /* 0x000000a804057890 */ /* 0x000fe4000fffe0ff */
[----:B------:R-:W-:Y:S02]  /*6570*/  UIADD3 UR8, UPT, UPT, UR4, 0xa0, URZ ;  /* 0x000000a004087890 */ /* 0x000fe4000fffe0ff */
[----:B------:R-:W-:-:S12]  /*6580*/  UPRMT UR5, URZ, 0x654, UR5 ;  /* 0x00000654ff057896 */ /* 0x000fd80008000005 */
.L_x_42:
[----:B------:R-:W-:Y:S01]  /*6590*/  SHF.L.U32 R7, R3, 0x1f, RZ ;  /* 0x0000001f03077819 */ /* 0x000fe200000006ff */
[----:B------:R-:W-:Y:S02]  /*65a0*/  IMAD.U32 R9, RZ, RZ, UR8 ;  /* 0x00000008ff097e24 */ /* 0x000fe4000f8e00ff */
[----:B------:R-:W-:Y:S01]  /*65b0*/  @!P0 IMAD.MOV.U32 R5, RZ, RZ, 0x10 ;  /* 0x00000010ff058424 */ /* 0x000fe200078e00ff */
[----:B------:R-:W2:Y:S02]  /*65c0*/  SYNCS.PHASECHK.TRANS64.TRYWAIT P1, [UR4+0xa8], R7 ;  /* 0x0000a807ff0075a7 */ /* 0x000ea40008021104 */
[----:B------:R-:W-:-:S04]  /*65d0*/  PRMT R9, R0, 0x654, R9 ;  /* 0x0000065400097816 */ /* 0x000fc80000000009 */
[----:B------:R-:W-:Y:S01]  /*65e0*/  SEL R2, R9, R2, !P0 ;  /* 0x0000000209027207 */ /* 0x000fe20004000000 */
[----:B--2---:R-:W-:Y:S06]  /*65f0*/  @!P1 BRA `(.L_x_40) ;  /* 0x0000005000b89947 */ /* 0x004fec0003800000 */
.L_x_124:
[----:B------:R-:W-:Y:S01]  /*6600*/  UIADD3 UR6, UPT, UPT, UR4, 0xe0, URZ ;  /* 0x000000e004067890 */ /* 0x000fe2000fffe0ff */
[----:B------:R3:W-:Y:S01]  /*6610*/  @!P0 SYNCS.ARRIVE.TRANS64.RED RZ, [R2+URZ], R5 ;  /* 0x0000000502ff89a7 */ /* 0x0007e200080004ff */
[----:B------:R-:W-:Y:S01]  /*6620*/  UIADD3 UR7, UPT, UPT, UR4, 0xa0, URZ ;  /* 0x000000a004077890 */ /* 0x000fe2000fffe0ff */
[----:B------:R-:W-:-:S08]  /*6630*/  LOP3.LUT R3, R3, 0x1, RZ, 0x3c, !PT ;  /* 0x0000000103037812 */ /* 0x000fd000078e3cff */
[----:B------:R-:W-:Y:S06]  /*6640*/  UGETNEXTWORKID.BROADCAST [UR6], [UR7] ;  /* 0x00000000060073ca */ /* 0x000fec0008000100 */
[----:B---3--:R-:W-:-:S04]  /*6650*/  SHF.L.U32 R5, R8, 0x1f, RZ ;  /* 0x0000001f08057819 */ /* 0x008fc800000006ff */
[----:B------:R-:W3:Y:S02]  /*6660*/  SYNCS.PHASECHK.TRANS64.TRYWAIT P1, [UR4+0xa0], R5 ;  /* 0x0000a005ff0075a7 */ /* 0x000ee40008021104 */
[----:B---3--:R-:W-:Y:S05]  /*6670*/  @!P1 BRA `(.L_x_41) ;  /* 0x0000005000b09947 */ /* 0x008fea0003800000 */
.L_x_126:
[----:B--2---:R-:W2:Y:S01]  /*6680*/  LDS.128 R4, [UR4+0xe0] ;  /* 0x0000e004ff047984 */ /* 0x004ea20008000c00 */
[----:B------:R-:W-:Y:S01]  /*6690*/  LOP3.LUT R8, R8, 0x1, RZ, 0x3c, !PT ;  /* 0x0000000108087812 */ /* 0x000fe200078e3cff */
[----:B------:R-:W-:Y:S01]  /*66a0*/  @!PT LDS RZ, [RZ] ;  /* 0x00000000fffff984 */ /* 0x000fe20000000800 */
[----:B------:R-:W-:Y:S01]  /*66b0*/  @!PT LDS RZ, [RZ] ;  /* 0x00000000fffff984 */ /* 0x000fe20000000800 */
[----:B------:R-:W-:Y:S01]  /*66c0*/  @!PT LDS RZ, [RZ] ;  /* 0x00000000fffff984 */ /* 0x000fe20000000800 */
[----:B------:R-:W-:Y:S01]  /*66d0*/  @!PT LDS RZ, [RZ] ;  /* 0x00000000fffff984 */ /* 0x000fe20000000800 */
[----:B------:R3:W-:Y:S06]  /*66e0*/  MEMBAR.ALL.CTA ;  /* 0x0000000000007992 */ /* 0x0007ec0000008000 */
[----:B---3--:R-:W3:Y:S02]  /*66f0*/  FENCE.VIEW.ASYNC.S ;  /* 0x00000000000073c6 */ /* 0x008ee40000000000 */
[----:B---3--:R-:W-:Y:S01]  /*6700*/  SYNCS.ARRIVE.TRANS64.RED.A1T0 RZ, [UR5], RZ ;  /* 0x000000ffffff79a7 */ /* 0x008fe20008100405 */
[----:B--2---:R-:W-:-:S13]  /*6710*/  LOP3.LUT P1, RZ, R6, 0x1, RZ, 0xc0, !PT ;  /* 0x0000000106ff7812 */ /* 0x004fda000782c0ff */
[----:B------:R-:W-:Y:S05]  /*6720*/  @P1 BRA `(.L_x_42) ;  /* 0xfffffffc00981947 */ /* 0x000fea000383ffff */
[----:B------:R-:W-:-:S04]  /*6730*/  SHF.L.U32 R0, R3, 0x1f, RZ ;  /* 0x0000001f03007819 */ /* 0x000fc800000006ff */
[----:B------:R-:W2:Y:S02]  /*6740*/  SYNCS.PHASECHK.TRANS64 P0, [UR4+0xa8], R0 ;  /* 0x0000a800ff0075a7 */ /* 0x000ea40008001004 */
[----:B-12---:R-:W-:Y:S05]  /*6750*/  @P0 EXIT ;  /* 0x000000000000094d */ /* 0x006fea0003800000 */
[----:B------:R-:W-:-:S07]  /*6760*/  MOV R0, UR4 ;  /* 0x0000000400007c02 */ /* 0x000fce0008000f00 */
.L_x_43:
[----:B-1----:R-:W-:-:S04]  /*6770*/  SHF.L.U32 R5, R3, 0x1f, RZ ;  /* 0x0000001f03057819 */ /* 0x002fc800000006ff */
[----:B------:R1:W2:Y:S03]  /*6780*/  SYNCS.PHASECHK.TRANS64.TRYWAIT P0, [R0+URZ+0xa8], R5 ;  /* 0x0000a805000075a7 */ /* 0x0002a600080011ff */
[----:B--2---:R-:W-:Y:S05]  /*6790*/  @!P0 NANOSLEEP.SYNCS 0x989680 ;  /* 0x009896800000895d */ /* 0x004fea0003900000 */
[----:B------:R-:W2:Y:S02]  /*67a0*/  @!P0 SYNCS.PHASECHK.TRANS64 P0, [R0+URZ+0xa8], R5 ;  /* 0x0000a805000085a7 */ /* 0x000ea400080010ff */
[----:B--2---:R-:W-:Y:S05]  /*67b0*/  @P0 EXIT ;  /* 0x000000000000094d */ /* 0x004fea0003800000 */
[----:B------:R-:W-:Y:S05]  /*67c0*/  BRA `(.L_x_43) ;  /* 0xfffffffc00e87947 */ /* 0x000fea000383ffff */
.L_x_39:
[----:B------:R-:W-:-:S09]  /*67d0*/  UISETP.NE.AND UP0, UPT, UR15, URZ, UPT ;  /* 0x000000ff0f00728c */ /* 0x000fd2000bf05270 */
[----:B------:R-:W-:Y:S05]  /*67e0*/  BRA.U UP0, `(.L_x_44) ;  /* 0x0000001100047547 */ /* 0x000fea000b800000 */
[----:B------:R-:W2:Y:S01]  /*67f0*/  S2UR UR7, SR_CgaCtaId ;  /* 0x00000000000779c3 */ /* 0x000ea20000008800 */
[----:B------:R-:W-:Y:S01]  /*6800*/  UMOV UR4, 0x40 ;  /* 0x0000004000047882 */ /* 0x000fe20000000000 */
[----:B------:R-:W-:Y:S01]  /*6810*/  NOP ;  /* 0x0000000000007918 */ /* 0x000fe20000000000 */
[----:B------:R-:W-:Y:S01]  /*6820*/  UMOV UR6, 0x400 ;  /* 0x0000040000067882 */ /* 0x000fe20000000000 */
[----:B--2---:R-:W-:Y:S02]  /*6830*/  ULEA UR5, UR7, UR4, 0x18 ;  /* 0x0000000407057291 */ /* 0x004fe4000f8ec0ff */
[----:B------:R-:W-:-:S07]  /*6840*/  ULEA UR6, UR7, UR6, 0x18 ;  /* 0x0000000607067291 */ /* 0x000fce000f8ec0ff */
[----:B------:R-:W2:Y:S02]  /*6850*/  LDS.U8 R0, [UR5+0x1c] ;  /* 0x00001c05ff007984 */ /* 0x000ea40008000000 */
[----:B--2---:R-:W-:-:S13]  /*6860*/  ISETP.NE.AND P0, PT, R0, RZ, PT ;  /* 0x000000ff0000720c */ /* 0x004fda0003f05270 */
[----:B------:R-:W-:Y:S05]  /*6870*/  @P0 BRA `(.L_x_45) ;  /* 0x0000000000580947 */ /* 0x000fea0003800000 */
[----:B------:R-:W-:-:S13]  /*6880*/  ELECT P0, URZ, PT ;  /* 0x0000000000ff782f */ /* 0x000fda0003800000 */
[----:B------:R-:W-:Y:S05]  /*6890*/  @!P0 BRA `(.L_x_46) ;  /* 0x0000000000608947 */ /* 0x000fea0003800000 */
[----:B------:R-:W-:Y:S01]  /*68a0*/  UMOV UR4, 0x10 ;  /* 0x0000001000047882 */ /* 0x000fe20000000000 */
[----:B------:R-:W-:Y:S01]  /*68b0*/  HFMA2 R0, -RZ, RZ, 0, 5.9604644775390625e-08 ;  /* 0x00000001ff007431 */ /* 0x000fe200000001ff */
[----:B------:R-:W-:-:S03]  /*68c0*/  MOV R2, 0xffff ;  /* 0x0000ffff00027802 */ /* 0x000fc60000000f00 */
[----:B------:R-:W-:Y:S04]  /*68d0*/  DEPBAR.LE SB2, 0x36 ;  /* 0x0000ad800000791a */ /* 0x000fe80000000000 */
[----:B------:R-:W2:Y:S02]  /*68e0*/  UTCATOMSWS.FIND_AND_SET.ALIGN UP0, UR4, UR4 ;  /* 0x00000004000475e3 */ /* 0x000ea40008000800 */
[----:B--2---:R-:W-:Y:S01]  /*68f0*/  MOV R3, UR4 ;  /* 0x0000000400037c02 */ /* 0x004fe20008000f00 */
[----:B------:R-:W-:Y:S06]  /*6900*/  BRA.U UP0, `(.L_x_47) ;  /* 0x0000000100187547 */ /* 0x000fec000b800000 */
.L_x_48:
[----:B------:R-:W-:Y:S05]  /*6910*/  NANOSLEEP 0x64 ;  /* 0x000000640000795d */ /* 0x000fea0003800000 */
[----:B------:R-:W-:-:S05]  /*6920*/  UMOV UR4, 0x10 ;  /* 0x0000001000047882 */ /* 0x000fca0000000000 */
[----:B------:R-:W-:Y:S04]  /*6930*/  DEPBAR.LE SB2, 0x36 ;  /* 0x0000ad800000791a */ /* 0x000fe80000000000 */
[----:B------:R-:W2:Y:S02]  /*6940*/  UTCATOMSWS.FIND_AND_SET.ALIGN UP0, UR4, UR4 ;  /* 0x00000004000475e3 */ /* 0x000ea40008000800 */
[----:B--2---:R-:W-:Y:S01]  /*6950*/  MOV R3, UR4 ;  /* 0x0000000400037c02 */ /* 0x004fe20008000f00 */
[----:B------:R-:W-:Y:S05]  /*6960*/  BRA.U !UP0, `(.L_x_48) ;  /* 0xfffffffd08e87547 */ /* 0x000fea000b83ffff */
.L_x_47:
[-C--:B------:R-:W-:Y:S02]  /*6970*/  SHF.L.U32 R2, R2, R3.reuse, RZ ;  /* 0x0000000302027219 */ /* 0x080fe400000006ff */
[----:B------:R-:W-:Y:S01]  /*6980*/  SHF.L.U32 R0, R0, R3, RZ ;  /* 0x0000000300007219 */ /* 0x000fe200000006ff */
[----:B------:R-:W-:Y:S02]  /*6990*/  IMAD.SHL.U32 R3, R3, 0x20, RZ ;  /* 0x0000002003037824 */ /* 0x000fe400078e00ff */
[----:B------:R2:W-:Y:S04]  /*69a0*/  ATOMS.OR RZ, [UR5+0x14], R2 ;  /* 0x00001402ffff798c */ /* 0x0005e8000b000005 */
[----:B------:R2:W-:Y:S04]  /*69b0*/  ATOMS.OR RZ, [UR5+0x18], R0 ;  /* 0x00001800ffff798c */ /* 0x0005e8000b000005 */
[----:B------:R2:W-:Y:S01]  /*69c0*/  STS [UR6+0xf0], R3 ;  /* 0x0000f003ff007988 */ /* 0x0005e20008000806 */
[----:B------:R-:W-:Y:S05]  /*69d0*/  BRA `(.L_x_46) ;  /* 0x0000000000107947 */ /* 0x000fea0003800000 */
.L_x_45:
[----:B------:R-:W-:Y:S02]  /*69e0*/  MOV R0, 0xffffffff ;  /* 0xffffffff00007802 */ /* 0x000fe40000000f00 */
[----:B------:R-:W-:-:S03]  /*69f0*/  MOV R2, 0x6a20 ;  /* 0x00006a2000027802 */ /* 0x000fc60000000f00 */
[----:B------:R2:W-:Y:S04]  /*6a00*/  STS [UR6+0xf0], R0 ;  /* 0x0000f000ff007988 */ /* 0x0005e80008000806 */
[----:B-12--5:R-:W-:Y:S05]  /*6a10*/  CALL.REL.NOINC `($__internal_1_$__cuda_sm10x_tcgen05_guardrail_trap_phase_invalid_during_alloc) ;  /* 0x0000005400447944 */ /* 0x026fea0003c00000 */
.L_x_46:
[----:B------:R-:W-:Y:S05]  /*6a20*/  WARPSYNC.ALL ;  /* 0x0000000000007948 */ /* 0x000fea0003800000 */
[----:B------:R-:W3:Y:S01]  /*6a30*/  S2UR UR4, SR_CgaCtaId ;  /* 0x00000000000479c3 */ /* 0x000ee20000008800 */
[----:B------:R-:W-:Y:S01]  /*6a40*/  UMOV UR23, 0x400 ;  /* 0x0000040000177882 */ /* 0x000fe20000000000 */
[----:B------:R-:W-:-:S06]  /*6a50*/  NOP ;  /* 0x0000000000007918 */ /* 0x000fcc0000000000 */
[----:B------:R-:W-:Y:S06]  /*6a60*/  BAR.ARV 0x6, 0xa0 ;  /* 0x0182800000007b1d */ /* 0x000fec0000002000 */
[----:B------:R-:W4:Y:S01]  /*6a70*/  LDCU.64 UR6, c[0x0][0x388] ;  /* 0x00007100ff0677ac */ /* 0x000f220008000a00 */
[----:B------:R-:W-:Y:S01]  /*6a80*/  IMAD.MOV.U32 R8, RZ, RZ, 0x1 ;  /* 0x00000001ff087424 */ /* 0x000fe200078e00ff */
[----:B------:R-:W1:Y:S01]  /*6a90*/  LDCU.64 UR8, c[0x0][0x390] ;  /* 0x00007200ff0877ac */ /* 0x000e620008000a00 */
[----:B------:R-:W-:Y:S01]  /*6aa0*/  UMOV UR26, URZ ;  /* 0x000000ff001a7c82 */ /* 0x000fe20008000000 */
[----:B------:R-:W-:Y:S01]  /*6ab0*/  UMOV UR22, URZ ;  /* 0x000000ff00167c82 */ /* 0x000fe20008000000 */
[----:B---3--:R-:W-:Y:S01]  /*6ac0*/  ULEA UR23, UR4, UR23, 0x18 ;  /* 0x0000001704177291 */ /* 0x008fe2000f8ec0ff */
[----:B------:R-:W-:Y:S01]  /*6ad0*/  UMOV UR42, 0x0 ;  /* 0x00000000002a7882 */ /* 0x000fe20000000000 */
[----:B------:R-:W-:-:S02]  /*6ae0*/  UMOV UR43, 0x4100910 ;  /* 0x04100910002b7882 */ /* 0x000fc40000000000 */
[----:B------:R-:W-:Y:S01]  /*6af0*/  UIADD3 UR44, UPT, UPT, UR23, 0xa8, URZ ;  /* 0x000000a8172c7890 */ /* 0x000fe2000fffe0ff */
[----:B------:R-:W-:Y:S01]  /*6b00*/  UMOV UR40, 0x0 ;  /* 0x0000000000287882 */ /* 0x000fe20000000000 */
[----:B------:R-:W-:Y:S01]  /*6b10*/  UMOV UR41, 0x4100910 ;  /* 0x0410091000297882 */ /* 0x000fe20000000000 */
[----:B----4-:R-:W-:Y:S02]  /*6b20*/  UIADD3 UR4, UPT, UPT, UR6, 0x3f, URZ ;  /* 0x0000003f06047890 */ /* 0x010fe4000fffe0ff */
[----:B------:R-:W2:Y:S01]  /*6b30*/  LDS R9, [UR23+0xf0] ;  /* 0x0000f017ff097984 */ /* 0x000ea20008000800 */
[----:B------:R-:W-:Y:S02]  /*6b40*/  UIADD3 UR6, UPT, UPT, UR23, 0x6800, URZ ;  /* 0x0000680017067890 */ /* 0x000fe4000fffe0ff */
[----:B------:R-:W-:Y:S02]  /*6b50*/  USHF.R.S32.HI UR5, URZ, 0x1f, UR4 ;  /* 0x0000001fff057899 */ /* 0x000fe40008011404 */
[----:B------:R-:W-:-:S02]  /*6b60*/  USHF.R.U32.HI UR6, URZ, 0x4, UR6 ;  /* 0x00000004ff067899 */ /* 0x000fc40008011606 */
[----:B------:R-:W-:Y:S02]  /*6b70*/  ULEA.HI UR4, UR5, UR4, URZ, 0x6 ;  /* 0x0000000405047291 */ /* 0x000fe4000f8f30ff */
[----:B------:R-:W-:Y:S02]  /*6b80*/  UIADD3 UR5, UPT, UPT, UR23, 0x1e800, URZ ;  /* 0x0001e80017057890 */ /* 0x000fe4000fffe0ff */
[----:B------:R-:W-:Y:S02]  /*6b90*/  USHF.R.S32.HI UR4, URZ, 0x6, UR4 ;  /* 0x00000006ff047899 */ /* 0x000fe40008011404 */
[----:B------:R-:W-:Y:S02]  /*6ba0*/  USHF.R.U32.HI UR5, URZ, 0x4, UR5 ;  /* 0x00000004ff057899 */ /* 0x000fe40008011605 */
[----:B------:R-:W-:Y:S02]  /*6bb0*/  UIMAD UR4, UR4, UR7, URZ ;  /* 0x00000007040472a4 */ /* 0x000fe4000f8e02ff */
[----:B------:R-:W-:-:S02]  /*6bc0*/  ULOP3.LUT UR6, UR6, 0x3fff, URZ, 0xc0, !UPT ;  /* 0x00003fff06067892 */ /* 0x000fc4000f8ec0ff */
[----:B-1----:R-:W-:Y:S02]  /*6bd0*/  UIMAD UR4, UR4, UR8, URZ ;  /* 0x00000008040472a4 */ /* 0x002fe4000f8e02ff */
[----:B------:R-:W-:Y:S02]  /*6be0*/  ULOP3.LUT UR5, UR5, 0x3fff, URZ, 0xc0, !UPT ;  /* 0x00003fff05057892 */ /* 0x000fe4000f8ec0ff */
[----:B------:R-:W-:Y:S01]  /*6bf0*/  UIMAD UR4, UR4, UR9, URZ ;  /* 0x00000009040472a4 */ /* 0x000fe2000f8e02ff */
[----:B------:R-:W-:Y:S01]  /*6c00*/  UMOV UR38, 0x0 ;  /* 0x0000000000267882 */ /* 0x000fe20000000000 */
[----:B------:R-:W-:Y:S01]  /*6c10*/  UMOV UR39, 0x4100910 ;  /* 0x0410091000277882 */ /* 0x000fe20000000000 */
[----:B------:R-:W-:Y:S01]  /*6c20*/  UMOV UR36, 0x0 ;  /* 0x0000000000247882 */ /* 0x000fe20000000000 */
[----:B------:R-:W-:Y:S01]  /*6c30*/  UMOV UR37, 0x4100910 ;  /* 0x0410091000257882 */ /* 0x000fe20000000000 */
[----:B------:R-:W-:Y:S01]  /*6c40*/  UMOV UR34, 0x0 ;  /* 0x0000000000227882 */ /* 0x000fe20000000000 */
[----:B------:R-:W-:Y:S01]  /*6c50*/  UMOV UR35, 0x4100910 ;  /* 0x0410091000237882 */ /* 0x000fe20000000000 */
[----:B------:R-:W-:-:S02]  /*6c60*/  UPRMT UR44, URZ, 0x654, UR44 ;  /* 0x00000654ff2c7896 */ /* 0x000fc4000800002c */
[----:B------:R-:W-:Y:S02]  /*6c70*/  ULOP3.LUT UR24, UR6, 0x10000, URZ, 0xfc, !UPT ;  /* 0x0001000006187892 */ /* 0x000fe4000f8efcff */
[----:B------:R-:W-:Y:S02]  /*6c80*/  ULOP3.LUT UR25, UR5, 0x10000, URZ, 0xfc, !UPT ;  /* 0x0001000005197892 */ /* 0x000fe4000f8efcff */
[----:B------:R-:W-:Y:S02]  /*6c90*/  UIADD3 UR45, UPT, UPT, UR4, -0x1, URZ ;  /* 0xffffffff042d7890 */ /* 0x000fe4000fffe0ff */
[----:B------:R-:W-:Y:S01]  /*6ca0*/  UISETP.GE.AND UP3, UPT, UR4, 0x1, UPT ;  /* 0x000000010400788c */ /* 0x000fe2000bf66270 */
[C---:B--2---:R-:W-:Y:S01]  /*6cb0*/  VIADD R3, R9.reuse, 0x40 ;  /* 0x0000004009037836 */ /* 0x044fe20000000000 */
[----:B------:R-:W-:Y:S01]  /*6cc0*/  LOP3.LUT R2, R9, 0xffff, RZ, 0xc0, !PT ;  /* 0x0000ffff09027812 */ /* 0x000fe200078ec0ff */
[----:B------:R-:W-:Y:S01]  /*6cd0*/  UMOV UR32, 0x0 ;  /* 0x0000000000207882 */ /* 0x000fe20000000000 */
[----:B------:R-:W-:Y:S01]  /*6ce0*/  UMOV UR33, 0x4100910 ;  /* 0x0410091000217882 */ /* 0x000fe20000000000 */
[----:B------:R-:W-:Y:S01]  /*6cf0*/  UMOV UR30, 0x0 ;  /* 0x00000000001e7882 */ /* 0x000fe20000000000 */
[----:B------:R-:W-:Y:S01]  /*6d00*/  LOP3.LUT R3, R3, 0xffff, RZ, 0xc0, !PT ;  /* 0x0000ffff03037812 */ /* 0x000fe200078ec0ff */
[----:B------:R-:W-:Y:S01]  /*6d10*/  UMOV UR31, 0x4100910 ;  /* 0x04100910001f7882 */ /* 0x000fe20000000000 */
[----:B------:R-:W-:Y:S01]  /*6d20*/  UMOV UR28, 0x0 ;  /* 0x00000000001c7882 */ /* 0x000fe20000000000 */
[----:B------:R-:W-:-:S02]  /*6d30*/  UMOV UR29, 0x4100910 ;  /* 0x04100910001d7882 */ /* 0x000fc40000000000 */
[----:B------:R1:W-:Y:S02]  /*6d40*/  STL.64 [R1], R2 ;  /* 0x0000000201007387 */ /* 0x0003e40000100a00 */
[----:B-1----:R-:W-:-:S07]  /*6d50*/  CS2R R2, SRZ ;  /* 0x0000000000027805 */ /* 0x002fce000001ff00 */
.L_x_55:
[----:B-1----:R-:W-:-:S04]  /*6d60*/  SHF.L.U32 R5, R3, 0x1f, RZ ;  /* 0x0000001f03057819 */ /* 0x002fc800000006ff */
[----:B------:R-:W1:Y:S02]  /*6d70*/  SYNCS.PHASECHK.TRANS64.TRYWAIT P0, [UR23+0xa0], R5 ;  /* 0x0000a005ff0075a7 */ /* 0x000e640008001117 */
[----:B-12---:R-:W-:Y:S05]  /*6d80*/  @!P0 BRA `(.L_x_49) ;  /* 0x0000004c00048947 */ /* 0x006fea0003800000 */
.L_x_128:
[----:B-1----:R-:W1:Y:S01]  /*6d90*/  LDS.128 R4, [UR23+0xe0] ;  /* 0x0000e017ff047984 */ /* 0x002e620008000c00 */
[----:B------:R-:W-:Y:S01]  /*6da0*/  ULEA UR27, UR26, UR23, 0x3 ;  /* 0x000000171a1b7291 */ /* 0x000fe2000f8e18ff */
[----:B------:R-:W-:Y:S01]  /*6db0*/  SHF.L.U32 R0, R8, 0x1f, RZ ;  /* 0x0000001f08007819 */ /* 0x000fe200000006ff */
[----:B------:R-:W-:Y:S01]  /*6dc0*/  @!PT LDS RZ, [RZ] ;  /* 0x00000000fffff984 */ /* 0x000fe20000000800 */
[----:B------:R-:W-:Y:S01]  /*6dd0*/  @!PT LDS RZ, [RZ] ;  /* 0x00000000fffff984 */ /* 0x000fe20000000800 */
[----:B------:R-:W-:Y:S01]  /*6de0*/  @!PT LDS RZ, [RZ] ;  /* 0x00000000fffff984 */ /* 0x000fe20000000800 */
[----:B------:R-:W-:Y:S01]  /*6df0*/  @!PT LDS RZ, [RZ] ;  /* 0x00000000fffff984 */ /* 0x000fe20000000800 */
[----:B------:R2:W-:Y:S06]  /*6e00*/  MEMBAR.ALL.CTA ;  /* 0x0000000000007992 */ /* 0x0005ec0000008000 */
[----:B--2---:R-:W2:Y:S02]  /*6e10*/  FENCE.VIEW.ASYNC.S ;  /* 0x00000000000073c6 */ /* 0x004ea40000000000 */
[----:B--2---:R-:W-:Y:S01]  /*6e20*/  SYNCS.ARRIVE.TRANS64.RED.A1T0 RZ, [UR44], RZ ;  /* 0x000000ffffff79a7 */ /* 0x004fe2000810042c */
[----:B------:R-:W2:Y:S01]  /*6e30*/  SYNCS.PHASECHK.TRANS64.TRYWAIT P0, [UR27+0xc0], R0 ;  /* 0x0000c000ff0075a7 */ /* 0x000ea2000800111b */
[----:B-1----:R-:W-:Y:S01]  /*6e40*/  LOP3.LUT P3, RZ, R6, 0x1, RZ, 0xc0, !PT ;  /* 0x0000000106ff7812 */ /* 0x002fe2000786c0ff */
[----:B--2---:R-:W-:-:S12]  /*6e50*/  @!P0 BRA `(.L_x_50) ;  /* 0x0000004800e88947 */ /* 0x004fd80003800000 */
.L_x_130:
[----:B------:R-:W-:Y:S05]  /*6e60*/  BRA.U !UP3, `(.L_x_51) ;  /* 0x000000050b547547 */ /* 0x000fea000b800000 */
[----:B-1----:R-:W-:Y:S01]  /*6e70*/  IMAD.U32 R0, RZ, RZ, UR26 ;  /* 0x0000001aff007e24 */ /* 0x002fe2000f8e00ff */
[----:B------:R-:W-:-:S04]  /*6e80*/  ULEA UR4, UR22, UR23, 0x3 ;  /* 0x0000001716047291 */ /* 0x000fc8000f8e18ff */
[----:B------:R-:W-:Y:S02]  /*6e90*/  LEA R4, R0, R1, 0x2 ;  /* 0x0000000100047211 */ /* 0x000fe400078e10ff */
[----:B------:R-:W-:Y:S01]  /*6ea0*/  SHF.L.U32 R0, R2, 0x1f, RZ ;  /* 0x0000001f02007819 */ /* 0x000fe200000006ff */
[----:B------:R-:W-:-:S03]  /*6eb0*/  UPLOP3.LUT UP2, UPT, UPT, UPT, UPT, 0x40, 0x4 ;  /* 0x000000000004789c */ /* 0x000fc60003f4e870 */
[----:B------:R-:W5:Y:S01]  /*6ec0*/  LDL R4, [R4] ;  /* 0x0000000004047983 */ /* 0x000f620000100800 */
[----:B------:R1:W2:Y:S01]  /*6ed0*/  SYNCS.PHASECHK.TRANS64.TRYWAIT P2, [UR4], R0 ;  /* 0x00000000ff0075a7 */ /* 0x0002a20008041104 */
[----:B------:R-:W-:Y:S01]  /*6ee0*/  UMOV UR20, UR45 ;  /* 0x0000002d00147c82 */ /* 0x000fe20008000000 */
[----:B------:R-:W-:-:S05]  /*6ef0*/  UMOV UR4, UR22 ;  /* 0x0000001600047c82 */ /* 0x000fca0008000000 */
.L_x_54:
[----:B------:R-:W-:Y:S01]  /*6f00*/  ULEA UR21, UR4, UR23, 0x3 ;  /* 0x0000001704157291 */ /* 0x000fe2000f8e18ff */
[----:B--23--:R-:W-:Y:S11]  /*6f10*/  @P2 BRA `(.L_x_52) ;  /* 0x00000000000c2947 */ /* 0x00cff60003800000 */
[----:B------:R-:W-:Y:S04]  /*6f20*/  SHF.L.U32 R5, R2, 0x1f, RZ ;  /* 0x0000001f02057819 */ /* 0x000fe800000006ff */
[----:B------:R-:W2:Y:S02]  /*6f30*/  SYNCS.PHASECHK.TRANS64.TRYWAIT P0, [UR21], R5 ;  /* 0x00000005ff0075a7 */ /* 0x000ea40008001115 */
[----:B--2---:R-:W-:Y:S05]  /*6f40*/  @!P0 BRA `(.L_x_53) ;  /* 0x0000004800c48947 */ /* 0x004fea0003800000 */
.L_x_52:
[----:B------:R-:W-:Y:S01]  /*6f50*/  UISETP.NE.AND UP0, UPT, UR20, URZ, UPT ;  /* 0x000000ff1400728c */ /* 0x000fe2000bf05270 */
[----:B------:R-:W-:Y:S01]  /*6f60*/  PLOP3.LUT P2, PT, PT, PT, PT, 0x80, 0x8 ;  /* 0x000000000008781c */ /* 0x000fe20003f4f070 */
[----:B------:R-:W-:Y:S01]  /*6f70*/  UIADD3 UR5, UPT, UPT, UR4, 0x1, URZ ;  /* 0x0000000104057890 */ /* 0x000fe2000fffe0ff */
[----:B------:R-:W-:Y:S03]  /*6f80*/  ELECT P1, URZ, PT ;  /* 0x0000000000ff782f */ /* 0x000fe60003820000 */
[----:B------:R-:W-:Y:S01]  /*6f90*/  UISETP.NE.AND UP1, UPT, UR5, 0x6, UPT ;  /* 0x000000060500788c */ /* 0x000fe2000bf25270 */
[----:B------:R-:W-:Y:S01]  /*6fa0*/  PLOP3.LUT P0, PT, PT, PT, UP0, 0x80, 0x8 ;  /* 0x000000000008781c */ /* 0x000fe20003f0f008 */
[----:B------:R-:W-:Y:S02]  /*6fb0*/  ULEA UR18, UR4, UR25, 0xa ;  /* 0x0000001904127291 */ /* 0x000fe4000f8e50ff */
[----:B------:R-:W-:Y:S02]  /*6fc0*/  USEL UR6, URZ, 0x1, UP1 ;  /* 0x00000001ff067887 */ /* 0x000fe40008800000 */
[----:B------:R-:W-:Y:S02]  /*6fd0*/  USEL UR22, UR5, URZ, UP1 ;  /* 0x000000ff05167287 */ /* 0x000fe40008800000 */
[----:B------:R-:W-:Y:S02]  /*6fe0*/  ULEA UR16, UR4, UR24, 0xa ;  /* 0x0000001804107291 */ /* 0x000fe4000f8e50ff */
[----:B------:R-:W-:Y:S01]  /*6ff0*/  @UP0 ULEA UR5, UR22, UR23, 0x3 ;  /* 0x0000001716050291 */ /* 0x000fe2000f8e18ff */
[----:B------:R-:W-:Y:S01]  /*7000*/  LOP3.LUT R2, R2, UR6, RZ, 0x3c, !PT ;  /* 0x0000000602027c12 */ /* 0x000fe2000f8e3cff */
[----:B------:R-:W-:Y:S01]  /*7010*/  UIADD3 UR8, UPT, UPT, UR18, 0x2, URZ ;  /* 0x0000000212087890 */ /* 0x000fe2000fffe0ff */
[----:B-----5:R-:W-:Y:S01]  /*7020*/  @P1 R2UR.BROADCAST UR6, R4 ;  /* 0x00000000040612ca */ /* 0x020fe200008e0000 */
[----:B------:R-:W-:Y:S01]  /*7030*/  UIADD3 UR4, UPT, UPT, UR16, 0x2, URZ ;  /* 0x0000000210047890 */ /* 0x000fe2000fffe0ff */
[----:B-1----:R-:W-:Y:S01]  /*7040*/  @P0 SHF.L.U32 R0, R2, 0x1f, RZ ;  /* 0x0000001f02000819 */ /* 0x002fe200000006ff */
[----:B------:R-:W-:Y:S02]  /*7050*/  UIADD3 UR12, UPT, UPT, UR18, 0x4, URZ ;  /* 0x00000004120c7890 */ /* 0x000fe4000fffe0ff */
[----:B------:R-:W-:Y:S01]  /*7060*/  UIADD3 UR10, UPT, UPT, UR18, 0x6, URZ ;  /* 0x00000006120a7890 */ /* 0x000fe2000fffe0ff */
[----:B------:R3:W4:Y:S01]  /*7070*/  @P0 SYNCS.PHASECHK.TRANS64.TRYWAIT P2, [UR5], R0 ;  /* 0x00000000ff0005a7 */ /* 0x0007220008041105 */
[----:B------:R-:W-:Y:S11]  /*7080*/  ELECT P0, URZ, PT ;  /* 0x0000000000ff782f */ /* 0x000ff60003800000 */
[----:B------:R-:W-:Y:S02]  /*7090*/  @!UPT UIADD3 URZ, UPT, UPT, URZ, URZ, URZ ;  /* 0x000000fffffff290 */ /* 0x000fe4000fffe0ff */
[C---:B------:R-:W-:Y:S02]  /*70a0*/  @P0 R2UR.BROADCAST UR15, R4.reuse ;  /* 0x00000000040f02ca */ /* 0x040fe400008e0000 */
[----:B------:R-:W-:Y:S11]  /*70b0*/  ELECT P0, URZ, PT ;  /* 0x0000000000ff782f */ /* 0x000ff60003800000 */
[----:B------:R-:W-:Y:S02]  /*70c0*/  @!UPT UIADD3 URZ, UPT, UPT, URZ, URZ, URZ ;  /* 0x000000fffffff290 */ /* 0x000fe4000fffe0ff */
[C---:B------:R-:W-:Y:S02]  /*70d0*/  @P0 R2UR.BROADCAST UR14, R4.reuse ;  /* 0x00000000040e02ca */ /* 0x040fe400008e0000 */
[----:B------:R-:W-:Y:S01]  /*70e0*/  ELECT P0, URZ, PT ;  /* 0x0000000000ff782f */ /* 0x000fe20003800000 */
[----:B------:R-:W-:Y:S01]  /*70f0*/  UMOV UR19, 0x40004080 ;  /* 0x4000408000137882 */ /* 0x000fe20000000000 */
[----:B------:R-:W-:Y:S01]  /*7100*/  UMOV UR17, 0x40004080 ;  /* 0x4000408000117882 */ /* 0x000fe20000000000 */
[----:B------:R-:W-:Y:S01]  /*7110*/  UMOV UR9, 0x40004080 ;  /* 0x4000408000097882 */ /* 0x000fe20000000000 */
[----:B------:R1:W-:Y:S01]  /*7120*/  UTCHMMA gdesc[UR16], gdesc[UR18], tmem[UR6], tmem[UR42], idesc[UR43], UP2 ;  /* 0x00ff2a12100075ea */ /* 0x0003e20009000006 */
[----:B------:R-:W-:Y:S01]  /*7130*/  UPLOP3.LUT UP2, UPT, UPT, UPT, UPT, 0x80, 0x8 ;  /* 0x000000000008789c */ /* 0x000fe20003f4f070 */
[----:B------:R-:W-:Y:S01]  /*7140*/  UMOV UR5, 0x40004080 ;  /* 0x4000408000057882 */ /* 0x000fe20000000000 */
[----:B------:R-:W-:Y:S01]  /*7150*/  UMOV UR13, 0x40004080 ;  /* 0x40004080000d7882 */ /* 0x000fe20000000000 */
[----:B------:R2:W-:Y:S01]  /*7160*/  UTCHMMA gdesc[UR4], gdesc[UR8], tmem[UR15], tmem[UR40], idesc[UR41], UPT ;  /* 0x00ff2808040075ea */ /* 0x0005e2000b80000f */
[----:B------:R-:W-:Y:S01]  /*7170*/  UMOV UR7, 0x40004080 ;  /* 0x4000408000077882 */ /* 0x000fe20000000000 */
[----:B------:R-:W-:Y:S01]  /*7180*/  UMOV UR11, 0x40004080 ;  /* 0x40004080000b7882 */ /* 0x000fe20000000000 */
[----:B-1----:R-:W-:Y:S02]  /*7190*/  UIADD3 UR6, UPT, UPT, UR16, 0x4, URZ ;  /* 0x0000000410067890 */ /* 0x002fe4000fffe0ff */
[C---:B------:R-:W-:Y:S02]  /*71a0*/  @P0 R2UR.BROADCAST UR19, R4.reuse ;  /* 0x00000000041302ca */ /* 0x040fe400008e0000 */
[----:B------:R-:W-:Y:S11]  /*71b0*/  ELECT P0, URZ, PT ;  /* 0x0000000000ff782f */ /* 0x000ff60003800000 */
[----:B------:R-:W-:Y:S02]  /*71c0*/  @!UPT UIADD3 URZ, UPT, UPT, URZ, URZ, URZ ;  /* 0x000000fffffff290 */ /* 0x000fe4000fffe0ff */
[C---:B------:R-:W-:Y:S02]  /*71d0*/  @P0 R2UR.BROADCAST UR17, R4.reuse ;  /* 0x00000000041102ca */ /* 0x040fe400008e0000 */
[----:B------:R-:W-:Y:S01]  /*71e0*/  ELECT P0, URZ, PT ;  /* 0x0000000000ff782f */ /* 0x000fe20003800000 */
[----:B--2---:R-:W-:Y:S02]  /*71f0*/  UIADD3 UR4, UPT, UPT, UR16, 0x6, URZ ;  /* 0x0000000610047890 */ /* 0x004fe4000fffe0ff */
[----:B------:R-:W-:Y:S01]  /*7200*/  UIADD3 UR8, UPT, UPT, UR18, 0x40, URZ ;  /* 0x0000004012087890 */ /* 0x000fe2000fffe0ff */
[----:B------:R1:W-:Y:S01]  /*7210*/  UTCHMMA gdesc[UR6], gdesc[UR12], tmem[UR14], tmem[UR38], idesc[UR39], UPT ;  /* 0x00ff260c060075ea */ /* 0x0003e2000b80000e */
[----:B------:R-:W-:Y:S05]  /*7220*/  UMOV UR15, 0x40004080 ;  /* 0x40004080000f7882 */ /* 0x000fea0000000000 */
[----:B------:R2:W-:Y:S01]  /*7230*/  UTCHMMA gdesc[UR4], gdesc[UR10], tmem[UR19], tmem[UR36], idesc[UR37], UPT ;  /* 0x00ff240a040075ea */ /* 0x0005e2000b800013 */
[----:B-1----:R-:W-:Y:S02]  /*7240*/  UIADD3 UR6, UPT, UPT, UR16, 0x40, URZ ;  /* 0x0000004010067890 */ /* 0x002fe4000fffe0ff */
[----:B------:R-:W-:Y:S02]  /*7250*/  UIADD3 UR14, UPT, UPT, UR18, 0x42, URZ ;  /* 0x00000042120e7890 */ /* 0x000fe4000fffe0ff */
[----:B------:R-:W-:Y:S02]  /*7260*/  UIADD3 UR12, UPT, UPT, UR18, 0x44, URZ ;  /* 0x00000044120c7890 */ /* 0x000fe4000fffe0ff */
[----:B--2---:R-:W-:Y:S01]  /*7270*/  UIADD3 UR4, UPT, UPT, UR16, 0x42, URZ ;  /* 0x0000004210047890 */ /* 0x004fe2000fffe0ff */
[C---:B------:R-:W-:Y:S02]  /*7280*/  @P0 R2UR.BROADCAST UR19, R4.reuse ;  /* 0x00000000041302ca */ /* 0x040fe400008e0000 */
[----:B------:R-:W-:Y:S01]  /*7290*/  ELECT P0, URZ, PT ;  /* 0x0000000000ff782f */ /* 0x000fe20003800000 */
[----:B------:R1:W-:Y:S01]  /*72a0*/  UTCHMMA gdesc[UR6], gdesc[UR8], tmem[UR17], tmem[UR34], idesc[UR35], UPT ;  /* 0x00ff2208060075ea */ /* 0x0003e2000b800011 */
[----:B------:R-:W-:Y:S09]  /*72b0*/  UIADD3 UR10, UPT, UPT, UR18, 0x46, URZ ;  /* 0x00000046120a7890 */ /* 0x000ff2000fffe0ff */
[----:B------:R2:W-:Y:S01]  /*72c0*/  UTCHMMA gdesc[UR4], gdesc[UR14], tmem[UR19], tmem[UR32], idesc[UR33], UPT ;  /* 0x00ff200e040075ea */ /* 0x0005e2000b800013 */
[----:B-1----:R-:W-:Y:S01]  /*72d0*/  UIADD3 UR8, UPT, UPT, UR16, 0x44, URZ ;  /* 0x0000004410087890 */ /* 0x002fe2000fffe0ff */
[C---:B------:R-:W-:Y:S02]  /*72e0*/  @P0 R2UR.BROADCAST UR17, R4.reuse ;  /* 0x00000000041102ca */ /* 0x040fe400008e0000 */
[----:B------:R-:W-:Y:S01]  /*72f0*/  ELECT P0, URZ, PT ;  /* 0x0000000000ff782f */ /* 0x000fe20003800000 */
[----:B------:R-:W-:Y:S02]  /*7300*/  UIADD3 UR6, UPT, UPT, UR16, 0x46, URZ ;  /* 0x0000004610067890 */ /* 0x000fe4000fffe0ff */
[----:B--2---:R-:W-:Y:S10]  /*7310*/  UIADD3 UR5, UPT, UPT, UR21, 0x30, URZ ;  /* 0x0000003015057890 */ /* 0x004ff4000fffe0ff */
[----:B------:R-:W-:Y:S01]  /*7320*/  @P0 R2UR.BROADCAST UR14, R4 ;  /* 0x00000000040e02ca */ /* 0x000fe200008e0000 */
[----:B------:R-:W-:Y:S01]  /*7330*/  UIADD3 UR4, UPT, UPT, UR20, 0x1, URZ ;  /* 0x0000000114047890 */ /* 0x000fe2000fffe0ff */
[----:B------:R1:W-:Y:S03]  /*7340*/  UTCHMMA gdesc[UR8], gdesc[UR12], tmem[UR17], tmem[UR30], idesc[UR31], UPT ;  /* 0x00ff1e0c080075ea */ /* 0x0003e6000b800011 */
[----:B------:R-:W-:Y:S03]  /*7350*/  UISETP.GT.U32.AND UP0, UPT, UR4, 0x1, UPT ;  /* 0x000000010400788c */ /* 0x000fe6000bf04070 */
[----:B------:R-:W-:Y:S05]  /*7360*/  UMOV UR4, UR22 ;  /* 0x0000001600047c82 */ /* 0x000fea0008000000 */
[----:B------:R3:W-:Y:S01]  /*7370*/  UTCHMMA gdesc[UR6], gdesc[UR10], tmem[UR14], tmem[UR28], idesc[UR29], UPT ;  /* 0x00ff1c0a060075ea */ /* 0x0007e2000b80000e */
[----:B------:R3:W-:Y:S01]  /*7380*/  UTCBAR [UR5], URZ ;  /* 0x000000ff050073e9 */ /* 0x0007e200080000ff */
[----:B-1----:R-:W-:Y:S07]  /*7390*/  UIADD3 UR8, UPT, UPT, UR20, -0x1, URZ ;  /* 0xffffffff14087890 */ /* 0x002fee000fffe0ff */
[----:B------:R-:W-:Y:S01]  /*73a0*/  UMOV UR20, UR8 ;  /* 0x0000000800147c82 */ /* 0x000fe20008000000 */
[----:B----4-:R-:W-:Y:S05]  /*73b0*/  BRA.U UP0, `(.L_x_54) ;  /* 0xfffffff900d07547 */ /* 0x010fea000b83ffff */
.L_x_51:
[----:B------:R-:W-:Y:S01]  /*73c0*/  UIADD3 UR4, UPT, UPT, UR26, 0x1, URZ ;  /* 0x000000011a047890 */ /* 0x000fe2000fffe0ff */
[----:B------:R-:W-:Y:S01]  /*73d0*/  LOP3.LUT R3, R3, 0x1, RZ, 0x3c, !PT ;  /* 0x0000000103037812 */ /* 0x000fe200078e3cff */
[----:B---3--:R-:W-:Y:S02]  /*73e0*/  UIADD3 UR5, UPT, UPT, UR27, 0xb0, URZ ;  /* 0x000000b01b057890 */ /* 0x008fe4000fffe0ff */
[----:B------:R-:W-:-:S04]  /*73f0*/  UISETP.NE.AND UP0, UPT, UR4, 0x2, UPT ;  /* 0x000000020400788c */ /* 0x000fc8000bf05270 */
[----:B------:R-:W-:Y:S02]  /*7400*/  USEL UR6, URZ, 0x1, UP0 ;  /* 0x00000001ff067887 */ /* 0x000fe40008000000 */
[----:B------:R-:W-:Y:S01]  /*7410*/  USEL UR26, UR4, URZ, UP0 ;  /* 0x000000ff041a7287 */ /* 0x000fe20008000000 */
[----:B------:R2:W-:Y:S03]  /*7420*/  UTCBAR [UR5], URZ ;  /* 0x000000ff050073e9 */ /* 0x0005e600080000ff */
[----:B------:R-:W-:Y:S01]  /*7430*/  LOP3.LUT R8, R8, UR6, RZ, 0x3c, !PT ;  /* 0x0000000608087c12 */ /* 0x000fe2000f8e3cff */
[----:B------:R-:W-:Y:S07]  /*7440*/  @P3 BRA `(.L_x_55) ;  /* 0xfffffff800443947 */ /* 0x000fee000383ffff */
[----:B------:R-:W3:Y:S01]  /*7450*/  S2UR UR6, SR_CgaCtaId ;  /* 0x00000000000679c3 */ /* 0x000ee20000008800 */
[----:B------:R-:W-:Y:S01]  /*7460*/  ELECT P0, URZ, PT ;  /* 0x0000000000ff782f */ /* 0x000fe20003800000 */
[----:B-1----:R-:W-:Y:S01]  /*7470*/  IMAD.MOV.U32 R0, RZ, RZ, 0x1 ;  /* 0x00000001ff007424 */ /* 0x002fe200078e00ff */
[----:B------:R-:W-:Y:S01]  /*7480*/  UIADD3 UR23, UPT, UPT, UR23, 0xc0, URZ ;  /* 0x000000c017177890 */ /* 0x000fe2000fffe0ff */
[----:B------:R-:W-:Y:S01]  /*7490*/  SHF.L.U32 R3, R8, 0x1f, RZ ;  /* 0x0000001f08037819 */ /* 0x000fe200000006ff */
[----:B------:R-:W-:-:S03]  /*74a0*/  UMOV UR4, 0x40 ;  /* 0x0000004000047882 */ /* 0x000fc60000000000 */
[----:B------:R-:W-:Y:S01]  /*74b0*/  UVIRTCOUNT.DEALLOC.SMPOOL 0x80 ;  /* 0x000000800000784c */ /* 0x000fe20000000000 */
[----:B---3--:R-:W-:Y:S02]  /*74c0*/  ULEA UR6, UR6, UR4, 0x18 ;  /* 0x0000000406067291 */ /* 0x008fe4000f8ec0ff */
[----:B------:R-:W-:-:S07]  /*74d0*/  ULEA UR4, UR26, UR23, 0x3 ;  /* 0x000000171a047291 */ /* 0x000fce000f8e18ff */
[----:B------:R1:W-:Y:S02]  /*74e0*/  @P0 STS.U8 [UR6+0x1c], R0 ;  /* 0x00001c00ff000988 */ /* 0x0003e40008000006 */
[----:B------:R-:W3:Y:S02]  /*74f0*/  SYNCS.PHASECHK.TRANS64.TRYWAIT P0, [UR4], R3 ;  /* 0x00000003ff0075a7 */ /* 0x000ee40008001104 */
[----:B-1-3--:R-:W-:Y:S05]  /*7500*/  @!P0 BRA `(.L_x_56) ;  /* 0x00000044006c8947 */ /* 0x00afea0003800000 */
.L_x_133:
[----:B------:R-:W-:-:S04]  /*7510*/  UIADD3 UR4, UPT, UPT, UR26, 0x1, URZ ;  /* 0x000000011a047890 */ /* 0x000fc8000fffe0ff */
[----:B------:R-:W-:-:S04]  /*7520*/  UISETP.NE.AND UP0, UPT, UR4, 0x2, UPT ;  /* 0x000000020400788c */ /* 0x000fc8000bf05270 */
[----:B--2---:R-:W-:Y:S02]  /*7530*/  USEL UR5, URZ, 0x1, UP0 ;  /* 0x00000001ff057887 */ /* 0x004fe40008000000 */
[----:B------:R-:W-:-:S04]  /*7540*/  USEL UR4, UR4, URZ, UP0 ;  /* 0x000000ff04047287 */ /* 0x000fc80008000000 */
[----:B------:R-:W-:Y:S01]  /*7550*/  ULEA UR4, UR4, UR23, 0x3 ;  /* 0x0000001704047291 */ /* 0x000fe2000f8e18ff */
[----:B-1----:R-:W-:-:S04]  /*7560*/  LOP3.LUT R3, R8, UR5, RZ, 0x3c, !PT ;  /* 0x0000000508037c12 */ /* 0x002fc8000f8e3cff */
[----:B------:R-:W-:-:S04]  /*7570*/  SHF.L.U32 R3, R3, 0x1f, RZ ;  /* 0x0000001f03037819 */ /* 0x000fc800000006ff */
[----:B------:R-:W1:Y:S02]  /*7580*/  SYNCS.PHASECHK.TRANS64.TRYWAIT P0, [UR4], R3 ;  /* 0x00000003ff0075a7 */ /* 0x000e640008001104 */
[----:B-1----:R-:W-:Y:S05]  /*7590*/  @!P0 BRA `(.L_x_57) ;  /* 0x0000004400608947 */ /* 0x002fea0003800000 */
.L_x_135:
[----:B------:R-:W-:Y:S01]  /*75a0*/  NOP ;  /* 0x0000000000007918 */ /* 0x000fe20000000000 */
[----:B-1----:R-:W1:Y:S01]  /*75b0*/  LDS R0, [UR6+0x14] ;  /* 0x00001406ff007984 */ /* 0x002e620008000800 */
[----:B------:R-:W-:Y:S01]  /*75c0*/  LOP3.LUT R2, R9, 0xffff, RZ, 0xc0, !PT ;  /* 0x0000ffff09027812 */ /* 0x000fe200078ec0ff */
[----:B------:R-:W-:Y:S02]  /*75d0*/  IMAD.MOV.U32 R3, RZ, RZ, 0xffff ;  /* 0x0000ffffff037424 */ /* 0x000fe400078e00ff */
[----:B------:R-:W-:Y:S01]  /*75e0*/  IMAD.MOV.U32 R5, RZ, RZ, 0x1 ;  /* 0x00000001ff057424 */ /* 0x000fe200078e00ff */
[----:B------:R-:W-:-:S04]  /*75f0*/  SHF.R.U32.HI R2, RZ, 0x5, R2 ;  /* 0x00000005ff027819 */ /* 0x000fc80000011602 */
[-C--:B------:R-:W-:Y:S02]  /*7600*/  SHF.L.U32 R3, R3, R2.reuse, RZ ;  /* 0x0000000203037219 */ /* 0x080fe400000006ff */
[----:B------:R-:W-:Y:S02]  /*7610*/  SHF.L.U32 R5, R5, R2, RZ ;  /* 0x0000000205057219 */ /* 0x000fe400000006ff */
[----:B-1----:R-:W-:-:S04]  /*7620*/  LOP3.LUT R0, R0, R3, RZ, 0xc0, !PT ;  /* 0x0000000300007212 */ /* 0x002fc800078ec0ff */
[----:B------:R-:W-:-:S13]  /*7630*/  ISETP.NE.AND P0, PT, R0, R3, PT ;  /* 0x000000030000720c */ /* 0x000fda0003f05270 */
[----:B------:R-:W-:Y:S05]  /*7640*/  @P0 BRA `(.L_x_58) ;  /* 0x00000000005c0947 */ /* 0x000fea0003800000 */
[----:B------:R-:W1:Y:S02]  /*7650*/  LDS R0, [UR6+0x18] ;  /* 0x00001806ff007984 */ /* 0x000e640008000800 */
[----:B-1----:R-:W-:-:S04]  /*7660*/  LOP3.LUT R0, R0, R5, RZ, 0xc0, !PT ;  /* 0x0000000500007212 */ /* 0x002fc800078ec0ff */
[----:B------:R-:W-:-:S13]  /*7670*/  ISETP.NE.AND P0, PT, R0, R5, PT ;  /* 0x000000050000720c */ /* 0x000fda0003f05270 */
[----:B------:R-:W-:Y:S05]  /*7680*/  @P0 BRA `(.L_x_59) ;  /* 0x0000000000400947 */ /* 0x000fea0003800000 */
[----:B------:R-:W-:Y:S01]  /*7690*/  R2UR UR4, R3 ;  /* 0x00000000030472ca */ /* 0x000fe200000e0000 */
[----:B------:R-:W1:Y:S01]  /*76a0*/  S2R R2, SR_LANEID ;  /* 0x0000000000027919 */ /* 0x000e620000000000 */
[----:B------:R-:W-:-:S04]  /*76b0*/  LOP3.LUT R5, RZ, R5, RZ, 0x33, !PT ;  /* 0x00000005ff057212 */ /* 0x000fc800078e33ff */
[----:B------:R-:W2:Y:S07]  /*76c0*/  REDUX UR7, R5 ;  /* 0x00000000050773c4 */ /* 0x000eae0000000000 */
[----:B------:R-:W-:-:S03]  /*76d0*/  ULOP3.LUT UR5, URZ, UR4, URZ, 0x33, !UPT ;  /* 0x00000004ff057292 */ /* 0x000fc6000f8e33ff */
[----:B------:R-:W-:Y:S02]  /*76e0*/  VOTEU.ANY UR4, UPT, PT ;  /* 0x0000000000047886 */ /* 0x000fe400038e0100 */
[----:B------:R-:W-:Y:S01]  /*76f0*/  UFLO.U32 UR4, UR4 ;  /* 0x00000004000472bd */ /* 0x000fe200080e0000 */
[----:B------:R-:W-:-:S04]  /*7700*/  IMAD.U32 R0, RZ, RZ, UR5 ;  /* 0x00000005ff007e24 */ /* 0x000fc8000f8e00ff */
[----:B------:R-:W3:Y:S02]  /*7710*/  REDUX UR8, R0 ;  /* 0x00000000000873c4 */ /* 0x000ee40000000000 */
[----:B------:R4:W-:Y:S01]  /*7720*/  UTCATOMSWS.AND URZ, UR5 ;  /* 0x0000000500ff79e3 */ /* 0x0009e20008000000 */
[----:B-1----:R-:W-:Y:S01]  /*7730*/  ISETP.EQ.U32.AND P0, PT, R2, UR4, PT ;  /* 0x0000000402007c0c */ /* 0x002fe2000bf02070 */
[----:B--2---:R-:W-:Y:S02]  /*7740*/  IMAD.U32 R2, RZ, RZ, UR7 ;  /* 0x00000007ff027e24 */ /* 0x004fe4000f8e00ff */
[----:B---3--:R-:W-:-:S10]  /*7750*/  IMAD.U32 R3, RZ, RZ, UR8 ;  /* 0x00000008ff037e24 */ /* 0x008fd4000f8e00ff */
[----:B------:R4:W-:Y:S04]  /*7760*/  @P0 ATOMS.AND RZ, [UR6+0x14], R3 ;  /* 0x00001403ffff098c */ /* 0x0009e8000a800006 */
[----:B------:R4:W-:Y:S01]  /*7770*/  @P0 ATOMS.AND RZ, [UR6+0x18], R2 ;  /* 0x00001802ffff098c */ /* 0x0009e2000a800006 */
[----:B------:R-:W-:Y:S05]  /*7780*/  BRA `(.L_x_60) ;  /* 0x0000000000147947 */ /* 0x000fea0003800000 */
.L_x_59:
[----:B------:R-:W-:Y:S02]  /*7790*/  MOV R2, 0x77b0 ;  /* 0x000077b000027802 */ /* 0x000fe40000000f00 */
[----:B-----5:R-:W-:Y:S05]  /*77a0*/  CALL.REL.NOINC `($__internal_0_$__cuda_sm10x_tcgen05_guardrail_trap_col_being_dealloced_not_returned_by_alloc) ;  /* 0x0000004400d47944 */ /* 0x020fea0003c00000 */
[----:B------:R-:W-:Y:S05]  /*77b0*/  BRA `(.L_x_60) ;  /* 0x0000000000087947 */ /* 0x000fea0003800000 */
.L_x_58:
[----:B------:R-:W-:Y:S02]  /*77c0*/  MOV R2, 0x77e0 ;  /* 0x000077e000027802 */ /* 0x000fe40000000f00 */
[----:B-----5:R-:W-:Y:S05]  /*77d0*/  CALL.REL.NOINC `($__internal_2_$__cuda_sm10x_tcgen05_guardrail_trap_unallocated_columns_being_dealloced) ;  /* 0x0000004400e07944 */ /* 0x020fea0003c00000 */
.L_x_60:
[----:B------:R-:W-:Y:S01]  /*77e0*/  NOP ;  /* 0x0000000000007918 */ /* 0x000fe20000000000 */
[----:B----4-:R-:W-:Y:S05]  /*77f0*/  EXIT ;  /* 0x000000000000794d */ /* 0x010fea0003800000 */
.L_x_44:
[----:B------:R-:W-:-:S09]  /*7800*/  UISETP.NE.OR UP0, UPT, UR15, 0x3, !UP2 ;  /* 0x000000030f00788c */ /* 0x000fd2000d705670 */
[----:B------:R-:W-:Y:S05]  /*7810*/  BRA.U UP0, `(.L_x_61) ;  /* 0x0000001100747547 */ /* 0x000fea000b800000 */
[----:B------:R-:W2:Y:S01]  /*7820*/  LDC.64 R2, c[0x0][0x988] ;  /* 0x00026200ff027b82 */ /* 0x000ea20000000a00 */
[----:B------:R-:W3:Y:S01]  /*7830*/  LDCU UR27, c[0x0][0x370] ;  /* 0x00006e00ff1b77ac */ /* 0x000ee20008000800 */
[----:B------:R-:W-:Y:S01]  /*7840*/  R2UR UR44, R56 ;  /* 0x00000000382c72ca */ /* 0x000fe200000e0000 */
[----:B------:R-:W-:Y:S01]  /*7850*/  IMAD.MOV.U32 R11, RZ, RZ, 0x1 ;  /* 0x00000001ff0b7424 */ /* 0x000fe200078e00ff */
[----:B------:R-:W-:Y:S01]  /*7860*/  R2UR UR43, R57 ;  /* 0x00000000392b72ca */ /* 0x000fe200000e0000 */
[----:B------:R-:W4:Y:S01]  /*7870*/  LDCU.128 UR28, c[0x0][0xc10] ;  /* 0x00018200ff1c77ac */ /* 0x000f220008000c00 */
[----:B------:R-:W-:Y:S02]  /*7880*/  IMAD.MOV.U32 R10, RZ, RZ, RZ ;  /* 0x000000ffff0a7224 */ /* 0x000fe400078e00ff */
[----:B------:R-:W1:Y:S01]  /*7890*/  S2UR UR6, SR_CgaCtaId ;  /* 0x00000000000679c3 */ /* 0x000e620000008800 */
[----:B------:R-:W4:Y:S01]  /*78a0*/  LDCU UR26, c[0x0][0x374] ;  /* 0x00006e80ff1a77ac */ /* 0x000f220008000800 */
[----:B------:R-:W-:Y:S01]  /*78b0*/  IMAD.MOV.U32 R9, RZ, RZ, 0x2000 ;  /* 0x00002000ff097424 */ /* 0x000fe200078e00ff */
[----:B------:R-:W3:Y:S05]  /*78c0*/  LDCU.128 UR32, c[0x0][0xa80] ;  /* 0x00015000ff2077ac */ /* 0x000eea0008000c00 */
[----:B------:R-:W3:Y:S01]  /*78d0*/  LDC.64 R12, c[0x0][0x348] ;  /* 0x0000d200ff0c7b82 */ /* 0x000ee20000000a00 */
[----:B------:R-:W3:Y:S01]  /*78e0*/  LDCU UR17, c[0x0][0xc0c] ;  /* 0x00018180ff1177ac */ /* 0x000ee20008000800 */
[----:B------:R-:W3:Y:S01]  /*78f0*/  LDCU UR46, c[0x0][0xc20] ;  /* 0x00018400ff2e77ac */ /* 0x000ee20008000800 */
[----:B--2---:R-:W-:Y:S01]  /*7900*/  ISETP.NE.U32.AND P0, PT, R2, RZ, PT ;  /* 0x000000ff0200720c */ /* 0x004fe20003f05070 */
[----:B------:R-:W2:Y:S03]  /*7910*/  LDCU UR4, c[0x0][0xc30] ;  /* 0x00018600ff0477ac */ /* 0x000ea60008000800 */
[----:B------:R-:W-:Y:S01]  /*7920*/  ISETP.NE.AND.EX P0, PT, R3, RZ, PT, P0 ;  /* 0x000000ff0300720c */ /* 0x000fe20003f05300 */
[----:B------:R-:W2:Y:S01]  /*7930*/  LDCU.128 UR36, c[0x0][0xa90] ;  /* 0x00015200ff2477ac */ /* 0x000ea20008000c00 */
[----:B------:R-:W2:Y:S01]  /*7940*/  LDC.64 R2, c[0x0][0x990] ;  /* 0x00026400ff027b82 */ /* 0x000ea20000000a00 */
[----:B------:R-:W-:Y:S01]  /*7950*/  UMOV UR24, 0x400 ;  /* 0x0000040000187882 */ /* 0x000fe20000000000 */
[----:B----4-:R-:W-:-:S02]  /*7960*/  UIMAD.WIDE.U32 UR8, UR26, UR31, URZ ;  /* 0x0000001f1a0872a5 */ /* 0x010fc4000f8e00ff */
[----:B-1----:R-:W-:Y:S02]  /*7970*/  ULEA UR24, UR6, UR24, 0x18 ;  /* 0x0000001806187291 */ /* 0x002fe4000f8ec0ff */
[----:B---3--:R-:W-:Y:S02]  /*7980*/  UIMAD.WIDE.U32 UR6, UR27, UR28, URZ ;  /* 0x0000001c1b0672a5 */ /* 0x008fe4000f8e00ff */
[----:B------:R-:W-:Y:S02]  /*7990*/  UISETP.NE.AND UP5, UPT, UR32, 0x1, UPT ;  /* 0x000000012000788c */ /* 0x000fe4000bfa5270 */
[----:B------:R-:W-:Y:S02]  /*79a0*/  UIADD3 UR40, UPT, UPT, UR24, 0xa8, URZ ;  /* 0x000000a818287890 */ /* 0x000fe4000fffe0ff */
[----:B------:R-:W-:Y:S01]  /*79b0*/  UISETP.GE.AND UP0, UPT, UR55, 0x1, UPT ;  /* 0x000000013700788c */ /* 0x000fe2000bf06270 */
[----:B------:R-:W-:Y:S01]  /*79c0*/  UMOV UR42, UR7 ;  /* 0x00000007002a7c82 */ /* 0x000fe20008000000 */
[----:B------:R-:W-:Y:S01]  /*79d0*/  UMOV UR41, UR9 ;  /* 0x0000000900297c82 */ /* 0x000fe20008000000 */
[----:B------:R-:W-:-:S02]  /*79e0*/  UISETP.NE.AND UP1, UPT, UR17, 0x1, UPT ;  /* 0x000000011100788c */ /* 0x000fc4000bf25270 */
[----:B------:R-:W-:Y:S01]  /*79f0*/  UISETP.NE.AND UP0, UPT, UR30, 0x1, UPT ;  /* 0x000000011e00788c */ /* 0x000fe2000bf05270 */
[----:B------:R-:W-:Y:S01]  /*7a00*/  UMOV UR23, URZ ;  /* 0x000000ff00177c82 */ /* 0x000fe20008000000 */
[----:B------:R-:W1:Y:S01]  /*7a10*/  LDCU UR47, c[0x0][0xaa0] ;  /* 0x00015400ff2f77ac */ /* 0x000e620008000800 */
[----:B------:R-:W-:Y:S02]  /*7a20*/  UPLOP3.LUT UP4, UPT, UPT, UPT, UPT, 0x40, 0x4 ;  /* 0x000000000004789c */ /* 0x000fe40003f8e870 */
[----:B------:R-:W-:Y:S01]  /*7a30*/  UISETP.NE.AND UP6, UPT, UR55, 0x1, UPT ;  /* 0x000000013700788c */ /* 0x000fe2000bfc5270 */
[----:B------:R-:W3:Y:S01]  /*7a40*/  LDCU.64 UR18, c[0x0][0xc28] ;  /* 0x00018500ff1277ac */ /* 0x000ee20008000a00 */
[----:B--2---:R-:W-:Y:S02]  /*7a50*/  UISETP.NE.AND UP2, UPT, UR4, 0x1, UPT ;  /* 0x000000010400788c */ /* 0x004fe4000bf45270 */
[----:B------:R-:W-:Y:S02]  /*7a60*/  UPRMT UR40, URZ, 0x654, UR40 ;  /* 0x00000654ff287896 */ /* 0x000fe40008000028 */
[----:B------:R-:W-:-:S02]  /*7a70*/  USHF.R.U32.HI UR42, URZ, UR29, UR42 ;  /* 0x0000001dff2a7299 */ /* 0x000fc4000801162a */
[----:B------:R-:W-:Y:S02]  /*7a80*/  USHF.R.U32.HI UR41, URZ, UR46, UR41 ;  /* 0x0000002eff297299 */ /* 0x000fe40008011629 */
[----:B------:R-:W-:Y:S02]  /*7a90*/  UISETP.NE.AND UP1, UPT, UR35, 0x1, UPT ;  /* 0x000000012300788c */ /* 0x000fe4000bf25270 */
[----:B------:R-:W-:Y:S01]  /*7aa0*/  UISETP.NE.AND UP0, UPT, UR38, 0x1, UPT ;  /* 0x000000012600788c */ /* 0x000fe2000bf05270 */
[----:B------:R-:W-:-:S10]  /*7ab0*/  VOTEU.ANY UP5, P0 ;  /* 0x0000000000ff7886 */ /* 0x000fd400000a0100 */
.L_x_70:
[----:B------:R-:W-:Y:S04]  /*7ac0*/  SHF.L.U32 R5, R10, 0x1f, RZ ;  /* 0x0000001f0a057819 */ /* 0x000fe800000006ff */
[----:B--2---:R-:W2:Y:S02]  /*7ad0*/  SYNCS.PHASECHK.TRANS64.TRYWAIT P0, [UR24+0xa0], R5 ;  /* 0x0000a005ff0075a7 */ /* 0x004ea40008001118 */
[----:B--2---:R-:W-:Y:S05]  /*7ae0*/  @!P0 BRA `(.L_x_62) ;  /* 0x0000004000248947 */ /* 0x004fea0003800000 */
.L_x_137:
[----:B--2---:R-:W2:Y:S01]  /*7af0*/  LDS.128 R4, [UR24+0xe0] ;  /* 0x0000e018ff047984 */ /* 0x004ea20008000c00 */
[----:B------:R-:W-:Y:S01]  /*7b00*/  UISETP.GE.AND UP0, UPT, UR55, 0x1, UPT ;  /* 0x000000013700788c */ /* 0x000fe2000bf06270 */
[----:B------:R-:W-:Y:S01]  /*7b10*/  @!PT LDS RZ, [RZ] ;  /* 0x00000000fffff984 */ /* 0x000fe20000000800 */
[----:B------:R-:W-:Y:S01]  /*7b20*/  @!PT LDS RZ, [RZ] ;  /* 0x00000000fffff984 */ /* 0x000fe20000000800 */
[----:B------:R-:W-:Y:S01]  /*7b30*/  @!PT LDS RZ, [RZ] ;  /* 0x00000000fffff984 */ /* 0x000fe20000000800 */
[----:B------:R-:W-:Y:S01]  /*7b40*/  @!PT LDS RZ, [RZ] ;  /* 0x00000000fffff984 */ /* 0x000fe20000000800 */
[----:B------:R4:W-:Y:S06]  /*7b50*/  MEMBAR.ALL.CTA ;  /* 0x0000000000007992 */ /* 0x0009ec0000008000 */
[----:B----4-:R-:W4:Y:S02]  /*7b60*/  FENCE.VIEW.ASYNC.S ;  /* 0x00000000000073c6 */ /* 0x010f240000000000 */
[----:B----4-:R-:W-:Y:S01]  /*7b70*/  SYNCS.ARRIVE.TRANS64.RED.A1T0 RZ, [UR40], RZ ;  /* 0x000000ffffff79a7 */ /* 0x010fe20008100428 */
[----:B--2---:R-:W-:Y:S11]  /*7b80*/  LOP3.LUT P0, RZ, R6, 0x1, RZ, 0xc0, !PT ;  /* 0x0000000106ff7812 */ /* 0x004ff6000780c0ff */
[----:B------:R-:W-:Y:S02]  /*7b90*/  @!UPT UIADD3 URZ, UPT, UPT, URZ, URZ, URZ ;  /* 0x000000fffffff290 */ /* 0x000fe4000fffe0ff */
[----:B------:R-:W-:Y:S01]  /*7ba0*/  VOTEU.ANY UP1, P0 ;  /* 0x0000000000ff7886 */ /* 0x000fe20000020100 */
[----:B------:R-:W-:Y:S11]  /*7bb0*/  PLOP3.LUT P0, PT, PT, PT, UP1, 0x80, 0x8 ;  /* 0x000000000008781c */ /* 0x000ff60003f0f018 */
[----:B------:R-:W-:Y:S02]  /*7bc0*/  @!UPT UIADD3 URZ, UPT, UPT, URZ, URZ, URZ ;  /* 0x000000fffffff290 */ /* 0x000fe4000fffe0ff */
[----:B------:R-:W-:Y:S02]  /*7bd0*/  @P0 MOV R8, R4 ;  /* 0x0000000400080202 */ /* 0x000fe40000000f00 */
[----:B------:R-:W-:Y:S02]  /*7be0*/  @P0 LOP3.LUT R0, R5, 0xffff, RZ, 0xc0, !PT ;  /* 0x0000ffff05000812 */ /* 0x000fe400078ec0ff */
[----:B------:R-:W-:Y:S02]  /*7bf0*/  @P0 R2UR UR5, R8 ;  /* 0x00000000080502ca */ /* 0x000fe400000e0000 */
[----:B------:R-:W-:Y:S11]  /*7c00*/  @P0 R2UR UR4, R0 ;  /* 0x00000000000402ca */ /* 0x000ff600000e0000 */
[----:B------:R-:W-:Y:S02]  /*7c10*/  @UP1 UMOV UR16, UR5 ;  /* 0x0000000500101c82 */ /* 0x000fe40008000000 */
[----:B------:R-:W-:Y:S01]  /*7c20*/  @UP1 UMOV UR15, UR4 ;  /* 0x00000004000f1c82 */ /* 0x000fe20008000000 */
[----:B------:R-:W-:Y:S05]  /*7c30*/  BRA.U !UP0, `(.L_x_63) ;  /* 0x0000000108b47547 */ /* 0x000fea000b800000 */
[----:B------:R-:W-:Y:S02]  /*7c40*/  UIMAD.WIDE.U32 UR8, UR15, UR31, URZ ;  /* 0x0000001f0f0872a5 */ /* 0x000fe4000f8e00ff */
[----:B------:R-:W-:Y:S02]  /*7c50*/  UP2UR UR14, UPR, URZ, 0x2 ;  /* 0x00000002ff0e7883 */ /* 0x000fe40008000000 */
[----:B------:R-:W-:Y:S02]  /*7c60*/  UISETP.NE.AND UP1, UPT, UR30, 0x1, UPT ;  /* 0x000000011e00788c */ /* 0x000fe4000bf25270 */
[----:B------:R-:W-:Y:S02]  /*7c70*/  UIMAD.WIDE.U32 UR10, UR16, UR28, URZ ;  /* 0x0000001c100a72a5 */ /* 0x000fe4000f8e00ff */
[----:B------:R-:W-:Y:S02]  /*7c80*/  USEL UR4, UR26, UR41, !UP1 ;  /* 0x000000291a047287 */ /* 0x000fe4000c800000 */
[----:B------:R-:W-:Y:S02]  /*7c90*/  UISETP.NE.AND UP0, UPT, UR17, 0x1, UPT ;  /* 0x000000011100788c */ /* 0x000fe4000bf05270 */
[----:B---3--:R-:W-:Y:S02]  /*7ca0*/  UIMAD.WIDE.U32 UR12, UR4, UR18, URZ ;  /* 0x00000012040c72a5 */ /* 0x008fe4000f8e00ff */
[----:B------:R-:W-:Y:S01]  /*7cb0*/  USEL UR7, UR27, UR42, !UP0 ;  /* 0x0000002a1b077287 */ /* 0x000fe2000c000000 */
[----:B------:R-:W-:Y:S02]  /*7cc0*/  UMOV UR5, UR9 ;  /* 0x0000000900057c82 */ /* 0x000fe40008000000 */
[----:B------:R-:W-:Y:S02]  /*7cd0*/  USHF.R.U32.HI UR6, URZ, UR46, UR5 ;  /* 0x0000002eff067299 */ /* 0x000fe40008011605 */
[----:B------:R-:W-:Y:S02]  /*7ce0*/  UIMAD.WIDE.U32 UR20, UR7, UR18, URZ ;  /* 0x00000012071472a5 */ /* 0x000fe4000f8e00ff */
[----:B------:R-:W-:Y:S02]  /*7cf0*/  USEL UR6, UR15, UR6, !UP1 ;  /* 0x000000060f067287 */ /* 0x000fe4000c800000 */
[----:B------:R-:W-:Y:S01]  /*7d00*/  UISETP.NE.AND UP1, UPT, UR14, URZ, UPT ;  /* 0x000000ff0e00728c */ /* 0x000fe2000bf25270 */
[----:B------:R-:W-:Y:S01]  /*7d10*/  UMOV UR5, UR11 ;  /* 0x0000000b00057c82 */ /* 0x000fe20008000000 */
[----:B------:R-:W-:Y:S02]  /*7d20*/  UIMAD.WIDE.U32 UR10, UR6, UR18, URZ ;  /* 0x00000012060a72a5 */ /* 0x000fe4000f8e00ff */
[----:B------:R-:W-:Y:S03]  /*7d30*/  USHF.R.U32.HI UR8, URZ, UR29, UR5 ;  /* 0x0000001dff087299 */ /* 0x000fe60008011605 */
[----:B------:R-:W-:Y:S02]  /*7d40*/  UMOV UR5, UR13 ;  /* 0x0000000d00057c82 */ /* 0x000fe40008000000 */
[----:B------:R-:W-:Y:S03]  /*7d50*/  @UP6 USHF.R.U32.HI UR4, URZ, UR19, UR5 ;  /* 0x00000013ff046299 */ /* 0x000fe60008011605 */
[----:B------:R-:W-:Y:S01]  /*7d60*/  UMOV UR5, UR21 ;  /* 0x0000001500057c82 */ /* 0x000fe20008000000 */
[----:B------:R-:W-:Y:S02]  /*7d70*/  UIMAD UR4, UR55, UR4, URZ ;  /* 0x00000004370472a4 */ /* 0x000fe4000f8e02ff */
[----:B------:R-:W-:Y:S02]  /*7d80*/  @UP6 USHF.R.U32.HI UR7, URZ, UR19, UR5 ;  /* 0x00000013ff076299 */ /* 0x000fe40008011605 */
[----:B------:R-:W-:Y:S02]  /*7d90*/  USEL UR5, UR16, UR8, !UP0 ;  /* 0x0000000810057287 */ /* 0x000fe4000c000000 */
[----:B------:R-:W-:Y:S02]  /*7da0*/  UIMAD UR8, UR55, UR7, URZ ;  /* 0x00000007370872a4 */ /* 0x000fe4000f8e02ff */
[----:B------:R-:W-:Y:S03]  /*7db0*/  UISETP.GE.AND UP0, UPT, UR6, UR4, UPT ;  /* 0x000000040600728c */ /* 0x000fe6000bf06270 */
[----:B------:R-:W-:Y:S01]  /*7dc0*/  UMOV UR4, UR11 ;  /* 0x0000000b00047c82 */ /* 0x000fe20008000000 */
[----:B------:R-:W-:Y:S02]  /*7dd0*/  UISETP.GE.OR UP0, UPT, UR5, UR8, UP0 ;  /* 0x000000080500728c */ /* 0x000fe40008706670 */
[----:B------:R-:W-:Y:S02]  /*7de0*/  USHF.R.U32.HI UR4, URZ, UR19, UR4 ;  /* 0x00000013ff047299 */ /* 0x000fe40008011604 */
[----:B------:R-:W-:Y:S02]  /*7df0*/  UIMAD.WIDE.U32 UR8, UR5, UR18, URZ ;  /* 0x00000012050872a5 */ /* 0x000fe4000f8e00ff */
[----:B------:R-:W-:Y:S04]  /*7e00*/  USEL UR10, UR6, UR4, !UP6 ;  /* 0x00000004060a7287 */ /* 0x000fe8000f000000 */
[----:B------:R-:W-:Y:S01]  /*7e10*/  UIADD3 UR11, UPT, UPT, -UR10, URZ, URZ ;  /* 0x000000ff0a0b7290 */ /* 0x000fe2000fffe1ff */
[----:B------:R-:W-:Y:S02]  /*7e20*/  @!UP0 UMOV UR4, UR9 ;  /* 0x0000000900048c82 */ /* 0x000fe40008000000 */
[----:B------:R-:W-:Y:S02]  /*7e30*/  @!UP0 USHF.R.U32.HI UR4, URZ, UR19, UR4 ;  /* 0x00000013ff048299 */ /* 0x000fe40008011604 */
[----:B------:R-:W-:Y:S02]  /*7e40*/  UIMAD UR8, UR55, UR11, UR6 ;  /* 0x0000000b370872a4 */ /* 0x000fe4000f8e0206 */
[----:B------:R-:W-:Y:S04]  /*7e50*/  @!UP0 USEL UR4, UR5, UR4, !UP6 ;  /* 0x0000000405048287 */ /* 0x000fe8000f000000 */
[----:B------:R-:W-:Y:S02]  /*7e60*/  @!UP0 UIMAD UR8, UR7, UR8, UR4 ;  /* 0x00000008070882a4 */ /* 0x000fe4000f8e0204 */
[----:B------:R-:W-:Y:S02]  /*7e70*/  @!UP0 UIADD3 UR9, UPT, UPT, UR10, -UR4, URZ ;  /* 0x800000040a098290 */ /* 0x000fe4000fffe0ff */
[----:B------:R-:W-:Y:S02]  /*7e80*/  UIADD3 UR4, UPT, UPT, -UR5, URZ, URZ ;  /* 0x000000ff05047290 */ /* 0x000fe4000fffe1ff */
[----:B------:R-:W-:Y:S02]  /*7e90*/  UIADD3 UR7, UPT, UPT, -UR6, URZ, URZ ;  /* 0x000000ff06077290 */ /* 0x000fe4000fffe1ff */
[----:B------:R-:W-:Y:S02]  /*7ea0*/  @!UP0 UIMAD UR6, UR9, UR55, UR5 ;  /* 0x00000037090682a4 */ /* 0x000fe4000f8e0205 */
[----:B------:R-:W-:Y:S02]  /*7eb0*/  UIMAD UR16, UR17, UR4, UR16 ;  /* 0x00000004111072a4 */ /* 0x000fe4000f8e0210 */
[----:B------:R-:W-:Y:S01]  /*7ec0*/  UIMAD UR15, UR30, UR7, UR15 ;  /* 0x000000071e0f72a4 */ /* 0x000fe2000f8e020f */
[----:B------:R-:W-:Y:S02]  /*7ed0*/  @!UP0 UMOV UR5, UR8 ;  /* 0x0000000800058c82 */ /* 0x000fe40008000000 */
[----:B------:R-:W-:Y:S02]  /*7ee0*/  UIMAD UR16, UR5, UR17, UR16 ;  /* 0x00000011051072a4 */ /* 0x000fe4000f8e0210 */
[----:B------:R-:W-:Y:S11]  /*7ef0*/  UIMAD UR15, UR6, UR30, UR15 ;  /* 0x0000001e060f72a4 */ /* 0x000ff6000f8e020f */
[----:B------:R-:W-:Y:S01]  /*7f00*/  @!UPT UIADD3 URZ, UPT, UPT, URZ, URZ, URZ ;  /* 0x000000fffffff290 */ /* 0x000fe2000fffe0ff */
.L_x_63:
[----:B------:R-:W2:Y:S01]  /*7f10*/  @!UP2 LDCU.128 UR8, c[0x0][0xc10] ;  /* 0x00018200ff08a7ac */ /* 0x000ea20008000c00 */
[C---:B------:R-:W-:Y:S02]  /*7f20*/  ISETP.NE.U32.AND P2, PT, R2.reuse, RZ, PT ;  /* 0x000000ff0200720c */ /* 0x040fe40003f45070 */
[----:B------:R-:W-:Y:S02]  /*7f30*/  ISETP.NE.U32.AND P1, PT, R2, RZ, PT ;  /* 0x000000ff0200720c */ /* 0x000fe40003f25070 */
[C---:B------:R-:W-:Y:S02]  /*7f40*/  ISETP.NE.AND.EX P2, PT, R3.reuse, RZ, PT, P2 ;  /* 0x000000ff0300720c */ /* 0x040fe40003f45320 */
[----:B------:R-:W-:Y:S01]  /*7f50*/  ISETP.NE.AND.EX P1, PT, R3, RZ, PT, P1 ;  /* 0x000000ff0300720c */ /* 0x000fe20003f25310 */
[----:B------:R-:W4:Y:S01]  /*7f60*/  @!UP2 LDCU UR5, c[0x0][0xc0c] ;  /* 0x00018180ff05a7ac */ /* 0x000f220008000800 */
[----:B------:R-:W-:Y:S02]  /*7f70*/  USHF.L.U32 UR25, UR22, 0x6, URZ ;  /* 0x0000000616197899 */ /* 0x000fe400080006ff */
[----:B--2---:R-:W-:Y:S07]  /*7f80*/  UIMAD.WIDE.U32 UR6, UR16, UR8, URZ ;  /* 0x00000008100672a5 */ /* 0x004fee000f8e00ff */
[----:B------:R-:W-:Y:S01]  /*7f90*/  @!UP2 UMOV UR4, UR7 ;  /* 0x000000070004ac82 */ /* 0x000fe20008000000 */
[----:B----4-:R-:W-:Y:S02]  /*7fa0*/  @!UP2 UISETP.NE.AND UP0, UPT, UR5, 0x1, UPT ;  /* 0x000000010500a88c */ /* 0x010fe4000bf05270 */
[----:B------:R-:W-:Y:S02]  /*7fb0*/  @!UP2 USHF.R.U32.HI UR4, URZ, UR9, UR4 ;  /* 0x00000009ff04a299 */ /* 0x000fe40008011604 */
[----:B------:R-:W-:Y:S02]  /*7fc0*/  UIMAD.WIDE.U32 UR6, UR15, UR11, URZ ;  /* 0x0000000b0f0672a5 */ /* 0x000fe4000f8e00ff */
[----:B------:R-:W-:Y:S02]  /*7fd0*/  @!UP2 USEL UR8, UR16, UR4, !UP0 ;  /* 0x000000041008a287 */ /* 0x000fe4000c000000 */
[----:B------:R-:W-:Y:S03]  /*7fe0*/  @!UP2 UISETP.NE.AND UP0, UPT, UR10, 0x1, UPT ;  /* 0x000000010a00a88c */ /* 0x000fe6000bf05270 */
[----:B------:R-:W-:Y:S02]  /*7ff0*/  @!UP2 UMOV UR6, UR7 ;  /* 0x000000070006ac82 */ /* 0x000fe40008000000 */
[----:B------:R-:W2:Y:S02]  /*8000*/  @!UP2 LDCU UR4, c[0x0][0xc20] ;  /* 0x00018400ff04a7ac */ /* 0x000ea40008000800 */
[----:B--2---:R-:W-:Y:S04]  /*8010*/  @!UP2 USHF.R.U32.HI UR6, URZ, UR4, UR6 ;  /* 0x00000004ff06a299 */ /* 0x004fe80008011606 */
[----:B------:R-:W-:Y:S04]  /*8020*/  @!UP2 USEL UR6, UR15, UR6, !UP0 ;  /* 0x000000060f06a287 */ /* 0x000fe8000c000000 */
[----:B------:R-:W-:Y:S02]  /*8030*/  @!UP2 UIADD3 UR4, UPT, UPT, -UR8, UR6, URZ ;  /* 0x000000060804a290 */ /* 0x000fe4000fffe1ff */
[----:B------:R-:W-:Y:S02]  /*8040*/  @!UP2 UIADD3 UR6, UPT, UPT, UR8, -UR6, URZ ;  /* 0x800000060806a290 */ /* 0x000fe4000fffe0ff */
[----:B------:R-:W-:Y:S02]  /*8050*/  @!UP2 UIMAD UR16, UR4, UR5, UR16 ;  /* 0x000000050410a2a4 */ /* 0x000fe4000f8e0210 */
[----:B------:R-:W-:Y:S01]  /*8060*/  @!UP2 UIMAD UR15, UR6, UR10, UR15 ;  /* 0x0000000a060fa2a4 */ /* 0x000fe2000f8e020f */
[----:B------:R-:W-:Y:S11]  /*8070*/  BRA.U UP4, `(.L_x_64) ;  /* 0x0000000104107547 */ /* 0x000ff6000b800000 */
[----:B------:R-:W-:Y:S04]  /*8080*/  MOV R0, UR45 ;  /* 0x0000002d00007c02 */ /* 0x000fe80008000f00 */
[----:B------:R-:W-:Y:S04]  /*8090*/  SHF.L.U32 R15, R0, 0x1f, RZ ;  /* 0x0000001f000f7819 */ /* 0x000fe800000006ff */
[----:B------:R-:W2:Y:S02]  /*80a0*/  SYNCS.PHASECHK.TRANS64.TRYWAIT P3, [UR24+0x98], R15 ;  /* 0x0000980fff0075a7 */ /* 0x000ea40008061118 */
[----:B--2---:R-:W-:Y:S05]  /*80b0*/  @!P3 BRA `(.L_x_65) ;  /* 0x0000003800c8b947 */ /* 0x004fea0003800000 */
.L_x_64:
[----:B------:R-:W-:Y:S05]  /*80c0*/  @!P2 BRA `(.L_x_66) ;  /* 0x000000000030a947 */ /* 0x000fea0003800000 */
[----:B------:R-:W-:Y:S01]  /*80d0*/  UPLOP3.LUT UP3, UPT, UPT, UPT, UP5, 0x80, 0x8 ;  /* 0x000000000008789c */ /* 0x000fe20003f6f050 */
[----:B------:R-:W-:Y:S01]  /*80e0*/  HFMA2 R63, -RZ, RZ, 0, 5.9604644775390625e-08 ;  /* 0x00000001ff3f7431 */ /* 0x000fe200000001ff */
[----:B------:R-:W4:Y:S04]  /*80f0*/  LDCU.64 UR4, c[0x0][0x358] ;  /* 0x00006b00ff0477ac */ /* 0x000f280008000a00 */
[----:B------:R-:W-:Y:S11]  /*8100*/  PLOP3.LUT P2, PT, PT, PT, UP3, 0x80, 0x8 ;  /* 0x000000000008781c */ /* 0x000ff60003f4f038 */
[----:B------:R-:W-:Y:S02]  /*8110*/  @!UPT UIADD3 URZ, UPT, UPT, URZ, URZ, URZ ;  /* 0x000000fffffff290 */ /* 0x000fe4000fffe0ff */
[----:B--2---:R-:W2:Y:S01]  /*8120*/  @P2 LDC.64 R14, c[0x0][0x988] ;  /* 0x00026200ff0e2b82 */ /* 0x004ea20000000a00 */
[----:B------:R-:W-:Y:S04]  /*8130*/  @P2 IMAD R0, R17, R2, RZ ;  /* 0x0000000211002224 */ /* 0x000fe800078e02ff */
[----:B--2---:R-:W-:Y:S01]  /*8140*/  @P2 IMAD.WIDE R14, R0, 0x4, R14 ;  /* 0x00000004000e2825 */ /* 0x004fe200078e020e */
[----:B------:R-:W-:Y:S04]  /*8150*/  MOV R0, 0x1 ;  /* 0x0000000100007802 */ /* 0x000fe80000000f00 */
[----:B----45:R4:W5:Y:S01]  /*8160*/  @P2 LDG.E R27, desc[UR4][R14.64] ;  /* 0x000000040e1b2981 */ /* 0x030962000c1e1900 */
[----:B------:R-:W-:Y:S01]  /*8170*/  @!P2 PRMT R63, R0, 0x7610, R63 ;  /* 0x00007610003fa816 */ /* 0x000fe2000000003f */
[----:B----4-:R-:W2:Y:S06]  /*8180*/  @!P2 LDC R27, c[0x0][0x980] ;  /* 0x00026000ff1bab82 */ /* 0x010eac0000000800 */
.L_x_66:
[----:B--2--5:R-:W-:Y:S01]  /*8190*/  @!P1 FSETP.EQ.AND P2, PT, R27, RZ, PT ;  /* 0x000000ff1b00920b */ /* 0x024fe20003f42000 */
[----:B------:R-:W-:Y:S01]  /*81a0*/  @!UPT UIADD3 URZ, UPT, UPT, URZ, URZ, URZ ;  /* 0x000000fffffff290 */ /* 0x000fe2000fffe0ff */
[----:B------:R-:W-:Y:S11]  /*81b0*/  @!P1 BRA `(.L_x_67) ;  /* 0x0000000000149947 */ /* 0x000ff60003800000 */
[----:B------:R-:W-:Y:S02]  /*81c0*/  LOP3.LUT P1, RZ, R63, 0xff, RZ, 0xc0, !PT ;  /* 0x000000ff3fff7812 */ /* 0x000fe4000782c0ff */
[----:B------:R-:W-:Y:S04]  /*81d0*/  PLOP3.LUT P2, PT, PT, PT, UP3, 0x80, 0x8 ;  /* 0x000000000008781c */ /* 0x000fe80003f4f038 */
[----:B------:R-:W-:Y:S07]  /*81e0*/  PLOP3.LUT P2, PT, P2, PT, PT, 0x8, 0x80 ;  /* 0x000000000080781c */ /* 0x000fee000174e170 */
[----:B------:R-:W-:Y:S11]  /*81f0*/  @P1 FSETP.EQ.AND P2, PT, R27, RZ, PT ;  /* 0x000000ff1b00120b */ /* 0x000ff60003f42000 */
[----:B------:R-:W-:Y:S02]  /*8200*/  @!UPT UIADD3 URZ, UPT, UPT, URZ, URZ, URZ ;  /* 0x000000fffffff290 */ /* 0x000fe4000fffe0ff */
.L_x_67:
[----:B------:R-:W-:Y:S01]  /*8210*/  ULEA UR7, UR23, UR24, 0x3 ;  /* 0x0000001817077291 */ /* 0x000fe2000f8e18ff */
[----:B------:R-:W-:Y:S01]  /*8220*/  SHF.L.U32 R15, R11, 0x1f, RZ ;  /* 0x0000001f0b0f7819 */ /* 0x000fe200000006ff */
[----:B------:R-:W-:Y:S02]  /*8230*/  USHF.L.U32 UR11, UR50, 0x6, URZ ;  /* 0x00000006320b7899 */ /* 0x000fe400080006ff */
[----:B------:R-:W-:Y:S02]  /*8240*/  UISETP.NE.AND UP0, UPT, UR32, 0x1, UPT ;  /* 0x000000012000788c */ /* 0x000fe4000bf05270 */
[----:B------:R-:W-:Y:S01]  /*8250*/  UIMAD.WIDE.U32 UR4, UR11, UR33, URZ ;  /* 0x000000210b0472a5 */ /* 0x000fe2000f8e00ff */
[----:B------:R-:W-:Y:S02]  /*8260*/  ELECT P3, URZ, PT ;  /* 0x0000000000ff782f */ /* 0x000fe40003860000 */
[----:B------:R-:W2:Y:S02]  /*8270*/  SYNCS.PHASECHK.TRANS64.TRYWAIT P1, [UR7+0x78], R15 ;  /* 0x0000780fff0075a7 */ /* 0x000ea40008021107 */
[----:B------:R-:W-:Y:S02]  /*8280*/  PLOP3.LUT P2, PT, P2, P3, PT, 0xf2, 0x2f ;  /* 0x00000000002f781c */ /* 0x000fe40001747e72 */
[----:B------:R-:W-:Y:S02]  /*8290*/  UMOV UR4, UR5 ;  /* 0x0000000500047c82 */ /* 0x000fe40008000000 */
[----:B------:R-:W-:Y:S04]  /*82a0*/  USHF.R.U32.HI UR4, URZ, UR34, UR4 ;  /* 0x00000022ff047299 */ /* 0x000fe80008011604 */
[----:B------:R-:W-:Y:S02]  /*82b0*/  USEL UR12, UR11, UR4, !UP0 ;  /* 0x000000040b0c7287 */ /* 0x000fe4000c000000 */
[----:B------:R-:W-:Y:S02]  /*82c0*/  UISETP.NE.AND UP0, UPT, UR35, 0x1, UPT ;  /* 0x000000012300788c */ /* 0x000fe4000bf05270 */
[----:B------:R-:W-:Y:S02]  /*82d0*/  UIMAD.WIDE.U32 UR4, UR12, UR36, URZ ;  /* 0x000000240c0472a5 */ /* 0x000fe4000f8e00ff */
[----:B------:R-:W-:Y:S01]  /*82e0*/  UIADD3 UR6, UPT, UPT, -UR12, URZ, URZ ;  /* 0x000000ff0c067290 */ /* 0x000fe2000fffe1ff */
[----:B------:R-:W-:Y:S03]  /*82f0*/  @!P2 IMAD.MOV.U32 R0, RZ, 0x20, RZ ;  /* 0x00000020ff00a824 */ /* 0x000fe600078e00ff */
[----:B------:R-:W-:Y:S01]  /*8300*/  UIMAD UR11, UR32, UR6, UR11 ;  /* 0x00000006200b72a4 */ /* 0x000fe2000f8e020b */
[----:B------:R-:W-:Y:S01]  /*8310*/  @!P2 IMAD.MOV.U32 R0, RZ, 0x400, R0 ;  /* 0x00000400ff00a824 */ /* 0x000fe200078e0000 */
[----:B------:R-:W-:Y:S02]  /*8320*/  UMOV UR4, UR5 ;  /* 0x0000000500047c82 */ /* 0x000fe40008000000 */
[----:B------:R-:W-:Y:S04]  /*8330*/  USHF.R.U32.HI UR4, URZ, UR37, UR4 ;  /* 0x00000025ff047299 */ /* 0x000fe80008011604 */
[----:B------:R-:W-:Y:S02]  /*8340*/  USEL UR13, UR12, UR4, !UP0 ;  /* 0x000000040c0d7287 */ /* 0x000fe4000c000000 */
[----:B------:R-:W-:Y:S02]  /*8350*/  UISETP.NE.AND UP0, UPT, UR38, 0x1, UPT ;  /* 0x000000012600788c */ /* 0x000fe4000bf05270 */
[----:B------:R-:W-:Y:S07]  /*8360*/  UIMAD.WIDE.U32 UR4, UR13, UR39, URZ ;  /* 0x000000270d0472a5 */ /* 0x000fee000f8e00ff */
[----:B------:R-:W-:Y:S02]  /*8370*/  UMOV UR4, UR5 ;  /* 0x0000000500047c82 */ /* 0x000fe40008000000 */
[----:B-1----:R-:W-:Y:S04]  /*8380*/  USHF.R.U32.HI UR4, URZ, UR47, UR4 ;  /* 0x0000002fff047299 */ /* 0x002fe80008011604 */
[----:B------:R-:W-:Y:S02]  /*8390*/  USEL UR14, UR13, UR4, !UP0 ;  /* 0x000000040d0e7287 */ /* 0x000fe4000c000000 */
[----:B------:R-:W-:Y:S02]  /*83a0*/  UIADD3 UR4, UPT, UPT, -UR13, URZ, URZ ;  /* 0x000000ff0d047290 */ /* 0x000fe4000fffe1ff */
[----:B------:R-:W-:Y:S02]  /*83b0*/  UIADD3 UR5, UPT, UPT, -UR14, URZ, URZ ;  /* 0x000000ff0e057290 */ /* 0x000fe4000fffe1ff */
[----:B------:R-:W-:Y:S02]  /*83c0*/  UIMAD UR12, UR35, UR4, UR12 ;  /* 0x00000004230c72a4 */ /* 0x000fe4000f8e020c */
[----:B------:R-:W-:Y:S01]  /*83d0*/  UIMAD UR13, UR38, UR5, UR13 ;  /* 0x00000005260d72a4 */ /* 0x000fe2000f8e020d */
[----:B--2---:R-:W-:Y:S11]  /*83e0*/  @!P1 BRA `(.L_x_68) ;  /* 0x0000003800149947 */ /* 0x004ff60003800000 */
.L_x_140:
[----:B------:R-:W2:Y:S01]  /*83f0*/  S2UR UR48, SR_CgaCtaId ;  /* 0x00000000003079c3 */ /* 0x000ea20000008800 */
[----:B------:R-:W-:Y:S01]  /*8400*/  @!P2 R2UR UR4, R0 ;  /* 0x000000000004a2ca */ /* 0x000fe200000e0000 */
[----:B------:R-:W-:Y:S01]  /*8410*/  VOTEU.ALL UP0, P2 ;  /* 0x0000000000ff7886 */ /* 0x000fe20001000000 */
[----:B-1----:R-:W-:Y:S02]  /*8420*/  @!P2 IADD3 R8, P1, PT, R12, 0x680, RZ ;  /* 0x000006800c08a810 */ /* 0x002fe40007f3e0ff */
[----:B------:R-:W-:Y:S02]  /*8430*/  @P0 SHF.R.U32.HI R17, RZ, 0x10, R5 ;  /* 0x00000010ff110819 */ /* 0x000fe40000011605 */
[----:B------:R-:W-:Y:S01]  /*8440*/  @!P2 R2UR UR6, R8 ;  /* 0x000000000806a2ca */ /* 0x000fe200000e0000 */
[----:B------:R-:W-:Y:S01]  /*8450*/  @!P2 IMAD.X R0, RZ, RZ, R13, P1 ;  /* 0x000000ffff00a224 */ /* 0x000fe200008e060d */
[----:B------:R-:W-:Y:S04]  /*8460*/  @!UP0 ULEA UR5, UR23, UR24, 0xd ;  /* 0x0000001817058291 */ /* 0x000fe8000f8e68ff */
[----:B------:R-:W-:Y:S02]  /*8470*/  @!UP0 UIADD3 UR8, UPT, UPT, UR5, 0x400, URZ ;  /* 0x0000040005088890 */ /* 0x000fe4000fffe0ff */
[----:B------:R-:W-:Y:S01]  /*8480*/  @!UP0 UPRMT UR22, UR4, 0x5410, URZ ;  /* 0x0000541004168896 */ /* 0x000fe200080000ff */
[----:B------:R-:W-:Y:S01]  /*8490*/  @!P2 R2UR UR4, R0 ;  /* 0x000000000004a2ca */ /* 0x000fe200000e0000 */
[----:B------:R-:W-:Y:S01]  /*84a0*/  UIADD3 UR5, UPT, UPT, UR23, 0x1, URZ ;  /* 0x0000000117057890 */ /* 0x000fe2000fffe0ff */
[----:B------:R-:W-:Y:S02]  /*84b0*/  @!P2 IMAD.MOV.U32 R0, RZ, RZ, 0x2000 ;  /* 0x00002000ff00a424 */ /* 0x000fe400078e00ff */
[----:B------:R-:W-:Y:S01]  /*84c0*/  IMAD.U32 R18, RZ, RZ, UR6 ;  /* 0x00000006ff127e24 */ /* 0x000fe2000f8e00ff */
[----:B------:R-:W-:Y:S04]  /*84d0*/  UISETP.NE.AND UP0, UPT, UR5, 0x3, UPT ;  /* 0x000000030500788c */ /* 0x000fe8000bf05270 */
[----:B------:R-:W-:Y:S01]  /*84e0*/  @!P2 R2UR UR20, R18 ;  /* 0x000000001214a2ca */ /* 0x000fe200000e0000 */
[----:B------:R-:W-:Y:S02]  /*84f0*/  USEL UR5, UR5, URZ, UP0 ;  /* 0x000000ff05057287 */ /* 0x000fe40008000000 */
[----:B------:R-:W-:Y:S01]  /*8500*/  USEL UR23, URZ, 0x1, UP0 ;  /* 0x00000001ff177887 */ /* 0x000fe20008000000 */
[----:B------:R-:W-:Y:S01]  /*8510*/  IMAD.U32 R19, RZ, RZ, UR4 ;  /* 0x00000004ff137e24 */ /* 0x000fe2000f8e00ff */
[----:B------:R-:W-:Y:S01]  /*8520*/  UIADD3 UR4, UPT, UPT, UR7, 0x60, URZ ;  /* 0x0000006007047890 */ /* 0x000fe2000fffe0ff */
[----:B------:R-:W-:Y:S03]  /*8530*/  VOTEU.ALL UP0, P2 ;  /* 0x0000000000ff7886 */ /* 0x000fe60001000000 */
[----:B------:R-:W-:Y:S01]  /*8540*/  @!P2 R2UR UR21, R19 ;  /* 0x000000001315a2ca */ /* 0x000fe200000e0000 */
[----:B--2---:R-:W-:Y:S01]  /*8550*/  UPRMT UR6, UR48, 0x654, UR4 ;  /* 0x0000065430067896 */ /* 0x004fe20008000004 */
[----:B------:R-:W-:Y:S01]  /*8560*/  LOP3.LUT R11, R11, UR23, RZ, 0x3c, !PT ;  /* 0x000000170b0b7c12 */ /* 0x000fe2000f8e3cff */
[----:B------:R-:W-:Y:S01]  /*8570*/  @!UP0 UMOV UR9, UR4 ;  /* 0x0000000400098c82 */ /* 0x000fe20008000000 */
[----:B------:R-:W-:Y:S01]  /*8580*/  @!UP0 UMOV UR10, UR25 ;  /* 0x00000019000a8c82 */ /* 0x000fe20008000000 */
[----:B------:R-:W-:Y:S01]  /*8590*/  ULEA UR4, UR5, UR24, 0x3 ;  /* 0x0000001805047291 */ /* 0x000fe2000f8e18ff */
[----:B------:R-:W-:Y:S07]  /*85a0*/  SHF.L.U32 R14, R11, 0x1f, RZ ;  /* 0x0000001f0b0e7819 */ /* 0x000fee00000006ff */
[----:B------:R1:W-:Y:S01]  /*85b0*/  @!UP0 UTMALDG.5D.IM2COL [UR8], [UR20], UR22 ;  /* 0x00000008140083b4 */ /* 0x0003e20008060016 */
[----:B------:R1:W-:Y:S01]  /*85c0*/  @!P2 SYNCS.ARRIVE.TRANS64.RED.A0TR RZ, [UR7+0x60], R0 ;  /* 0x00006000ffffa9a7 */ /* 0x0003e20008300407 */
[----:B------:R-:W-:Y:S01]  /*85d0*/  SYNCS.ARRIVE.TRANS64.RED.A1T0 RZ, [UR6], RZ ;  /* 0x000000ffffff79a7 */ /* 0x000fe20008100406 */
[----:B------:R-:W2:Y:S02]  /*85e0*/  SYNCS.PHASECHK.TRANS64.TRYWAIT P1, [UR4+0x78], R14 ;  /* 0x0000780eff0075a7 */ /* 0x000ea40008021104 */
[----:B-12---:R-:W-:Y:S05]  /*85f0*/  @!P1 BRA `(.L_x_69) ;  /* 0x0000003400a89947 */ /* 0x006fea0003800000 */
.L_x_142:
[----:B------:R-:W2:Y:S01]  /*8600*/  S2UR UR21, SR_CgaCtaId ;  /* 0x00000000001579c3 */ /* 0x000ea20000008800 */
[----:B------:R-:W-:Y:S01]  /*8610*/  UIADD3 UR6, UPT, UPT, UR5, 0x1, URZ ;  /* 0x0000000105067890 */ /* 0x000fe2000fffe0ff */
[----:B------:R-:W-:Y:S01]  /*8620*/  @!P2 IMAD.MOV.U32 R0, RZ, 0x20, RZ ;  /* 0x00000020ff00a824 */ /* 0x000fe200078e00ff */
[----:B------:R-:W-:Y:S01]  /*8630*/  UIADD3 UR22, UPT, UPT, UR15, UR44, URZ ;  /* 0x0000002c0f167290 */ /* 0x000fe2000fffe0ff */
[----:B------:R-:W-:Y:S01]  /*8640*/  @!P2 IADD3 R4, P1, PT, R12, 0x680, RZ ;  /* 0x000006800c04a810 */ /* 0x000fe20007f3e0ff */
[----:B------:R-:W-:Y:S01]  /*8650*/  UISETP.NE.AND UP0, UPT, UR6, 0x3, UPT ;  /* 0x000000030600788c */ /* 0x000fe2000bf05270 */
[----:B------:R-:W-:Y:S01]  /*8660*/  @!P2 IMAD.MOV.U32 R0, RZ, 0x400, R0 ;  /* 0x00000400ff00a824 */ /* 0x000fe200078e0000 */
[----:B------:R-:W-:Y:S01]  /*8670*/  LOP3.LUT R10, R10, 0x1, RZ, 0x3c, !PT ;  /* 0x000000010a0a7812 */ /* 0x000fe200078e3cff */
[----:B------:R-:W-:Y:S02]  /*8680*/  UIADD3 UR50, UPT, UPT, UR16, UR43, URZ ;  /* 0x0000002b10327290 */ /* 0x000fe4000fffe0ff */
[----:B------:R-:W-:Y:S01]  /*8690*/  USEL UR23, UR6, URZ, UP0 ;  /* 0x000000ff06177287 */ /* 0x000fe20008000000 */
[----:B------:R-:W-:Y:S01]  /*86a0*/  @!P2 R2UR UR6, R0 ;  /* 0x000000000006a2ca */ /* 0x000fe200000e0000 */
[----:B------:R-:W-:Y:S01]  /*86b0*/  @!P2 IMAD.X R0, RZ, RZ, R13, P1 ;  /* 0x000000ffff00a224 */ /* 0x000fe200008e060d */
[----:B------:R-:W-:Y:S01]  /*86c0*/  PLOP3.LUT P0, PT, PT, PT, UP0, 0x80, 0x8 ;  /* 0x000000000008781c */ /* 0x000fe20003f0f008 */
[----:B------:R-:W-:Y:S01]  /*86d0*/  UPLOP3.LUT UP4, UPT, UPT, UPT, UPT, 0x80, 0x8 ;  /* 0x000000000008789c */ /* 0x000fe20003f8f070 */
[----:B------:R-:W-:Y:S05]  /*86e0*/  VOTEU.ALL UP0, P2 ;  /* 0x0000000000ff7886 */ /* 0x000fea0001000000 */
[----:B------:R-:W-:Y:S02]  /*86f0*/  @!UP0 ULEA UR5, UR5, UR24, 0xd ;  /* 0x0000001805058291 */ /* 0x000fe4000f8e68ff */
[----:B------:R-:W-:Y:S02]  /*8700*/  @!UP0 UIADD3 UR10, UPT, UPT, UR25, 0x20, URZ ;  /* 0x00000020190a8890 */ /* 0x000fe4000fffe0ff */
[----:B------:R-:W-:Y:S02]  /*8710*/  @!UP0 UIADD3 UR8, UPT, UPT, UR5, 0x400, URZ ;  /* 0x0000040005088890 */ /* 0x000fe4000fffe0ff */
[----:B------:R-:W-:Y:S01]  /*8720*/  @!UP0 UPRMT UR20, UR6, 0x5410, URZ ;  /* 0x0000541006148896 */ /* 0x000fe200080000ff */
[----:B------:R-:W-:Y:S01]  /*8730*/  @!P2 R2UR UR6, R4 ;  /* 0x000000000406a2ca */ /* 0x000fe200000e0000 */
[----:B------:R-:W-:Y:S01]  /*8740*/  VOTEU.ALL UP0, P2 ;  /* 0x0000000000ff7886 */ /* 0x000fe20001000000 */
[----:B------:R-:W-:Y:S02]  /*8750*/  @!P2 R2UR UR5, R0 ;  /* 0x000000000005a2ca */ /* 0x000fe400000e0000 */
[----:B------:R-:W-:Y:S04]  /*8760*/  SEL R0, RZ, 0x1, P0 ;  /* 0x00000001ff007807 */ /* 0x000fe80000000000 */
[----:B------:R-:W-:Y:S05]  /*8770*/  LOP3.LUT R11, R11, R0, RZ, 0x3c, !PT ;  /* 0x000000000b0b7212 */ /* 0x000fea00078e3cff */
[----:B------:R-:W-:Y:S02]  /*8780*/  IMAD.U32 R4, RZ, RZ, UR6 ;  /* 0x00000006ff047e24 */ /* 0x000fe4000f8e00ff */
[----:B-1----:R-:W-:Y:S01]  /*8790*/  IMAD.U32 R5, RZ, RZ, UR5 ;  /* 0x00000005ff057e24 */ /* 0x002fe2000f8e00ff */
[----:B------:R-:W-:Y:S02]  /*87a0*/  UIADD3 UR5, UPT, UPT, UR4, 0x60, URZ ;  /* 0x0000006004057890 */ /* 0x000fe4000fffe0ff */
[----:B------:R-:W-:Y:S02]  /*87b0*/  @!P2 R2UR UR6, R4 ;  /* 0x000000000406a2ca */ /* 0x000fe400000e0000 */
[----:B------:R-:W-:Y:S03]  /*87c0*/  @!P2 R2UR UR7, R5 ;  /* 0x000000000507a2ca */ /* 0x000fe600000e0000 */
[----:B------:R-:W-:Y:S01]  /*87d0*/  @!UP0 UMOV UR9, UR5 ;  /* 0x0000000500098c82 */ /* 0x000fe20008000000 */
[----:B--2---:R-:W-:Y:S09]  /*87e0*/  UPRMT UR5, UR21, 0x654, UR5 ;  /* 0x0000065415057896 */ /* 0x004ff20008000005 */
[----:B------:R2:W-:Y:S01]  /*87f0*/  @!UP0 UTMALDG.5D.IM2COL [UR8], [UR6], UR20 ;  /* 0x00000008060083b4 */ /* 0x0005e20008060014 */
[----:B------:R2:W-:Y:S01]  /*8800*/  @!P2 SYNCS.ARRIVE.TRANS64.RED.A0TR RZ, [UR4+0x60], R9 ;  /* 0x00006009ffffa9a7 */ /* 0x0005e20008300404 */
[----:B------:R-:W-:Y:S01]  /*8810*/  SYNCS.ARRIVE.TRANS64.RED.A1T0 RZ, [UR5], RZ ;  /* 0x000000ffffff79a7 */ /* 0x000fe20008100405 */
[----:B------:R-:W-:Y:S05]  /*8820*/  BRA.U UP1, `(.L_x_70) ;  /* 0xfffffff101a47547 */ /* 0x000fea000b83ffff */
[----:B------:R-:W-:Y:S01]  /*8830*/  UIADD3 UR5, UPT, UPT, UR24, 0x78, URZ ;  /* 0x0000007818057890 */ /* 0x000fe2000fffe0ff */
[----:B------:R-:W-:-:S03]  /*8840*/  SHF.L.U32 R3, R11, 0x1f, RZ ;  /* 0x0000001f0b037819 */ /* 0x000fc600000006ff */
[----:B------:R-:W-:-:S09]  /*8850*/  ULEA UR4, UR23, UR5, 0x3 ;  /* 0x0000000517047291 */ /* 0x000fd2000f8e18ff */
[----:B------:R-:W1:Y:S02]  /*8860*/  SYNCS.PHASECHK.TRANS64.TRYWAIT P0, [UR4], R3 ;  /* 0x00000003ff0075a7 */ /* 0x000e640008001104 */
[----:B-1----:R-:W-:Y:S05]  /*8870*/  @!P0 BRA `(.L_x_71) ;  /* 0x0000003400208947 */ /* 0x002fea0003800000 */
.L_x_144:
[----:B------:R-:W-:-:S04]  /*8880*/  UIADD3 UR4, UPT, UPT, UR23, 0x1, URZ ;  /* 0x0000000117047890 */ /* 0x000fc8000fffe0ff */
[----:B------:R-:W-:-:S04]  /*8890*/  UISETP.NE.AND UP0, UPT, UR4, 0x3, UPT ;  /* 0x000000030400788c */ /* 0x000fc8000bf05270 */
[----:B------:R-:W-:Y:S02]  /*88a0*/  USEL UR4, UR4, URZ, UP0 ;  /* 0x000000ff04047287 */ /* 0x000fe40008000000 */
[----:B------:R-:W-:-:S04]  /*88b0*/  PLOP3.LUT P0, PT, PT, PT, UP0, 0x80, 0x8 ;  /* 0x000000000008781c */ /* 0x000fc80003f0f008 */
[----:B------:R-:W-:Y:S01]  /*88c0*/  SEL R2, RZ, 0x1, P0 ;  /* 0x00000001ff027807 */ /* 0x000fe20000000000 */
[----:B-1----:R-:W-:-:S03]  /*88d0*/  IMAD.U32 R0, RZ, RZ, UR4 ;  /* 0x00000004ff007e24 */ /* 0x002fc6000f8e00ff */
[----:B------:R-:W-:Y:S01]  /*88e0*/  LOP3.LUT R11, R11, R2, RZ, 0x3c, !PT ;  /* 0x000000020b0b7212 */ /* 0x000fe200078e3cff */
[C---:B------:R-:W-:Y:S01]  /*88f0*/  VIADD R4, R0.reuse, 0x1 ;  /* 0x0000000100047836 */ /* 0x040fe20000000000 */
[----:B------:R-:W-:Y:S02]  /*8900*/  LEA R2, R0, UR5, 0x3 ;  /* 0x0000000500027c11 */ /* 0x000fe4000f8e18ff */
[----:B------:R-:W-:Y:S02]  /*8910*/  SHF.L.U32 R3, R11, 0x1f, RZ ;  /* 0x0000001f0b037819 */ /* 0x000fe400000006ff */
[----:B------:R-:W-:Y:S02]  /*8920*/  ISETP.NE.AND P0, PT, R4, 0x3, PT ;  /* 0x000000030400780c */ /* 0x000fe40003f05270 */
[----:B------:R-:W1:Y:S02]  /*8930*/  SYNCS.PHASECHK.TRANS64.TRYWAIT P1, [R2+URZ], R3 ;  /* 0x00000003020075a7 */ /* 0x000e6400080211ff */
[----:B------:R-:W-:-:S02]  /*8940*/  SEL R0, RZ, 0x1, P0 ;  /* 0x00000001ff007807 */ /* 0x000fc40000000000 */
[----:B------:R-:W-:Y:S02]  /*8950*/  SEL R4, R4, RZ, P0 ;  /* 0x000000ff04047207 */ /* 0x000fe40000000000 */
[----:B------:R-:W-:Y:S01]  /*8960*/  LOP3.LUT R0, R11, R0, RZ, 0x3c, !PT ;  /* 0x000000000b007212 */ /* 0x000fe200078e3cff */
[----:B-1----:R-:W-:Y:S06]  /*8970*/  @!P1 BRA `(.L_x_72) ;  /* 0x0000003000f89947 */ /* 0x002fec0003800000 */
.L_x_145:
[----:B------:R-:W-:Y:S02]  /*8980*/  LEA R4, R4, UR5, 0x3 ;  /* 0x0000000504047c11 */ /* 0x000fe4000f8e18ff */
[----:B-1----:R-:W-:-:S07]  /*8990*/  SHF.L.U32 R3, R0, 0x1f, RZ ;  /* 0x0000001f00037819 */ /* 0x002fce00000006ff */
.L_x_73:
[----:B-1----:R1:W4:Y:S02]  /*89a0*/  SYNCS.PHASECHK.TRANS64.TRYWAIT P0, [R4+URZ], R3 ;  /* 0x00000003040075a7 */ /* 0x00232400080011ff */
[----:B----4-:R-:W-:Y:S05]  /*89b0*/  @!P0 NANOSLEEP.SYNCS 0x989680 ;  /* 0x009896800000895d */ /* 0x010fea0003900000 */
[----:B------:R-:W4:Y:S02]  /*89c0*/  @!P0 SYNCS.PHASECHK.TRANS64 P0, [R4+URZ], R3 ;  /* 0x00000003040085a7 */ /* 0x000f2400080010ff */
[----:B--234-:R-:W-:Y:S05]  /*89d0*/  @P0 EXIT ;  /* 0x000000000000094d */ /* 0x01cfea0003800000 */
[----:B------:R-:W-:Y:S05]  /*89e0*/  BRA `(.L_x_73) ;  /* 0xfffffffc00ec7947 */ /* 0x000fea000383ffff */
.L_x_61:
[----:B------:R-:W-:-:S06]  /*89f0*/  UISETP.GE.AND UP0, UPT, UR15, 0x4, UPT ;  /* 0x000000040f00788c */ /* 0x000fcc000bf06270 */
[----:B------:R-:W-:-:S13]  /*8a00*/  PLOP3.LUT P0, PT, PT, PT, UP0, 0x80, 0x8 ;  /* 0x000000000008781c */ /* 0x000fda0003f0f008 */
[----:B-1----:R-:W-:Y:S05]  /*8a10*/  @!P0 EXIT ;  /* 0x000000000000894d */ /* 0x002fea0003800000 */
[----:B------:R-:W1:Y:S08]  /*8a20*/  S2UR UR4, SR_CgaCtaId ;  /* 0x00000000000479c3 */ /* 0x000e700000008800 */
[----:B------:R-:W-:Y:S01]  /*8a30*/  BAR.SYNC.DEFER_BLOCKING 0x6, 0xa0 ;  /* 0x0182800000007b1d */ /* 0x000fe20000010000 */
[----:B------:R-:W-:Y:S02]  /*8a40*/  IMAD.SHL.U32 R5, R62, 0x20, RZ ;  /* 0x000000203e057824 */ /* 0x000fe400078e00ff */
[----:B------:R-:W-:-:S02]  /*8a50*/  HFMA2 R76, -RZ, RZ, 0, 4.76837158203125e-07 ;  /* 0x00000008ff4c7431 */ /* 0x000fc400000001ff */
[----:B------:R-:W-:Y:S01]  /*8a60*/  IMAD.SHL.U32 R61, R62, 0x4, RZ ;  /* 0x000000043e3d7824 */ /* 0x000fe200078e00ff */
[----:B------:R-:W-:Y:S01]  /*8a70*/  SHF.R.U32.HI R6, RZ, 0x2, R62 ;  /* 0x00000002ff067819 */ /* 0x000fe2000001163e */
[----:B------:R-:W-:Y:S01]  /*8a80*/  IMAD.MOV.U32 R75, RZ, RZ, 0x10 ;  /* 0x00000010ff4b7424 */ /* 0x000fe200078e00ff */
[----:B------:R-:W-:Y:S01]  /*8a90*/  UMOV UR48, 0x400 ;  /* 0x0000040000307882 */ /* 0x000fe20000000000 */
[----:B------:R-:W2:Y:S01]  /*8aa0*/  LDC.64 R52, c[0x0][0x988] ;  /* 0x00026200ff347b82 */ /* 0x000ea20000000a00 */
[C---:B------:R-:W-:Y:S01]  /*8ab0*/  LOP3.LUT R4, R5.reuse, 0xe0, RZ, 0xc0, !PT ;  /* 0x000000e005047812 */ /* 0x040fe200078ec0ff */
[----:B------:R-:W-:Y:S01]  /*8ac0*/  IMAD.MOV.U32 R60, RZ, RZ, 0x1 ;  /* 0x00000001ff3c7424 */ /* 0x000fe200078e00ff */
[----:B------:R-:W-:Y:S01]  /*8ad0*/  LOP3.LUT R5, R5, 0x100, RZ, 0xc0, !PT ;  /* 0x0000010005057812 */ /* 0x000fe200078ec0ff */
[----:B------:R-:W-:Y:S01]  /*8ae0*/  IMAD.MOV.U32 R22, RZ, RZ, RZ ;  /* 0x000000ffff167224 */ /* 0x000fe200078e00ff */
[----:B------:R-:W-:Y:S01]  /*8af0*/  LOP3.LUT R61, R4, 0x1c, R61, 0xf8, !PT ;  /* 0x0000001c043d7812 */ /* 0x000fe200078ef83d */
[C---:B------:R-:W-:Y:S01]  /*8b00*/  IMAD.SHL.U32 R4, R62.reuse, 0x10, RZ ;  /* 0x000000103e047824 */ /* 0x040fe200078e00ff */
[----:B------:R-:W-:Y:S01]  /*8b10*/  R2P PR, R62, 0x6 ;  /* 0x000000063e007804 */ /* 0x000fe20000000000 */
[----:B------:R-:W3:Y:S01]  /*8b20*/  LDC.64 R54, c[0x0][0x990] ;  /* 0x00026400ff367b82 */ /* 0x000ee20000000a00 */
[----:B------:R-:W-:-:S02]  /*8b30*/  LOP3.LUT R61, R61, 0x4, R6, 0x78, !PT ;  /* 0x000000043d3d7812 */ /* 0x000fc400078e7806 */
[----:B------:R-:W-:Y:S02]  /*8b40*/  CS2R R58, SRZ ;  /* 0x00000000003a7805 */ /* 0x000fe4000001ff00 */
[----:B------:R-:W-:Y:S01]  /*8b50*/  LOP3.LUT R4, R5, 0x600, R4, 0xf8, !PT ;  /* 0x0000060005047812 */ /* 0x000fe200078ef804 */
[----:B------:R-:W4:Y:S01]  /*8b60*/  LDCU UR54, c[0x0][0x370] ;  /* 0x00006e00ff3677ac */ /* 0x000f220008000800 */
[----:B------:R-:W-:Y:S02]  /*8b70*/  SHF.L.U32 R23, R62, 0x10, RZ ;  /* 0x000000103e177819 */ /* 0x000fe400000006ff */
[----:B------:R-:W-:Y:S01]  /*8b80*/  LOP3.LUT R61, R4, R61, RZ, 0xfc, !PT ;  /* 0x0000003d043d7212 */ /* 0x000fe200078efcff */
[----:B-1----:R-:W-:Y:S01]  /*8b90*/  ULEA UR48, UR4, UR48, 0x18 ;  /* 0x0000003004307291 */ /* 0x002fe2000f8ec0ff */
[----:B------:R-:W-:Y:S01]  /*8ba0*/  LOP3.LUT R62, R62, 0x60, RZ, 0xc0, !PT ;  /* 0x000000603e3e7812 */ /* 0x000fe200078ec0ff */
[----:B------:R-:W1:Y:S01]  /*8bb0*/  LDCU.64 UR4, c[0x0][0x988] ;  /* 0x00013100ff0477ac */ /* 0x000e620008000a00 */
[----:B------:R-:W-:-:S02]  /*8bc0*/  LOP3.LUT R23, R23, 0x600000, RZ, 0xc0, !PT ;  /* 0x0060000017177812 */ /* 0x000fc400078ec0ff */
[----:B------:R-:W-:Y:S01]  /*8bd0*/  SEL R76, R76, 0xfffffff8, !P1 ;  /* 0xfffffff84c4c7807 */ /* 0x000fe20004800000 */
[----:B------:R-:W2:Y:S01]  /*8be0*/  LDCU UR39, c[0x0][0xc0c] ;  /* 0x00018180ff2777ac */ /* 0x000ea20008000800 */
[----:B------:R-:W-:Y:S02]  /*8bf0*/  SEL R75, R75, 0xfffffff0, !P2 ;  /* 0xfffffff04b4b7807 */ /* 0x000fe40005000000 */
[----:B------:R-:W4:Y:S01]  /*8c00*/  LDS R2, [UR48+0xf0] ;  /* 0x0000f030ff027984 */ /* 0x000f220008000800 */
[----:B------:R-:W2:Y:S01]  /*8c10*/  LDCU UR38, c[0x0][0xc30] ;  /* 0x00018600ff2677ac */ /* 0x000ea20008000800 */
[----:B------:R-:W2:Y:S01]  /*8c20*/  LDCU.64 UR46, c[0x0][0xc28] ;  /* 0x00018500ff2e77ac */ /* 0x000ea20008000a00 */
[----:B------:R-:W2:Y:S01]  /*8c30*/  LDCU.64 UR62, c[0x0][0x9b0] ;  /* 0x00013600ff3e77ac */ /* 0x000ea20008000a00 */
[----:B-1----:R-:W-:Y:S02]  /*8c40*/  IMAD.U32 R66, RZ, RZ, UR4 ;  /* 0x00000004ff427e24 */ /* 0x002fe4000f8e00ff */
[----:B------:R-:W-:Y:S01]  /*8c50*/  IMAD.U32 R65, RZ, RZ, UR5 ;  /* 0x00000005ff417e24 */ /* 0x000fe2000f8e00ff */
[----:B------:R-:W1:Y:S01]  /*8c60*/  LDCU.64 UR4, c[0x0][0x9a8] ;  /* 0x00013500ff0477ac */ /* 0x000e620008000a00 */
[----:B------:R-:W2:Y:S01]  /*8c70*/  LDCU.128 UR56, c[0x0][0xc10] ;  /* 0x00018200ff3877ac */ /* 0x000ea20008000c00 */
[----:B------:R-:W2:Y:S01]  /*8c80*/  LDCU UR53, c[0x0][0x374] ;  /* 0x00006e80ff3577ac */ /* 0x000ea20008000800 */
[----:B------:R-:W-:Y:S01]  /*8c90*/  UMOV UR49, URZ ;  /* 0x000000ff00317c82 */ /* 0x000fe20008000000 */
[----:B------:R-:W-:Y:S01]  /*8ca0*/  UIADD3 UR61, UPT, UPT, UR48, 0x400, URZ ;  /* 0x00000400303d7890 */ /* 0x000fe2000fffe0ff */
[----:B------:R-:W-:Y:S01]  /*8cb0*/  UMOV UR51, URZ ;  /* 0x000000ff00337c82 */ /* 0x000fe20008000000 */
[----:B------:R-:W-:Y:S01]  /*8cc0*/  UMOV UR52, URZ ;  /* 0x000000ff00347c82 */ /* 0x000fe20008000000 */
[----:B-1----:R-:W-:-:S02]  /*8cd0*/  IMAD.U32 R68, RZ, RZ, UR4 ;  /* 0x00000004ff447e24 */ /* 0x002fc4000f8e00ff */
[----:B------:R-:W-:Y:S01]  /*8ce0*/  IMAD.U32 R67, RZ, RZ, UR5 ;  /* 0x00000005ff437e24 */ /* 0x000fe2000f8e00ff */
[----:B------:R-:W1:Y:S01]  /*8cf0*/  LDCU.128 UR4, c[0x0][0xb80] ;  /* 0x00017000ff0477ac */ /* 0x000e620008000c00 */
[C---:B----4-:R-:W-:Y:S01]  /*8d00*/  VIADD R3, R2.reuse, 0x40 ;  /* 0x0000004002037836 */ /* 0x050fe20000000000 */
[----:B------:R-:W-:-:S04]  /*8d10*/  LOP3.LUT R2, R2, 0xffff, RZ, 0xc0, !PT ;  /* 0x0000ffff02027812 */ /* 0x000fc800078ec0ff */
[----:B------:R-:W-:-:S05]  /*8d20*/  LOP3.LUT R3, R3, 0xffff, RZ, 0xc0, !PT ;  /* 0x0000ffff03037812 */ /* 0x000fca00078ec0ff */
[----:B------:R4:W-:Y:S01]  /*8d30*/  STL.64 [R1], R2 ;  /* 0x0000000201007387 */ /* 0x0009e20000100a00 */
[----:B-1----:R-:W-:Y:S02]  /*8d40*/  IMAD.U32 R72, RZ, RZ, UR4 ;  /* 0x00000004ff487e24 */ /* 0x002fe4000f8e00ff */
[----:B------:R-:W-:Y:S02]  /*8d50*/  IMAD.U32 R71, RZ, RZ, UR5 ;  /* 0x00000005ff477e24 */ /* 0x000fe4000f8e00ff */
[----:B------:R-:W-:Y:S02]  /*8d60*/  IMAD.U32 R70, RZ, RZ, UR6 ;  /* 0x00000006ff467e24 */ /* 0x000fe4000f8e00ff */
[----:B--23--:R-:W-:-:S07]  /*8d70*/  IMAD.U32 R69, RZ, RZ, UR7 ;  /* 0x00000007ff457e24 */ /* 0x00cfce000f8e00ff */
.L_x_104:
[----:B----4-:R-:W-:Y:S04]  /*8d80*/  SHF.L.U32 R3, R58, 0x1f, RZ ;  /* 0x0000001f3a037819 */ /* 0x010fe800000006ff */
[----:B------:R-:W1:Y:S02]  /*8d90*/  SYNCS.PHASECHK.TRANS64.TRYWAIT P0, [UR48+0xa0], R3 ;  /* 0x0000a003ff0075a7 */ /* 0x000e640008001130 */
[----:B-1----:R-:W-:Y:S05]  /*8da0*/  @!P0 BRA `(.L_x_74) ;  /* 0x0000003000008947 */ /* 0x002fea0003800000 */
.L_x_147:
[----:B------:R-:W2:Y:S01]  /*8db0*/  LDS.128 R4, [UR48+0xe0] ;  /* 0x0000e030ff047984 */ /* 0x000ea20008000c00 */
[----:B------:R-:W-:Y:S01]  /*8dc0*/  UIADD3 UR4, UPT, UPT, UR48, 0xa8, URZ ;  /* 0x000000a830047890 */ /* 0x000fe2000fffe0ff */
[----:B------:R-:W-:Y:S01]  /*8dd0*/  IMAD R2, R22, 0x4, R1 ;  /* 0x0000000416027824 */ /* 0x000fe200078e0201 */
[----:B------:R-:W-:Y:S01]  /*8de0*/  UISETP.GE.AND UP0, UPT, UR55, 0x1, UPT ;  /* 0x000000013700788c */ /* 0x000fe2000bf06270 */
[----:B------:R-:W-:Y:S01]  /*8df0*/  @!PT LDS RZ, [RZ] ;  /* 0x00000000fffff984 */ /* 0x000fe20000000800 */
[----:B------:R-:W-:Y:S01]  /*8e00*/  @!PT LDS RZ, [RZ] ;  /* 0x00000000fffff984 */ /* 0x000fe20000000800 */
[----:B------:R-:W-:Y:S01]  /*8e10*/  @!PT LDS RZ, [RZ] ;  /* 0x00000000fffff984 */ /* 0x000fe20000000800 */
[----:B------:R-:W-:Y:S01]  /*8e20*/  @!PT LDS RZ, [RZ] ;  /* 0x00000000fffff984 */ /* 0x000fe20000000800 */
[----:B------:R3:W-:Y:S06]  /*8e30*/  MEMBAR.ALL.CTA ;  /* 0x0000000000007992 */ /* 0x0007ec0000008000 */
[----:B---3--:R-:W3:Y:S01]  /*8e40*/  FENCE.VIEW.ASYNC.S ;  /* 0x00000000000073c6 */ /* 0x008ee20000000000 */
[----:B------:R-:W-:Y:S09]  /*8e50*/  UPRMT UR4, URZ, 0x654, UR4 ;  /* 0x00000654ff047896 */ /* 0x000ff20008000004 */
[----:B---3--:R-:W-:Y:S01]  /*8e60*/  SYNCS.ARRIVE.TRANS64.RED.A1T0 RZ, [UR4], RZ ;  /* 0x000000ffffff79a7 */ /* 0x008fe20008100404 */
[----:B------:R-:W5:Y:S01]  /*8e70*/  LDL R2, [R2] ;  /* 0x0000000002027983 */ /* 0x000f620000100800 */
[----:B--2---:R-:W-:Y:S11]  /*8e80*/  LOP3.LUT P0, RZ, R6, 0x1, RZ, 0xc0, !PT ;  /* 0x0000000106ff7812 */ /* 0x004ff6000780c0ff */
[----:B------:R-:W-:Y:S02]  /*8e90*/  @!UPT UIADD3 URZ, UPT, UPT, URZ, URZ, URZ ;  /* 0x000000fffffff290 */ /* 0x000fe4000fffe0ff */
[----:B------:R-:W-:Y:S01]  /*8ea0*/  VOTEU.ANY UP1, P0 ;  /* 0x0000000000ff7886 */ /* 0x000fe20000020100 */
[----:B------:R-:W-:Y:S01]  /*8eb0*/  PLOP3.LUT P0, PT, PT, PT, UP1, 0x80, 0x8 ;  /* 0x000000000008781c */ /* 0x000fe20003f0f018 */
[----:B------:R-:W-:Y:S11]  /*8ec0*/  UP2UR UR60, UPR, URZ, 0x2 ;  /* 0x00000002ff3c7883 */ /* 0x000ff60008000000 */
[----:B------:R-:W-:Y:S01]  /*8ed0*/  @!UPT UIADD3 URZ, UPT, UPT, URZ, URZ, URZ ;  /* 0x000000fffffff290 */ /* 0x000fe2000fffe0ff */
[----:B-1----:R-:W-:Y:S02]  /*8ee0*/  @P0 MOV R3, R4 ;  /* 0x0000000400030202 */ /* 0x002fe40000000f00 */
[----:B------:R-:W-:Y:S02]  /*8ef0*/  @P0 LOP3.LUT R0, R5, 0xffff, RZ, 0xc0, !PT ;  /* 0x0000ffff05000812 */ /* 0x000fe400078ec0ff */
[----:B------:R-:W-:Y:S02]  /*8f00*/  @P0 R2UR UR5, R3 ;  /* 0x00000000030502ca */ /* 0x000fe400000e0000 */
[----:B------:R-:W-:Y:S11]  /*8f10*/  @P0 R2UR UR4, R0 ;  /* 0x00000000000402ca */ /* 0x000ff600000e0000 */
[----:B------:R-:W-:Y:S02]  /*8f20*/  @UP1 UMOV UR37, UR5 ;  /* 0x0000000500251c82 */ /* 0x000fe40008000000 */
[----:B------:R-:W-:Y:S01]  /*8f30*/  @UP1 UMOV UR36, UR4 ;  /* 0x0000000400241c82 */ /* 0x000fe20008000000 */
[----:B------:R-:W-:Y:S05]  /*8f40*/  BRA.U !UP0, `(.L_x_75) ;  /* 0x0000000108cc7547 */ /* 0x000fea000b800000 */
[----:B------:R-:W1:Y:S01]  /*8f50*/  LDCU UR9, c[0x0][0xc20] ;  /* 0x00018400ff0977ac */ /* 0x000e620008000800 */
[----:B------:R-:W-:Y:S02]  /*8f60*/  UIMAD.WIDE.U32 UR4, UR53, UR59, URZ ;  /* 0x0000003b350472a5 */ /* 0x000fe4000f8e00ff */
[----:B------:R-:W-:Y:S02]  /*8f70*/  UIMAD.WIDE.U32 UR6, UR54, UR56, URZ ;  /* 0x00000038360672a5 */ /* 0x000fe4000f8e00ff */
[----:B------:R-:W-:Y:S02]  /*8f80*/  UIMAD.WIDE.U32 UR10, UR36, UR59, URZ ;  /* 0x0000003b240a72a5 */ /* 0x000fe4000f8e00ff */
[----:B------:R-:W-:Y:S02]  /*8f90*/  UISETP.NE.AND UP0, UPT, UR58, 0x1, UPT ;  /* 0x000000013a00788c */ /* 0x000fe4000bf05270 */
[----:B------:R-:W-:Y:S02]  /*8fa0*/  UISETP.NE.AND UP1, UPT, UR39, 0x1, UPT ;  /* 0x000000012700788c */ /* 0x000fe4000bf25270 */
[----:B------:R-:W-:Y:S02]  /*8fb0*/  UISETP.NE.AND UP2, UPT, UR55, 0x1, UPT ;  /* 0x000000013700788c */ /* 0x000fe4000bf45270 */
[----:B------:R-:W-:Y:S01]  /*8fc0*/  UIMAD.WIDE.U32 UR12, UR37, UR56, URZ ;  /* 0x00000038250c72a5 */ /* 0x000fe2000f8e00ff */
[----:B------:R-:W-:Y:S01]  /*8fd0*/  UMOV UR4, UR5 ;  /* 0x0000000500047c82 */ /* 0x000fe20008000000 */
[----:B------:R-:W-:Y:S01]  /*8fe0*/  UMOV UR6, UR11 ;  /* 0x0000000b00067c82 */ /* 0x000fe20008000000 */
[----:B-1----:R-:W-:Y:S03]  /*8ff0*/  USHF.R.U32.HI UR8, URZ, UR9, UR4 ;  /* 0x00000009ff087299 */ /* 0x002fe60008011604 */
[----:B------:R-:W-:Y:S02]  /*9000*/  UMOV UR4, UR7 ;  /* 0x0000000700047c82 */ /* 0x000fe40008000000 */
[----:B------:R-:W-:Y:S02]  /*9010*/  USHF.R.U32.HI UR5, URZ, UR57, UR4 ;  /* 0x00000039ff057299 */ /* 0x000fe40008011604 */
[----:B------:R-:W-:Y:S02]  /*9020*/  USEL UR4, UR53, UR8, !UP0 ;  /* 0x0000000835047287 */ /* 0x000fe4000c000000 */
[----:B------:R-:W-:Y:S02]  /*9030*/  USHF.R.U32.HI UR8, URZ, UR9, UR6 ;  /* 0x00000009ff087299 */ /* 0x000fe40008011606 */
[----:B------:R-:W-:Y:S02]  /*9040*/  UIMAD.WIDE.U32 UR6, UR4, UR46, URZ ;  /* 0x0000002e040672a5 */ /* 0x000fe4000f8e00ff */
[----:B------:R-:W-:Y:S02]  /*9050*/  USEL UR9, UR54, UR5, !UP1 ;  /* 0x0000000536097287 */ /* 0x000fe4000c800000 */
[----:B------:R-:W-:Y:S02]  /*9060*/  USEL UR8, UR36, UR8, !UP0 ;  /* 0x0000000824087287 */ /* 0x000fe4000c000000 */
[----:B------:R-:W-:Y:S01]  /*9070*/  UIMAD.WIDE.U32 UR10, UR9, UR46, URZ ;  /* 0x0000002e090a72a5 */ /* 0x000fe2000f8e00ff */
[----:B------:R-:W-:Y:S01]  /*9080*/  UMOV UR6, UR7 ;  /* 0x0000000700067c82 */ /* 0x000fe20008000000 */
[----:B------:R-:W-:Y:S01]  /*9090*/  UMOV UR5, UR13 ;  /* 0x0000000d00057c82 */ /* 0x000fe20008000000 */
[----:B------:R-:W-:Y:S02]  /*90a0*/  @UP2 USHF.R.U32.HI UR4, URZ, UR47, UR6 ;  /* 0x0000002fff042299 */ /* 0x000fe40008011606 */
[----:B------:R-:W-:Y:S02]  /*90b0*/  USHF.R.U32.HI UR5, URZ, UR57, UR5 ;  /* 0x00000039ff057299 */ /* 0x000fe40008011605 */
[----:B------:R-:W-:Y:S02]  /*90c0*/  UIMAD UR4, UR55, UR4, URZ ;  /* 0x00000004370472a4 */ /* 0x000fe4000f8e02ff */
[----:B------:R-:W-:Y:S02]  /*90d0*/  USEL UR5, UR37, UR5, !UP1 ;  /* 0x0000000525057287 */ /* 0x000fe4000c800000 */
[----:B------:R-:W-:Y:S01]  /*90e0*/  UISETP.GE.AND UP0, UPT, UR8, UR4, UPT ;  /* 0x000000040800728c */ /* 0x000fe2000bf06270 */
[----:B------:R-:W-:Y:S01]  /*90f0*/  UMOV UR6, UR11 ;  /* 0x0000000b00067c82 */ /* 0x000fe20008000000 */
[----:B------:R-:W-:Y:S02]  /*9100*/  UIMAD.WIDE.U32 UR10, UR8, UR46, URZ ;  /* 0x0000002e080a72a5 */ /* 0x000fe4000f8e00ff */
[----:B------:R-:W-:Y:S04]  /*9110*/  @UP2 USHF.R.U32.HI UR9, URZ, UR47, UR6 ;  /* 0x0000002fff092299 */ /* 0x000fe80008011606 */
[----:B------:R-:W-:Y:S01]  /*9120*/  UIMAD UR6, UR55, UR9, URZ ;  /* 0x00000009370672a4 */ /* 0x000fe2000f8e02ff */
[----:B------:R-:W-:Y:S03]  /*9130*/  UMOV UR4, UR11 ;  /* 0x0000000b00047c82 */ /* 0x000fe60008000000 */
[----:B------:R-:W-:Y:S02]  /*9140*/  UISETP.GE.OR UP0, UPT, UR5, UR6, UP0 ;  /* 0x000000060500728c */ /* 0x000fe40008706670 */
[----:B------:R-:W-:Y:S02]  /*9150*/  USHF.R.U32.HI UR4, URZ, UR47, UR4 ;  /* 0x0000002fff047299 */ /* 0x000fe40008011604 */
[----:B------:R-:W-:Y:S02]  /*9160*/  UIMAD.WIDE.U32 UR6, UR5, UR46, URZ ;  /* 0x0000002e050672a5 */ /* 0x000fe4000f8e00ff */
[----:B------:R-:W-:Y:S02]  /*9170*/  USEL UR11, UR8, UR4, !UP2 ;  /* 0x00000004080b7287 */ /* 0x000fe4000d000000 */
[----:B------:R-:W-:Y:S02]  /*9180*/  UIADD3 UR6, UPT, UPT, -UR5, URZ, URZ ;  /* 0x000000ff05067290 */ /* 0x000fe4000fffe1ff */
[----:B------:R-:W-:Y:S02]  /*9190*/  UIADD3 UR10, UPT, UPT, -UR11, URZ, URZ ;  /* 0x000000ff0b0a7290 */ /* 0x000fe4000fffe1ff */
[----:B------:R-:W-:Y:S02]  /*91a0*/  UIMAD UR6, UR39, UR6, UR37 ;  /* 0x00000006270672a4 */ /* 0x000fe4000f8e0225 */
[----:B------:R-:W-:Y:S01]  /*91b0*/  UIMAD UR10, UR55, UR10, UR8 ;  /* 0x0000000a370a72a4 */ /* 0x000fe2000f8e0208 */
[----:B------:R-:W-:Y:S01]  /*91c0*/  @!UP0 UMOV UR4, UR7 ;  /* 0x0000000700048c82 */ /* 0x000fe20008000000 */
[----:B------:R-:W-:Y:S02]  /*91d0*/  UIADD3 UR7, UPT, UPT, -UR8, URZ, URZ ;  /* 0x000000ff08077290 */ /* 0x000fe4000fffe1ff */
[----:B------:R-:W-:Y:S04]  /*91e0*/  @!UP0 USHF.R.U32.HI UR4, URZ, UR47, UR4 ;  /* 0x0000002fff048299 */ /* 0x000fe80008011604 */
[----:B------:R-:W-:Y:S04]  /*91f0*/  @!UP0 USEL UR4, UR5, UR4, !UP2 ;  /* 0x0000000405048287 */ /* 0x000fe8000d000000 */
[----:B------:R-:W-:Y:S02]  /*9200*/  @!UP0 UIMAD UR9, UR9, UR10, UR4 ;  /* 0x0000000a090982a4 */ /* 0x000fe4000f8e0204 */
[----:B------:R-:W-:Y:S02]  /*9210*/  @!UP0 UIADD3 UR10, UPT, UPT, UR11, -UR4, URZ ;  /* 0x800000040b0a8290 */ /* 0x000fe4000fffe0ff */
[----:B------:R-:W-:Y:S02]  /*9220*/  UIMAD UR4, UR58, UR7, UR36 ;  /* 0x000000073a0472a4 */ /* 0x000fe4000f8e0224 */
[----:B------:R-:W-:Y:S03]  /*9230*/  @!UP0 UIMAD UR8, UR10, UR55, UR5 ;  /* 0x000000370a0882a4 */ /* 0x000fe6000f8e0205 */
[----:B------:R-:W-:Y:S02]  /*9240*/  @!UP0 UMOV UR5, UR9 ;  /* 0x0000000900058c82 */ /* 0x000fe40008000000 */
[----:B------:R-:W-:Y:S02]  /*9250*/  UIMAD UR37, UR5, UR39, UR6 ;  /* 0x00000027052572a4 */ /* 0x000fe4000f8e0206 */
[----:B------:R-:W-:Y:S11]  /*9260*/  UIMAD UR36, UR8, UR58, UR4 ;  /* 0x0000003a082472a4 */ /* 0x000ff6000f8e0204 */
[----:B------:R-:W-:Y:S01]  /*9270*/  @!UPT UIADD3 URZ, UPT, UPT, URZ, URZ, URZ ;  /* 0x000000fffffff290 */ /* 0x000fe2000fffe0ff */
.L_x_75:
[----:B------:R-:W-:Y:S01]  /*9280*/  UISETP.NE.AND UP0, UPT, UR38, 0x1, UPT ;  /* 0x000000012600788c */ /* 0x000fe2000bf05270 */
[----:B------:R-:W-:Y:S01]  /*9290*/  @P0 SHF.R.U32.HI R74, RZ, 0x10, R5 ;  /* 0x00000010ff4a0819 */ /* 0x000fe20000011605 */
[----:B------:R-:W-:Y:S09]  /*92a0*/  USHF.L.U32 UR41, UR22, 0x6, URZ ;  /* 0x0000000616297899 */ /* 0x000ff200080006ff */
[----:B------:R-:W1:Y:S01]  /*92b0*/  @!UP0 LDCU.128 UR12, c[0x0][0xc10] ;  /* 0x00018200ff0c87ac */ /* 0x000e620008000c00 */
[----:B------:R-:W2:Y:S01]  /*92c0*/  @!UP0 LDCU UR5, c[0x0][0xc0c] ;  /* 0x00018180ff0587ac */ /* 0x000ea20008000800 */
[----:B------:R-:W3:Y:S01]  /*92d0*/  @!UP0 LDCU UR10, c[0x0][0xc20] ;  /* 0x00018400ff0a87ac */ /* 0x000ee20008000800 */
[----:B-1----:R-:W-:Y:S02]  /*92e0*/  UIMAD.WIDE.U32 UR8, UR37, UR12, URZ ;  /* 0x0000000c250872a5 */ /* 0x002fe4000f8e00ff */
[----:B------:R-:W-:Y:S02]  /*92f0*/  UIMAD.WIDE.U32 UR6, UR36, UR15, URZ ;  /* 0x0000000f240672a5 */ /* 0x000fe4000f8e00ff */
[----:B------:R-:W-:Y:S03]  /*9300*/  @!UP0 UISETP.NE.AND UP1, UPT, UR14, 0x1, UPT ;  /* 0x000000010e00888c */ /* 0x000fe6000bf25270 */
[----:B------:R-:W-:Y:S01]  /*9310*/  @!UP0 UMOV UR4, UR9 ;  /* 0x0000000900048c82 */ /* 0x000fe20008000000 */
[----:B--2---:R-:W-:Y:S02]  /*9320*/  @!UP0 UISETP.NE.AND UP2, UPT, UR5, 0x1, UPT ;  /* 0x000000010500888c */ /* 0x004fe4000bf45270 */
[----:B------:R-:W-:Y:S01]  /*9330*/  @!UP0 USHF.R.U32.HI UR4, URZ, UR13, UR4 ;  /* 0x0000000dff048299 */ /* 0x000fe20008011604 */
[----:B------:R-:W-:Y:S02]  /*9340*/  @!UP0 UMOV UR6, UR7 ;  /* 0x0000000700068c82 */ /* 0x000fe40008000000 */
[----:B---3--:R-:W-:Y:S02]  /*9350*/  @!UP0 USHF.R.U32.HI UR6, URZ, UR10, UR6 ;  /* 0x0000000aff068299 */ /* 0x008fe40008011606 */
[----:B------:R-:W-:Y:S02]  /*9360*/  @!UP0 USEL UR7, UR37, UR4, !UP2 ;  /* 0x0000000425078287 */ /* 0x000fe4000d000000 */
[----:B------:R-:W-:Y:S04]  /*9370*/  @!UP0 USEL UR6, UR36, UR6, !UP1 ;  /* 0x0000000624068287 */ /* 0x000fe8000c800000 */
[----:B------:R-:W-:Y:S02]  /*9380*/  @!UP0 UIADD3 UR4, UPT, UPT, -UR7, UR6, URZ ;  /* 0x0000000607048290 */ /* 0x000fe4000fffe1ff */
[----:B------:R-:W-:Y:S02]  /*9390*/  @!UP0 UIADD3 UR6, UPT, UPT, UR7, -UR6, URZ ;  /* 0x8000000607068290 */ /* 0x000fe4000fffe0ff */
[----:B------:R-:W-:Y:S02]  /*93a0*/  @!UP0 UIMAD UR37, UR4, UR5, UR37 ;  /* 0x00000005042582a4 */ /* 0x000fe4000f8e0225 */
[----:B------:R-:W-:Y:S02]  /*93b0*/  @!UP0 UIMAD UR36, UR6, UR14, UR36 ;  /* 0x0000000e062482a4 */ /* 0x000fe4000f8e0224 */
[----:B------:R-:W-:Y:S09]  /*93c0*/  ULOP3.LUT UP0, URZ, UR61, 0x3f0, URZ, 0xc0, !UPT ;  /* 0x000003f03dff7892 */ /* 0x000ff2000f80c0ff */
[----:B------:R-:W-:Y:S05]  /*93d0*/  BRA.U !UP0, `(.L_x_76) ;  /* 0x00000001087c7547 */ /* 0x000fea000b800000 */
[----:B------:R-:W1:Y:S01]  /*93e0*/  LDCU.64 UR8, c[0x4][0x80] ;  /* 0x01001000ff0877ac */ /* 0x000e620008000a00 */
[----:B------:R-:W-:Y:S01]  /*93f0*/  MOV R16, 0x0 ;  /* 0x0000000000107802 */ /* 0x000fe20000000f00 */
[----:B------:R-:W-:Y:S02]  /*9400*/  HFMA2 R12, -RZ, RZ, 0, 5.9604644775390625e-08 ;  /* 0x00000001ff0c7431 */ /* 0x000fe400000001ff */
[----:B------:R-:W-:Y:S01]  /*9410*/  IMAD.MOV.U32 R8, RZ, RZ, 0x70 ;  /* 0x00000070ff087424 */ /* 0x000fe200078e00ff */
[----:B------:R2:W3:Y:S01]  /*9420*/  LDC.64 R14, c[0x4][R16] ;  /* 0x01000000100e7b82 */ /* 0x0004e20000000a00 */
[----:B------:R-:W4:Y:S01]  /*9430*/  LDCU.64 UR6, c[0x4][0x88] ;  /* 0x01001100ff0677ac */ /* 0x000f220008000a00 */
[----:B------:R-:W-:Y:S01]  /*9440*/  IMAD.MOV.U32 R13, RZ, RZ, RZ ;  /* 0x000000ffff0d7224 */ /* 0x000fe200078e00ff */
[----:B------:R-:W2:Y:S01]  /*9450*/  LDCU.64 UR4, c[0x4][0x8] ;  /* 0x01000100ff0477ac */ /* 0x000ea20008000a00 */
[----:B-1----:R-:W-:Y:S01]  /*9460*/  MOV R5, UR9 ;  /* 0x0000000900057c02 */ /* 0x002fe20008000f00 */
[----:B------:R-:W-:Y:S01]  /*9470*/  IMAD.U32 R4, RZ, RZ, UR8 ;  /* 0x00000008ff047e24 */ /* 0x000fe2000f8e00ff */
[----:B----4-:R-:W-:Y:S01]  /*9480*/  MOV R7, UR7 ;  /* 0x0000000700077c02 */ /* 0x010fe20008000f00 */
[----:B------:R-:W-:Y:S01]  /*9490*/  IMAD.U32 R6, RZ, RZ, UR6 ;  /* 0x00000006ff067e24 */ /* 0x000fe2000f8e00ff */
[----:B--2---:R-:W-:Y:S01]  /*94a0*/  MOV R11, UR5 ;  /* 0x00000005000b7c02 */ /* 0x004fe20008000f00 */
[----:B------:R-:W-:Y:S02]  /*94b0*/  IMAD.U32 R10, RZ, RZ, UR4 ;  /* 0x00000004ff0a7e24 */ /* 0x000fe4000f8e00ff */
[----:B------:R-:W-:Y:S07]  /*94c0*/  LEPC R20, `(.L_x_77) ;  /* 0x000000001014794e */ /* 0x000fee0000000000 */
[----:B---3-5:R-:W-:Y:S05]  /*94d0*/  CALL.ABS.NOINC R14 ;  /* 0x000000000e007343 */ /* 0x028fea0003c00000 */
.L_x_77:
[----:B------:R-:W1:Y:S01]  /*94e0*/  LDCU.64 UR8, c[0x4][0x80] ;  /* 0x01001000ff0877ac */ /* 0x000e620008000a00 */
[----:B------:R2:W3:Y:S01]  /*94f0*/  LDC.64 R14, c[0x4][R16] ;  /* 0x01000000100e7b82 */ /* 0x0004e20000000a00 */
[----:B------:R-:W-:Y:S02]  /*9500*/  HFMA2 R12, -RZ, RZ, 0, 5.9604644775390625e-08 ;  /* 0x00000001ff0c7431 */ /* 0x000fe400000001ff */
[----:B------:R-:W-:Y:S02]  /*9510*/  IMAD.MOV.U32 R8, RZ, RZ, 0x70 ;  /* 0x00000070ff087424 */ /* 0x000fe400078e00ff */
[----:B------:R-:W-:Y:S01]  /*9520*/  IMAD.MOV.U32 R13, RZ, RZ, RZ ;  /* 0x000000ffff0d7224 */ /* 0x000fe200078e00ff */
[----:B------:R-:W4:Y:S01]  /*9530*/  LDCU.64 UR6, c[0x4][0x88] ;  /* 0x01001100ff0677ac */ /* 0x000f220008000a00 */
[----:B------:R-:W5:Y:S01]  /*9540*/  LDCU.64 UR4, c[0x4][0x8] ;  /* 0x01000100ff0477ac */ /* 0x000f620008000a00 */
[----:B-1----:R-:W-:Y:S02]  /*9550*/  MOV R4, UR8 ;  /* 0x0000000800047c02 */ /* 0x002fe40008000f00 */
[----:B------:R-:W-:Y:S02]  /*9560*/  MOV R5, UR9 ;  /* 0x0000000900057c02 */ /* 0x000fe40008000f00 */
[----:B----4-:R-:W-:Y:S01]  /*9570*/  MOV R7, UR7 ;  /* 0x0000000700077c02 */ /* 0x010fe20008000f00 */
[----:B------:R-:W-:Y:S01]  /*9580*/  IMAD.U32 R6, RZ, RZ, UR6 ;  /* 0x00000006ff067e24 */ /* 0x000fe2000f8e00ff */
[----:B-----5:R-:W-:Y:S01]  /*9590*/  MOV R11, UR5 ;  /* 0x00000005000b7c02 */ /* 0x020fe20008000f00 */
[----:B--2---:R-:W-:Y:S02]  /*95a0*/  IMAD.U32 R10, RZ, RZ, UR4 ;  /* 0x00000004ff0a7e24 */ /* 0x004fe4000f8e00ff */
[----:B------:R-:W-:Y:S07]  /*95b0*/  LEPC R20, `(.L_x_76) ;  /* 0x000000001014794e */ /* 0x000fee0000000000 */
[----:B---3--:R-:W-:Y:S05]  /*95c0*/  CALL.ABS.NOINC R14 ;  /* 0x000000000e007343 */ /* 0x008fea0003c00000 */
.L_x_76:
[----:B------:R-:W-:Y:S01]  /*95d0*/  R2UR UR5, R66 ;  /* 0x00000000420572ca */ /* 0x000fe200000e0000 */
[----:B------:R-:W-:Y:S01]  /*95e0*/  UISETP.NE.U32.AND UP0, UPT, UR62, URZ, UPT ;  /* 0x000000ff3e00728c */ /* 0x000fe2000bf05070 */
[----:B------:R-:W-:Y:S02]  /*95f0*/  ISETP.NE.U32.AND P3, PT, R54, RZ, PT ;  /* 0x000000ff3600720c */ /* 0x000fe40003f65070 */
[----:B------:R-:W-:Y:S01]  /*9600*/  R2UR UR4, R65 ;  /* 0x00000000410472ca */ /* 0x000fe200000e0000 */
[----:B------:R-:W-:Y:S01]  /*9610*/  UISETP.NE.AND.EX UP0, UPT, UR63, URZ, UPT, UP0 ;  /* 0x000000ff3f00728c */ /* 0x000fe2000bf05300 */
[----:B------:R-:W-:Y:S02]  /*9620*/  ISETP.NE.AND.EX P3, PT, R55, RZ, PT, P3 ;  /* 0x000000ff3700720c */ /* 0x000fe40003f65330 */
[----:B------:R-:W-:Y:S02]  /*9630*/  ISETP.NE.AND P6, PT, R73, RZ, PT ;  /* 0x000000ff4900720c */ /* 0x000fe40003fc5270 */
[----:B------:R-:W-:Y:S03]  /*9640*/  PLOP3.LUT P0, PT, PT, PT, PT, 0x8, 0x80 ;  /* 0x000000000080781c */ /* 0x000fe60003f0e170 */
[----:B------:R-:W-:Y:S04]  /*9650*/  ISETP.NE.U32.AND P1, PT, RZ, UR5, PT ;  /* 0x00000005ff007c0c */ /* 0x000fe8000bf25070 */
[----:B------:R-:W-:Y:S04]  /*9660*/  ISETP.NE.AND.EX P1, PT, RZ, UR4, PT, P1 ;  /* 0x00000004ff007c0c */ /* 0x000fe8000bf25310 */
[----:B------:R-:W-:Y:S01]  /*9670*/  @P6 PLOP3.LUT P0, PT, P3, PT, PT, 0x80, 0x8 ;  /* 0x000000000008681c */ /* 0x000fe20001f0f070 */
[----:B------:R-:W-:Y:S01]  /*9680*/  @!UPT UIADD3 URZ, UPT, UPT, URZ, URZ, URZ ;  /* 0x000000fffffff290 */ /* 0x000fe2000fffe0ff */
[----:B------:R-:W-:Y:S11]  /*9690*/  @!P3 BRA `(.L_x_78) ;  /* 0x000000000030b947 */ /* 0x000ff60003800000 */
[----:B------:R-:W-:Y:S01]  /*96a0*/  ISETP.NE.U32.AND P2, PT, R52, RZ, PT ;  /* 0x000000ff3400720c */ /* 0x000fe20003f45070 */
[----:B------:R-:W1:Y:S01]  /*96b0*/  LDCU.64 UR4, c[0x0][0x358] ;  /* 0x00006b00ff0477ac */ /* 0x000e620008000a00 */
[----:B------:R-:W-:Y:S02]  /*96c0*/  IMAD.MOV.U32 R63, RZ, RZ, 0x1 ;  /* 0x00000001ff3f7424 */ /* 0x000fe400078e00ff */
[----:B------:R-:W-:Y:S11]  /*96d0*/  ISETP.NE.AND.EX P2, PT, R53, RZ, PT, P2 ;  /* 0x000000ff3500720c */ /* 0x000ff60003f45320 */
[----:B------:R-:W-:Y:S02]  /*96e0*/  @!UPT UIADD3 URZ, UPT, UPT, URZ, URZ, URZ ;  /* 0x000000fffffff290 */ /* 0x000fe4000fffe0ff */
[----:B------:R-:W2:Y:S01]  /*96f0*/  @P2 LDC.64 R4, c[0x0][0x988] ;  /* 0x00026200ff042b82 */ /* 0x000ea20000000a00 */
[----:B------:R-:W-:Y:S04]  /*9700*/  @P2 IMAD R0, R17, R54, RZ ;  /* 0x0000003611002224 */ /* 0x000fe800078e02ff */
[----:B--2---:R-:W-:Y:S04]  /*9710*/  @P2 IMAD.WIDE R4, R0, 0x4, R4 ;  /* 0x0000000400042825 */ /* 0x004fe800078e0204 */
[----:B------:R-:W-:Y:S01]  /*9720*/  HFMA2 R0, -RZ, RZ, 0, 5.9604644775390625e-08 ;  /* 0x00000001ff007431 */ /* 0x000fe200000001ff */
[----:B-1---5:R1:W5:Y:S04]  /*9730*/  @P2 LDG.E R27, desc[UR4][R4.64] ;  /* 0x00000004041b2981 */ /* 0x022368000c1e1900 */
[----:B------:R-:W-:Y:S01]  /*9740*/  @!P2 PRMT R63, R0, 0x7610, R63 ;  /* 0x00007610003fa816 */ /* 0x000fe2000000003f */
[----:B-1----:R-:W2:Y:S06]  /*9750*/  @!P2 LDC R27, c[0x0][0x980] ;  /* 0x00026000ff1bab82 */ /* 0x002eac0000000800 */
.L_x_78:
[----:B------:R-:W-:Y:S05]  /*9760*/  BRA.U !UP0, `(.L_x_79) ;  /* 0x00000001082c7547 */ /* 0x000fea000b800000 */
[----:B------:R-:W-:Y:S02]  /*9770*/  R2UR UR5, R68 ;  /* 0x00000000440572ca */ /* 0x000fe400000e0000 */
[----:B------:R-:W-:Y:S11]  /*9780*/  R2UR UR4, R67 ;  /* 0x00000000430472ca */ /* 0x000ff600000e0000 */
[----:B------:R-:W-:Y:S04]  /*9790*/  ISETP.NE.U32.AND P2, PT, RZ, UR5, PT ;  /* 0x00000005ff007c0c */ /* 0x000fe8000bf45070 */
[----:B------:R-:W-:Y:S01]  /*97a0*/  ISETP.NE.AND.EX P2, PT, RZ, UR4, PT, P2 ;  /* 0x00000004ff007c0c */ /* 0x000fe2000bf45320 */
[----:B------:R-:W1:Y:S11]  /*97b0*/  LDCU.64 UR4, c[0x0][0x358] ;  /* 0x00006b00ff0477ac */ /* 0x000e760008000a00 */
[----:B------:R-:W-:Y:S01]  /*97c0*/  @!UPT UIADD3 URZ, UPT, UPT, URZ, URZ, URZ ;  /* 0x000000fffffff290 */ /* 0x000fe2000fffe0ff */
[----:B------:R-:W3:Y:S01]  /*97d0*/  @P2 LDC.64 R4, c[0x0][0x9a8] ;  /* 0x00026a00ff042b82 */ /* 0x000ee20000000a00 */
[----:B------:R-:W-:Y:S04]  /*97e0*/  @P2 IMAD R3, R17, UR62, RZ ;  /* 0x0000003e11032c24 */ /* 0x000fe8000f8e02ff */
[----:B---3--:R-:W-:Y:S05]  /*97f0*/  @P2 IMAD.WIDE R4, R3, 0x4, R4 ;  /* 0x0000000403042825 */ /* 0x008fea00078e0204 */
[----:B-1---5:R1:W5:Y:S02]  /*9800*/  @P2 LDG.E R24, desc[UR4][R4.64] ;  /* 0x0000000404182981 */ /* 0x022364000c1e1900 */
[----:B-1----:R-:W3:Y:S02]  /*9810*/  @!P2 LDC R24, c[0x0][0x9a0] ;  /* 0x00026800ff18ab82 */ /* 0x002ee40000000800 */
.L_x_79:
[----:B--2--5:R-:W-:Y:S01]  /*9820*/  FSETP.NEU.AND P2, PT, R27, RZ, PT ;  /* 0x000000ff1b00720b */ /* 0x024fe20003f4d000 */
[----:B------:R-:W1:Y:S01]  /*9830*/  LDCU.128 UR12, c[0x0][0xb90] ;  /* 0x00017200ff0c77ac */ /* 0x000e620008000c00 */
[----:B------:R-:W-:Y:S01]  /*9840*/  SEL R4, RZ, 0xffffffff, P1 ;  /* 0xffffffffff047807 */ /* 0x000fe20000800000 */
[----:B------:R-:W-:Y:S01]  /*9850*/  BSSY B1, `(.L_x_80) ;  /* 0x0000066000017945 */ /* 0x000fe20003800000 */
[----:B------:R-:W-:Y:S01]  /*9860*/  @P6 LOP3.LUT P1, RZ, R63, 0xff, RZ, 0xc0, !PT ;  /* 0x000000ff3fff6812 */ /* 0x000fe2000782c0ff */
[----:B------:R-:W-:Y:S01]  /*9870*/  IMAD.MOV.U32 R35, RZ, RZ, 0x1 ;  /* 0x00000001ff237424 */ /* 0x000fe200078e00ff */
[----:B------:R-:W-:Y:S01]  /*9880*/  @P6 SEL R5, RZ, 0xffffffff, P2 ;  /* 0xffffffffff056807 */ /* 0x000fe20001000000 */
[----:B------:R-:W-:Y:S01]  /*9890*/  IMAD.IADD R25, R23, 0x1, R2 ;  /* 0x0000000117197824 */ /* 0x000fe200078e0202 */
[----:B------:R-:W-:Y:S01]  /*98a0*/  LOP3.LUT R32, R60, 0x1, RZ, 0x3c, !PT ;  /* 0x000000013c207812 */ /* 0x000fe200078e3cff */
[----:B------:R-:W2:Y:S01]  /*98b0*/  LDCU UR11, c[0x0][0xba0] ;  /* 0x00017400ff0b77ac */ /* 0x000ea20008000800 */
[----:B------:R-:W-:Y:S01]  /*98c0*/  @P0 SEL R5, R4, R5, !P1 ;  /* 0x0000000504050207 */ /* 0x000fe20004800000 */
[----:B------:R-:W-:Y:S01]  /*98d0*/  IMAD.U32 R34, RZ, RZ, UR49 ;  /* 0x00000031ff227e24 */ /* 0x000fe2000f8e00ff */
[----:B------:R-:W-:Y:S01]  /*98e0*/  LEA R85, R22, UR48, 0x3 ;  /* 0x0000003016557c11 */ /* 0x000fe2000f8e18ff */
[----:B------:R-:W-:Y:S01]  /*98f0*/  USHF.L.U32 UR8, UR50, 0x6, URZ ;  /* 0x0000000632087899 */ /* 0x000fe200080006ff */
[----:B------:R-:W-:Y:S02]  /*9900*/  @P6 LOP3.LUT R5, R5, 0x1, RZ, 0xc0, !PT ;  /* 0x0000000105056812 */ /* 0x000fe400078ec0ff */
[----:B------:R-:W-:Y:S02]  /*9910*/  CS2R R38, SRZ ;  /* 0x0000000000267805 */ /* 0x000fe4000001ff00 */
[----:B------:R-:W-:Y:S02]  /*9920*/  SHF.L.U32 R0, R59, 0x1f, RZ ;  /* 0x0000001f3b007819 */ /* 0x000fe400000006ff */
[----:B------:R-:W-:Y:S02]  /*9930*/  CS2R R36, SRZ ;  /* 0x0000000000247805 */ /* 0x000fe4000001ff00 */
[----:B------:R-:W-:Y:S01]  /*9940*/  ISETP.NE.U32.OR P5, PT, R5, 0x1, !P6 ;  /* 0x000000010500780c */ /* 0x000fe200077a5470 */
[----:B------:R-:W-:Y:S01]  /*9950*/  IMAD.U32 R5, RZ, RZ, UR49 ;  /* 0x00000031ff057e24 */ /* 0x000fe2000f8e00ff */
[----:B------:R-:W-:Y:S01]  /*9960*/  R2UR UR4, R71 ;  /* 0x00000000470472ca */ /* 0x000fe200000e0000 */
[----:B------:R-:W-:Y:S01]  /*9970*/  IMAD.U32 R80, RZ, RZ, UR8 ;  /* 0x00000008ff507e24 */ /* 0x000fe2000f8e00ff */
[----:B------:R-:W-:Y:S02]  /*9980*/  R2UR UR6, R70 ;  /* 0x00000000460672ca */ /* 0x000fe400000e0000 */
[----:B------:R-:W-:Y:S02]  /*9990*/  CS2R R42, SRZ ;  /* 0x00000000002a7805 */ /* 0x000fe4000001ff00 */
[----:B------:R-:W-:Y:S02]  /*99a0*/  LEA R3, R5, UR48, 0x3 ;  /* 0x0000003005037c11 */ /* 0x000fe4000f8e18ff */
[----:B------:R-:W-:Y:S02]  /*99b0*/  CS2R R40, SRZ ;  /* 0x0000000000287805 */ /* 0x000fe4000001ff00 */
[----:B------:R-:W-:Y:S02]  /*99c0*/  R2UR UR10, R72 ;  /* 0x00000000480a72ca */ /* 0x000fe400000e0000 */
[----:B------:R-:W-:Y:S02]  /*99d0*/  CS2R R46, SRZ ;  /* 0x00000000002e7805 */ /* 0x000fe4000001ff00 */
[----:B------:R-:W-:Y:S02]  /*99e0*/  R2UR UR9, R69 ;  /* 0x00000000450972ca */ /* 0x000fe400000e0000 */
[----:B------:R-:W-:Y:S02]  /*99f0*/  CS2R R44, SRZ ;  /* 0x00000000002c7805 */ /* 0x000fe4000001ff00 */
[----:B------:R-:W-:Y:S02]  /*9a00*/  LOP3.LUT P4, R81, R63, 0xff, RZ, 0xc0, !PT ;  /* 0x000000ff3f517812 */ /* 0x000fe4000788c0ff */
[----:B------:R-:W-:Y:S02]  /*9a10*/  CS2R R50, SRZ ;  /* 0x0000000000327805 */ /* 0x000fe4000001ff00 */
[----:B------:R-:W-:Y:S01]  /*9a20*/  @P5 SHF.L.U32 R8, R32, 0x1f, RZ ;  /* 0x0000001f20085819 */ /* 0x000fe200000006ff */
[----:B------:R-:W-:Y:S01]  /*9a30*/  UIMAD.WIDE.U32 UR4, UR8, UR4, URZ ;  /* 0x00000004080472a5 */ /* 0x000fe2000f8e00ff */
[----:B------:R-:W-:Y:S02]  /*9a40*/  SEL R5, RZ, 0xffffffff, P2 ;  /* 0xffffffffff057807 */ /* 0x000fe40001000000 */
[----:B------:R-:W-:Y:S01]  /*9a50*/  CS2R R48, SRZ ;  /* 0x0000000000307805 */ /* 0x000fe2000001ff00 */
[----:B------:R-:W4:Y:S01]  /*9a60*/  @P5 SYNCS.PHASECHK.TRANS64.TRYWAIT P1, [R3+URZ+0x60], R8 ;  /* 0x00006008030055a7 */ /* 0x000f2200080211ff */
[----:B------:R-:W-:Y:S01]  /*9a70*/  USHF.R.U32.HI UR5, URZ, UR6, UR5 ;  /* 0x00000006ff057299 */ /* 0x000fe20008011605 */
[----:B------:R-:W-:Y:S01]  /*9a80*/  @P3 SEL R5, R4, R5, !P4 ;  /* 0x0000000504053207 */ /* 0x000fe20006000000 */
[----:B------:R-:W-:Y:S01]  /*9a90*/  UISETP.NE.AND UP0, UPT, UR10, 0x1, UPT ;  /* 0x000000010a00788c */ /* 0x000fe2000bf05270 */
[----:B------:R-:W-:Y:S02]  /*9aa0*/  P2R R82, PR, RZ, 0x20 ;  /* 0x00000020ff527803 */ /* 0x000fe40000000000 */
[----:B------:R-:W-:Y:S01]  /*9ab0*/  LOP3.LUT R5, R5, 0x1, RZ, 0xc0, !PT ;  /* 0x0000000105057812 */ /* 0x000fe200078ec0ff */
[----:B------:R-:W-:Y:S02]  /*9ac0*/  USEL UR5, UR8, UR5, !UP0 ;  /* 0x0000000508057287 */ /* 0x000fe4000c000000 */
[----:B------:R-:W-:Y:S04]  /*9ad0*/  UISETP.NE.AND UP0, UPT, UR9, 0x1, UPT ;  /* 0x000000010900788c */ /* 0x000fe8000bf05270 */
[----:B------:R-:W-:Y:S02]  /*9ae0*/  IMAD R7, RZ, RZ, -UR5 ;  /* 0x80000005ff077e24 */ /* 0x000fe4000f8e02ff */
[----:B------:R-:W-:Y:S01]  /*9af0*/  IMAD.U32 R79, RZ, RZ, UR5 ;  /* 0x00000005ff4f7e24 */ /* 0x000fe2000f8e00ff */
[----:B------:R2:W3:Y:S01]  /*9b00*/  SYNCS.PHASECHK.TRANS64.TRYWAIT P0, [R85+URZ+0xb0], R0 ;  /* 0x0000b000550075a7 */ /* 0x0004e200080011ff */
[----:B-1----:R-:W-:Y:S01]  /*9b10*/  UIMAD.WIDE.U32 UR6, UR5, UR12, URZ ;  /* 0x0000000c050672a5 */ /* 0x002fe2000f8e00ff */
[----:B------:R-:W-:Y:S06]  /*9b20*/  IMAD R80, R7, UR10, R80 ;  /* 0x0000000a07507c24 */ /* 0x000fec000f8e0250 */
[----:B------:R-:W-:Y:S02]  /*9b30*/  UMOV UR4, UR7 ;  /* 0x0000000700047c82 */ /* 0x000fe40008000000 */
[----:B------:R-:W-:Y:S04]  /*9b40*/  USHF.R.U32.HI UR4, URZ, UR13, UR4 ;  /* 0x0000000dff047299 */ /* 0x000fe80008011604 */
[----:B------:R-:W-:Y:S02]  /*9b50*/  USEL UR4, UR5, UR4, !UP0 ;  /* 0x0000000405047287 */ /* 0x000fe4000c000000 */
[----:B------:R-:W-:Y:S02]  /*9b60*/  UISETP.NE.AND UP0, UPT, UR14, 0x1, UPT ;  /* 0x000000010e00788c */ /* 0x000fe4000bf05270 */
[----:B------:R-:W-:Y:S02]  /*9b70*/  UIMAD.WIDE.U32 UR6, UR4, UR15, URZ ;  /* 0x0000000f040672a5 */ /* 0x000fe4000f8e00ff */
[----:B------:R-:W-:Y:S02]  /*9b80*/  IMAD.U32 R78, RZ, RZ, UR4 ;  /* 0x00000004ff4e7e24 */ /* 0x000fe4000f8e00ff */
[----:B------:R-:W-:Y:S01]  /*9b90*/  PLOP3.LUT P2, PT, PT, PT, UP0, 0x80, 0x8 ;  /* 0x000000000008781c */ /* 0x000fe20003f4f008 */
[----:B------:R-:W-:Y:S02]  /*9ba0*/  IMAD R6, RZ, RZ, -UR4 ;  /* 0x80000004ff067e24 */ /* 0x000fe4000f8e02ff */
[----:B------:R-:W-:Y:S01]  /*9bb0*/  UMOV UR6, UR7 ;  /* 0x0000000700067c82 */ /* 0x000fe20008000000 */
[----:B------:R-:W-:Y:S01]  /*9bc0*/  IMAD.U32 R77, RZ, RZ, UR4 ;  /* 0x00000004ff4d7e24 */ /* 0x000fe2000f8e00ff */
[----:B--2---:R-:W-:Y:S01]  /*9bd0*/  USHF.R.U32.HI UR6, URZ, UR11, UR6 ;  /* 0x0000000bff067299 */ /* 0x004fe20008011606 */
[----:B------:R-:W-:Y:S05]  /*9be0*/  IMAD R79, R6, UR9, R79 ;  /* 0x00000009064f7c24 */ /* 0x000fea000f8e024f */
[----:B------:R-:W-:Y:S02]  /*9bf0*/  SEL R78, R78, UR6, !P2 ;  /* 0x000000064e4e7c07 */ /* 0x000fe4000d000000 */
[----:B------:R-:W-:Y:S03]  /*9c00*/  ISETP.NE.U32.AND P2, PT, R5, 0x1, PT ;  /* 0x000000010500780c */ /* 0x000fe60003f45070 */
[----:B------:R-:W-:Y:S01]  /*9c10*/  IMAD.MOV R4, RZ, RZ, -R78 ;  /* 0x000000ffff047224 */ /* 0x000fe200078e0a4e */
[----:B------:R-:W-:Y:S03]  /*9c20*/  P2R R86, PR, RZ, 0x4 ;  /* 0x00000004ff567803 */ /* 0x000fe60000000000 */
[----:B------:R-:W-:Y:S01]  /*9c30*/  IMAD R77, R4, UR14, R77 ;  /* 0x0000000e044d7c24 */ /* 0x000fe2000f8e024d */
[----:B----4-:R-:W-:Y:S01]  /*9c40*/  @P5 SEL R35, RZ, 0x1, !P1 ;  /* 0x00000001ff235807 */ /* 0x010fe20004800000 */
[----:B------:R-:W-:Y:S06]  /*9c50*/  @!P5 BRA `(.L_x_81) ;  /* 0x000000000094d947 */ /* 0x000fec0003800000 */
[----:B------:R-:W-:Y:S01]  /*9c60*/  HFMA2 R47, -RZ, RZ, 0, 0 ;  /* 0x00000000ff2f7431 */ /* 0x000fe200000001ff */
[----:B------:R-:W-:Y:S01]  /*9c70*/  ISETP.NE.AND P1, PT, R35, RZ, PT ;  /* 0x000000ff2300720c */ /* 0x000fe20003f25270 */
[----:B------:R-:W-:Y:S01]  /*9c80*/  IMAD.U32 R2, RZ, RZ, UR49 ;  /* 0x00000031ff027e24 */ /* 0x000fe2000f8e00ff */
[----:B------:R-:W-:Y:S11]  /*9c90*/  BSSY B0, `(.L_x_82) ;  /* 0x0000005000007945 */ /* 0x000ff60003800000 */
[----:B------:R-:W-:Y:S05]  /*9ca0*/  @P1 BRA `(.L_x_83) ;  /* 0x00000000000c1947 */ /* 0x000fea0003800000 */
[----:B------:R-:W-:Y:S04]  /*9cb0*/  SHF.L.U32 R4, R32, 0x1f, RZ ;  /* 0x0000001f20047819 */ /* 0x000fe800000006ff */
[----:B------:R-:W1:Y:S02]  /*9cc0*/  SYNCS.PHASECHK.TRANS64.TRYWAIT P1, [R3+URZ+0x60], R4 ;  /* 0x00006004030075a7 */ /* 0x000e6400080211ff */
[----:B-1----:R-:W-:Y:S05]  /*9cd0*/  @!P1 BRA `(.L_x_84) ;  /* 0x00000020004c9947 */ /* 0x002fea0003800000 */
.L_x_83:
[----:B------:R-:W-:Y:S05]  /*9ce0*/  BSYNC B0 ;  /* 0x0000000000007941 */ /* 0x000fea0003800000 */
.L_x_82:
[----:B------:R-:W-:Y:S01]  /*9cf0*/  ISETP.NE.AND P1, PT, R86, RZ, PT ;  /* 0x000000ff5600720c */ /* 0x000fe20003f25270 */
[----:B------:R-:W-:Y:S01]  /*9d00*/  IMAD.MOV.U32 R46, RZ, RZ, RZ ;  /* 0x000000ffff2e7224 */ /* 0x000fe200078e00ff */
[----:B------:R-:W-:Y:S02]  /*9d10*/  CS2R R44, SRZ ;  /* 0x00000000002c7805 */ /* 0x000fe4000001ff00 */
[----:B------:R-:W-:Y:S02]  /*9d20*/  CS2R R50, SRZ ;  /* 0x0000000000327805 */ /* 0x000fe4000001ff00 */
[----:B------:R-:W-:Y:S02]  /*9d30*/  CS2R R48, SRZ ;  /* 0x0000000000307805 */ /* 0x000fe4000001ff00 */
[----:B------:R-:W-:Y:S02]  /*9d40*/  CS2R R42, SRZ ;  /* 0x00000000002a7805 */ /* 0x000fe4000001ff00 */
[----:B------:R-:W-:Y:S02]  /*9d50*/  CS2R R40, SRZ ;  /* 0x0000000000287805 */ /* 0x000fe4000001ff00 */
[----:B------:R-:W-:Y:S02]  /*9d60*/  CS2R R38, SRZ ;  /* 0x0000000000267805 */ /* 0x000fe4000001ff00 */
[----:B------:R-:W-:Y:S01]  /*9d70*/  CS2R R36, SRZ ;  /* 0x0000000000247805 */ /* 0x000fe2000001ff00 */
[----:B------:R-:W-:Y:S01]  /*9d80*/  @P1 IMAD R5, R2, 0x800, R61 ;  /* 0x0000080002051824 */ /* 0x000fe200078e023d */
[----:B------:R-:W-:Y:S05]  /*9d90*/  @P1 WARPSYNC.ALL ;  /* 0x0000000000001948 */ /* 0x000fea0003800000 */
[----:B------:R-:W-:Y:S01]  /*9da0*/  @P1 LEA R5, R5, UR48, 0x2 ;  /* 0x0000003005051c11 */ /* 0x000fe2000f8e10ff */
[----:B------:R-:W-:Y:S04]  /*9db0*/  UIADD3 UR4, UPT, UPT, UR49, 0x1, URZ ;  /* 0x0000000131047890 */ /* 0x000fe8000fffe0ff */
[----:B------:R2:W4:Y:S01]  /*9dc0*/  @P1 LDSM.16.M88.4 R48, [R5+0x400] ;  /* 0x000400000530183b */ /* 0x0005220000000200 */
[----:B------:R-:W-:Y:S01]  /*9dd0*/  @P1 VIADD R2, R5, 0x400 ;  /* 0x0000040005021836 */ /* 0x000fe20000000000 */
[----:B------:R-:W-:Y:S01]  /*9de0*/  UISETP.NE.AND UP0, UPT, UR4, 0x3, UPT ;  /* 0x000000030400788c */ /* 0x000fe2000bf05270 */
[C-C-:B-1----:R-:W-:Y:S02]  /*9df0*/  @P1 IMAD R3, R76.reuse, 0x4, R5.reuse ;  /* 0x000000044c031824 */ /* 0x142fe400078e0205 */
[C---:B------:R-:W-:Y:S01]  /*9e00*/  @P1 IMAD R7, R75.reuse, 0x4, R2 ;  /* 0x000000044b071824 */ /* 0x040fe200078e0202 */
[----:B------:R-:W-:Y:S01]  /*9e10*/  USEL UR4, UR4, URZ, UP0 ;  /* 0x000000ff04047287 */ /* 0x000fe20008000000 */
[----:B------:R-:W-:Y:S01]  /*9e20*/  @P1 IMAD R2, R75, 0x4, R5 ;  /* 0x000000044b021824 */ /* 0x000fe200078e0205 */
[----:B------:R2:W1:Y:S01]  /*9e30*/  @P1 LDSM.16.M88.4 R44, [R3+0x400] ;  /* 0x00040000032c183b */ /* 0x0004620000000200 */
[----:B------:R-:W-:Y:S03]  /*9e40*/  @P1 IMAD R4, R76, 0x4, R7 ;  /* 0x000000044c041824 */ /* 0x000fe600078e0207 */
[----:B------:R-:W-:Y:S01]  /*9e50*/  IMAD.U32 R34, RZ, RZ, UR4 ;  /* 0x00000004ff227e24 */ /* 0x000fe2000f8e00ff */
[----:B------:R2:W1:Y:S05]  /*9e60*/  @P1 LDSM.16.M88.4 R40, [R2+0x400] ;  /* 0x000400000228183b */ /* 0x00046a0000000200 */
[----:B------:R2:W1:Y:S01]  /*9e70*/  @P1 LDSM.16.M88.4 R36, [R4] ;  /* 0x000000000424183b */ /* 0x0004620000000200 */
[----:B------:R-:W-:Y:S04]  /*9e80*/  PLOP3.LUT P1, PT, PT, PT, UP0, 0x80, 0x8 ;  /* 0x000000000008781c */ /* 0x000fe80003f2f008 */
[----:B------:R-:W-:Y:S04]  /*9e90*/  SEL R7, RZ, 0x1, P1 ;  /* 0x00000001ff077807 */ /* 0x000fe80000800000 */
[----:B------:R-:W-:Y:S02]  /*9ea0*/  LOP3.LUT R32, R32, R7, RZ, 0x3c, !PT ;  /* 0x0000000720207212 */ /* 0x000fe400078e3cff */
.L_x_81:
[----:B------:R-:W-:Y:S05]  /*9eb0*/  BSYNC B1 ;  /* 0x0000000000017941 */ /* 0x000fea0003800000 */
.L_x_80:
[----:B--2---:R-:W-:Y:S04]  /*9ec0*/  SHF.R.U32.HI R3, RZ, 0x15, R25 ;  /* 0x00000015ff037819 */ /* 0x004fe80000011619 */
[----:B------:R-:W-:Y:S01]  /*9ed0*/  LOP3.LUT P1, RZ, R3, 0x3, R64, 0x48, !PT ;  /* 0x0000000303ff7812 */ /* 0x000fe20007824840 */
[----:B------:R-:W-:Y:S01]  /*9ee0*/  @!UPT UIADD3 URZ, UPT, UPT, URZ, URZ, URZ ;  /* 0x000000fffffff290 */ /* 0x000fe2000fffe0ff */
[----:B---3--:R-:W-:Y:S11]  /*9ef0*/  @P0 BRA `(.L_x_85) ;  /* 0x0000000000080947 */ /* 0x008ff60003800000 */
[----:B------:R-:W2:Y:S02]  /*9f00*/  SYNCS.PHASECHK.TRANS64.TRYWAIT P0, [R85+URZ+0xb0], R0 ;  /* 0x0000b000550075a7 */ /* 0x000ea400080011ff */
[----:B--2---:R-:W-:Y:S05]  /*9f10*/  @!P0 BRA `(.L_x_86) ;  /* 0x0000001c00d08947 */ /* 0x004fea0003800000 */
.L_x_85:
[----:B------:R-:W-:Y:S05]  /*9f20*/  @!P1 BRA `(.L_x_87) ;  /* 0x0000000000409947 */ /* 0x000fea0003800000 */
[----:B------:R-:W3:Y:S01]  /*9f30*/  LDCU.64 UR8, c[0x4][0x70] ;  /* 0x01000e00ff0877ac */ /* 0x000ee20008000a00 */
[----:B------:R-:W-:Y:S01]  /*9f40*/  MOV R3, 0x0 ;  /* 0x0000000000037802 */ /* 0x000fe20000000f00 */
[----:B------:R-:W-:Y:S02]  /*9f50*/  HFMA2 R12, -RZ, RZ, 0, 5.9604644775390625e-08 ;  /* 0x00000001ff0c7431 */ /* 0x000fe400000001ff */
[----:B------:R-:W-:Y:S02]  /*9f60*/  IMAD.MOV.U32 R8, RZ, RZ, 0x192 ;  /* 0x00000192ff087424 */ /* 0x000fe400078e00ff */
[----:B------:R-:W-:Y:S01]  /*9f70*/  IMAD.MOV.U32 R13, RZ, RZ, RZ ;  /* 0x000000ffff0d7224 */ /* 0x000fe200078e00ff */
[----:B------:R-:W5:Y:S01]  /*9f80*/  LDCU.64 UR6, c[0x4][0x78] ;  /* 0x01000f00ff0677ac */ /* 0x000f620008000a00 */
[----:B------:R-:W1:Y:S01]  /*9f90*/  LDC.64 R2, c[0x4][R3] ;  /* 0x0100000003027b82 */ /* 0x000e620000000a00 */
[----:B------:R-:W2:Y:S01]  /*9fa0*/  LDCU.64 UR4, c[0x4][0x10] ;  /* 0x01000200ff0477ac */ /* 0x000ea20008000a00 */
[----:B---3--:R-:W-:Y:S01]  /*9fb0*/  MOV R5, UR9 ;  /* 0x0000000900057c02 */ /* 0x008fe20008000f00 */
[----:B------:R-:W-:Y:S01]  /*9fc0*/  IMAD.U32 R4, RZ, RZ, UR8 ;  /* 0x00000008ff047e24 */ /* 0x000fe2000f8e00ff */
[----:B-----5:R-:W-:Y:S01]  /*9fd0*/  MOV R7, UR7 ;  /* 0x0000000700077c02 */ /* 0x020fe20008000f00 */
[----:B------:R-:W-:Y:S01]  /*9fe0*/  IMAD.U32 R6, RZ, RZ, UR6 ;  /* 0x00000006ff067e24 */ /* 0x000fe2000f8e00ff */
[----:B--2---:R-:W-:Y:S01]  /*9ff0*/  MOV R11, UR5 ;  /* 0x00000005000b7c02 */ /* 0x004fe20008000f00 */
[----:B------:R-:W-:Y:S02]  /*a000*/  IMAD.U32 R10, RZ, RZ, UR4 ;  /* 0x00000004ff0a7e24 */ /* 0x000fe4000f8e00ff */
[----:B------:R-:W-:Y:S07]  /*a010*/  LEPC R20, `(.L_x_87) ;  /* 0x000000001014794e */ /* 0x000fee0000000000 */
[----:B-1--4-:R-:W-:Y:S05]  /*a020*/  CALL.ABS.NOINC R2 ;  /* 0x0000000002007343 */ /* 0x012fea0003c00000 */
.L_x_87:
[----:B----4-:R-:W-:Y:S01]  /*a030*/  LOP3.LUT R20, R48, 0xffffe000, RZ, 0xc0, !PT ;  /* 0xffffe00030147812 */ /* 0x010fe200078ec0ff */
[----:B------:R-:W-:Y:S05]  /*a040*/  WARPSYNC.ALL ;  /* 0x0000000000007948 */ /* 0x000fea0003800000 */
[----:B------:R-:W-:Y:S01]  /*a050*/  R2UR UR4, R25 ;  /* 0x00000000190472ca */ /* 0x000fe200000e0000 */
[----:B------:R-:W-:Y:S01]  /*a060*/  IMAD.SHL.U32 R83, R75, 0x4, RZ ;  /* 0x000000044b537824 */ /* 0x000fe200078e00ff */
[----:B------:R-:W-:Y:S01]  /*a070*/  LOP3.LUT R21, R49, 0xffffe000, RZ, 0xc0, !PT ;  /* 0xffffe00031157812 */ /* 0x000fe200078ec0ff */
[----:B------:R-:W-:Y:S01]  /*a080*/  IMAD.U32 R84, RZ, RZ, UR49 ;  /* 0x00000031ff547e24 */ /* 0x000fe2000f8e00ff */
[----:B------:R-:W-:Y:S01]  /*a090*/  LOP3.LUT R26, R50, 0xffffe000, RZ, 0xc0, !PT ;  /* 0xffffe000321a7812 */ /* 0x000fe200078ec0ff */
[----:B------:R-:W-:Y:S01]  /*a0a0*/  BSSY.RECONVERGENT B0, `(.L_x_88) ;  /* 0x000005d000007945 */ /* 0x000fe20003800200 */
[----:B-1----:R-:W-:Y:S01]  /*a0b0*/  LOP3.LUT R33, R46, 0xffffe000, RZ, 0xc0, !PT ;  /* 0xffffe0002e217812 */ /* 0x002fe200078ec0ff */
[----:B------:R-:W-:Y:S01]  /*a0c0*/  IMAD R84, R84, 0x800, R61 ;  /* 0x0000080054547824 */ /* 0x000fe200078e023d */
[----:B------:R-:W-:Y:S04]  /*a0d0*/  ISETP.NE.AND P0, PT, R62, RZ, PT ;  /* 0x000000ff3e00720c */ /* 0x000fe80003f05270 */
[----:B------:R-:W-:Y:S01]  /*a0e0*/  LEA R87, R84, UR48, 0x2 ;  /* 0x0000003054577c11 */ /* 0x000fe2000f8e10ff */
[----:B------:R-:W2:Y:S01]  /*a0f0*/  LDTM.16dp128bit.x8 R4, tmem[UR4] ;  /* 0x00000004000479ee */ /* 0x000ea20008180000 */
[----:B------:R-:W-:Y:S02]  /*a100*/  IMAD.SHL.U32 R84, R76, 0x4, RZ ;  /* 0x000000044c547824 */ /* 0x000fe400078e00ff */
[--C-:B------:R-:W-:Y:S03]  /*a110*/  IADD3 R89, PT, PT, R83, 0x400, R87.reuse ;  /* 0x0000040053597810 */ /* 0x100fe60007ffe057 */
[C---:B------:R-:W-:Y:S02]  /*a120*/  IADD3 R90, PT, PT, R84.reuse, 0x400, R87 ;  /* 0x00000400545a7810 */ /* 0x040fe40007ffe057 */
[----:B------:R-:W-:Y:S02]  /*a130*/  IMAD.IADD R88, R84, 0x1, R89 ;  /* 0x0000000154587824 */ /* 0x000fe400078e0259 */
[C---:B--2---:R-:W-:Y:S01]  /*a140*/  FMUL R0, R24.reuse, R4 ;  /* 0x0000000418007220 */ /* 0x044fe20000400000 */
[C---:B------:R-:W-:Y:S01]  /*a150*/  FMUL R2, R24.reuse, R5 ;  /* 0x0000000518027220 */ /* 0x040fe20000400000 */
[C---:B------:R-:W-:Y:S01]  /*a160*/  FMUL R3, R24.reuse, R6 ;  /* 0x0000000618037220 */ /* 0x040fe20000400000 */
[----:B------:R-:W-:Y:S01]  /*a170*/  FMUL R7, R24, R7 ;  /* 0x0000000718077220 */ /* 0x000fe20000400000 */
[----:B------:R-:W-:Y:S01]  /*a180*/  FFMA R28, R27, R20, R0 ;  /* 0x000000141b1c7223 */ /* 0x000fe20000000000 */
[----:B------:R-:W-:Y:S01]  /*a190*/  LOP3.LUT R20, R51, 0xffffe000, RZ, 0xc0, !PT ;  /* 0xffffe00033147812 */ /* 0x000fe200078ec0ff */
[C---:B------:R-:W-:Y:S01]  /*a1a0*/  FFMA R29, R27.reuse, R21, R2 ;  /* 0x000000151b1d7223 */ /* 0x040fe20000000002 */
[----:B------:R-:W-:Y:S01]  /*a1b0*/  LOP3.LUT R21, R44, 0xffffe000, RZ, 0xc0, !PT ;  /* 0xffffe0002c157812 */ /* 0x000fe200078ec0ff */
[----:B------:R-:W-:Y:S01]  /*a1c0*/  FFMA R30, R27, R26, R3 ;  /* 0x0000001a1b1e7223 */ /* 0x000fe20000000003 */
[----:B------:R-:W-:Y:S01]  /*a1d0*/  LOP3.LUT R26, R45, 0xffffe000, RZ, 0xc0, !PT ;  /* 0xffffe0002d1a7812 */ /* 0x000fe200078ec0ff */
[C---:B------:R-:W-:Y:S01]  /*a1e0*/  FMUL R4, R24.reuse, R8 ;  /* 0x0000000818047220 */ /* 0x040fe20000400000 */
[----:B------:R-:W-:Y:S01]  /*a1f0*/  F2FP.TF32.F32.PACK_B R28, R28 ;  /* 0x0000001cff1c723e */ /* 0x000fe200024050ff */
[----:B------:R-:W-:Y:S01]  /*a200*/  FFMA R31, R27, R20, R7 ;  /* 0x000000141b1f7223 */ /* 0x000fe20000000007 */
[----:B------:R-:W-:Y:S01]  /*a210*/  LOP3.LUT R20, R47, 0xffffe000, RZ, 0xc0, !PT ;  /* 0xffffe0002f147812 */ /* 0x000fe200078ec0ff */
[C---:B------:R-:W-:Y:S01]  /*a220*/  FMUL R5, R24.reuse, R9 ;  /* 0x0000000918057220 */ /* 0x040fe20000400000 */
[----:B------:R-:W-:Y:S01]  /*a230*/  F2FP.TF32.F32.PACK_B R29, R29 ;  /* 0x0000001dff1d723e */ /* 0x000fe200024050ff */
[C---:B------:R-:W-:Y:S01]  /*a240*/  FMUL R6, R24.reuse, R10 ;  /* 0x0000000a18067220 */ /* 0x040fe20000400000 */
[----:B------:R-:W-:Y:S01]  /*a250*/  F2FP.TF32.F32.PACK_B R30, R30 ;  /* 0x0000001eff1e723e */ /* 0x000fe200024050ff */
[----:B------:R-:W-:Y:S01]  /*a260*/  FMUL R11, R24, R11 ;  /* 0x0000000b180b7220 */ /* 0x000fe20000400000 */
[----:B------:R-:W-:Y:S01]  /*a270*/  F2FP.TF32.F32.PACK_B R31, R31 ;  /* 0x0000001fff1f723e */ /* 0x000fe200024050ff */
[C---:B------:R-:W-:Y:S01]  /*a280*/  FFMA R4, R27.reuse, R21, R4 ;  /* 0x000000151b047223 */ /* 0x040fe20000000004 */
[----:B------:R-:W-:Y:S01]  /*a290*/  LOP3.LUT R21, R40, 0xffffe000, RZ, 0xc0, !PT ;  /* 0xffffe00028157812 */ /* 0x000fe200078ec0ff */
[----:B------:R-:W-:Y:S01]  /*a2a0*/  FFMA R5, R27, R26, R5 ;  /* 0x0000001a1b057223 */ /* 0x000fe20000000005 */
[----:B------:R-:W-:Y:S01]  /*a2b0*/  LOP3.LUT R26, R43, 0xffffe000, RZ, 0xc0, !PT ;  /* 0xffffe0002b1a7812 */ /* 0x000fe200078ec0ff */
[C---:B------:R-:W-:Y:S01]  /*a2c0*/  FFMA R6, R27.reuse, R33, R6 ;  /* 0x000000211b067223 */ /* 0x040fe20000000006 */
[----:B------:R-:W-:Y:S01]  /*a2d0*/  LOP3.LUT R33, R42, 0xffffe000, RZ, 0xc0, !PT ;  /* 0xffffe0002a217812 */ /* 0x000fe200078ec0ff */
[C---:B------:R-:W-:Y:S01]  /*a2e0*/  FMUL R8, R24.reuse, R12 ;  /* 0x0000000c18087220 */ /* 0x040fe20000400000 */
[----:B------:R-:W-:Y:S01]  /*a2f0*/  F2FP.TF32.F32.PACK_B R4, R4 ;  /* 0x00000004ff04723e */ /* 0x000fe200024050ff */
[----:B------:R-:W-:Y:S01]  /*a300*/  FFMA R7, R27, R20, R11 ;  /* 0x000000141b077223 */ /* 0x000fe2000000000b */
[----:B------:R-:W-:Y:S01]  /*a310*/  LOP3.LUT R20, R41, 0xffffe000, RZ, 0xc0, !PT ;  /* 0xffffe00029147812 */ /* 0x000fe200078ec0ff */
[----:B------:R-:W-:Y:S01]  /*a320*/  FMUL R9, R24, R13 ;  /* 0x0000000d18097220 */ /* 0x000fe20000400000 */
[----:B------:R-:W-:Y:S01]  /*a330*/  F2FP.TF32.F32.PACK_B R5, R5 ;  /* 0x00000005ff05723e */ /* 0x000fe200024050ff */
[----:B------:R1:W-:Y:S01]  /*a340*/  STSM.16.M88.4 [R87+0x400], R28 ;  /* 0x0004001c57007844 */ /* 0x0003e20000000200 */
[----:B------:R-:W-:Y:S01]  /*a350*/  F2FP.TF32.F32.PACK_B R6, R6 ;  /* 0x00000006ff06723e */ /* 0x000fe200024050ff */
[C---:B------:R-:W-:Y:S01]  /*a360*/  FFMA R8, R27.reuse, R21, R8 ;  /* 0x000000151b087223 */ /* 0x040fe20000000008 */
[----:B------:R-:W-:Y:S01]  /*a370*/  LOP3.LUT R21, R36, 0xffffe000, RZ, 0xc0, !PT ;  /* 0xffffe00024157812 */ /* 0x000fe200078ec0ff */
[C---:B------:R-:W-:Y:S01]  /*a380*/  FMUL R10, R24.reuse, R14 ;  /* 0x0000000e180a7220 */ /* 0x040fe20000400000 */
[C---:B------:R-:W-:Y:S01]  /*a390*/  FMUL R15, R24.reuse, R15 ;  /* 0x0000000f180f7220 */ /* 0x040fe20000400000 */
[C---:B------:R-:W-:Y:S01]  /*a3a0*/  FMUL R12, R24.reuse, R16 ;  /* 0x00000010180c7220 */ /* 0x040fe20000400000 */
[C---:B------:R-:W-:Y:S01]  /*a3b0*/  FFMA R9, R27.reuse, R20, R9 ;  /* 0x000000141b097223 */ /* 0x040fe20000000009 */
[C---:B------:R-:W-:Y:S01]  /*a3c0*/  FFMA R10, R27.reuse, R33, R10 ;  /* 0x000000211b0a7223 */ /* 0x040fe2000000000a */
[C---:B------:R-:W-:Y:S01]  /*a3d0*/  FFMA R11, R27.reuse, R26, R15 ;  /* 0x0000001a1b0b7223 */ /* 0x040fe2000000000f */
[----:B------:R-:W-:Y:S01]  /*a3e0*/  FFMA R12, R27, R21, R12 ;  /* 0x000000151b0c7223 */ /* 0x000fe2000000000c */
[----:B------:R-:W-:Y:S01]  /*a3f0*/  LOP3.LUT R20, R37, 0xffffe000, RZ, 0xc0, !PT ;  /* 0xffffe00025147812 */ /* 0x000fe200078ec0ff */
[----:B------:R-:W-:Y:S01]  /*a400*/  FMUL R13, R24, R17 ;  /* 0x00000011180d7220 */ /* 0x000fe20000400000 */
[----:B------:R-:W-:Y:S01]  /*a410*/  LOP3.LUT R21, R38, 0xffffe000, RZ, 0xc0, !PT ;  /* 0xffffe00026157812 */ /* 0x000fe200078ec0ff */
[C---:B------:R-:W-:Y:S01]  /*a420*/  FMUL R14, R24.reuse, R18 ;  /* 0x00000012180e7220 */ /* 0x040fe20000400000 */
[----:B------:R-:W-:Y:S01]  /*a430*/  LOP3.LUT R26, R39, 0xffffe000, RZ, 0xc0, !PT ;  /* 0xffffe000271a7812 */ /* 0x000fe200078ec0ff */
[----:B------:R-:W-:Y:S01]  /*a440*/  FMUL R19, R24, R19 ;  /* 0x0000001318137220 */ /* 0x000fe20000400000 */
[----:B------:R-:W-:Y:S01]  /*a450*/  F2FP.TF32.F32.PACK_B R7, R7 ;  /* 0x00000007ff07723e */ /* 0x000fe200024050ff */
[C---:B------:R-:W-:Y:S01]  /*a460*/  FFMA R13, R27.reuse, R20, R13 ;  /* 0x000000141b0d7223 */ /* 0x040fe2000000000d */
[C---:B------:R-:W-:Y:S01]  /*a470*/  FFMA R14, R27.reuse, R21, R14 ;  /* 0x000000151b0e7223 */ /* 0x040fe2000000000e */
[----:B------:R-:W-:Y:S01]  /*a480*/  FFMA R15, R27, R26, R19 ;  /* 0x0000001a1b0f7223 */ /* 0x000fe20000000013 */
[----:B------:R-:W-:Y:S01]  /*a490*/  F2FP.TF32.F32.PACK_B R8, R8 ;  /* 0x00000008ff08723e */ /* 0x000fe200024050ff */
[----:B------:R1:W-:Y:S01]  /*a4a0*/  STSM.16.M88.4 [R90], R4 ;  /* 0x000000045a007844 */ /* 0x0003e20000000200 */
[----:B------:R-:W-:Y:S02]  /*a4b0*/  F2FP.TF32.F32.PACK_B R9, R9 ;  /* 0x00000009ff09723e */ /* 0x000fe400024050ff */
[----:B------:R-:W-:Y:S02]  /*a4c0*/  F2FP.TF32.F32.PACK_B R10, R10 ;  /* 0x0000000aff0a723e */ /* 0x000fe400024050ff */
[----:B------:R-:W-:Y:S02]  /*a4d0*/  F2FP.TF32.F32.PACK_B R11, R11 ;  /* 0x0000000bff0b723e */ /* 0x000fe400024050ff */
[----:B------:R-:W-:Y:S02]  /*a4e0*/  F2FP.TF32.F32.PACK_B R12, R12 ;  /* 0x0000000cff0c723e */ /* 0x000fe400024050ff */
[----:B------:R-:W-:Y:S01]  /*a4f0*/  F2FP.TF32.F32.PACK_B R13, R13 ;  /* 0x0000000dff0d723e */ /* 0x000fe200024050ff */
[----:B------:R1:W-:Y:S01]  /*a500*/  STSM.16.M88.4 [R89], R8 ;  /* 0x0000000859007844 */ /* 0x0003e20000000200 */
[----:B------:R-:W-:Y:S02]  /*a510*/  F2FP.TF32.F32.PACK_B R14, R14 ;  /* 0x0000000eff0e723e */ /* 0x000fe400024050ff */
[----:B------:R-:W-:Y:S05]  /*a520*/  F2FP.TF32.F32.PACK_B R15, R15 ;  /* 0x0000000fff0f723e */ /* 0x000fea00024050ff */
[----:B------:R1:W-:Y:S01]  /*a530*/  STSM.16.M88.4 [R88], R12 ;  /* 0x0000000c58007844 */ /* 0x0003e20000000200 */
[----:B------:R-:W-:Y:S01]  /*a540*/  @!PT LDS RZ, [RZ] ;  /* 0x00000000fffff984 */ /* 0x000fe20000000800 */
[----:B------:R-:W-:Y:S01]  /*a550*/  @!PT LDS RZ, [RZ] ;  /* 0x00000000fffff984 */ /* 0x000fe20000000800 */
[----:B------:R-:W-:Y:S01]  /*a560*/  @!PT LDS RZ, [RZ] ;  /* 0x00000000fffff984 */ /* 0x000fe20000000800 */
[----:B------:R-:W-:Y:S01]  /*a570*/  @!PT LDS RZ, [RZ] ;  /* 0x00000000fffff984 */ /* 0x000fe20000000800 */
[----:B------:R2:W-:Y:S07]  /*a580*/  MEMBAR.ALL.CTA ;  /* 0x0000000000007992 */ /* 0x0005ee0000008000 */
[----:B--2---:R-:W2:Y:S02]  /*a590*/  FENCE.VIEW.ASYNC.S ;  /* 0x00000000000073c6 */ /* 0x004ea40000000000 */
[----:B--2---:R-:W-:Y:S06]  /*a5a0*/  BAR.SYNC.DEFER_BLOCKING 0x1, 0x80 ;  /* 0x0042000000007b1d */ /* 0x004fec0000010000 */
[----:B------:R-:W-:Y:S05]  /*a5b0*/  @P0 BRA `(.L_x_89) ;  /* 0x00000000002c0947 */ /* 0x000fea0003800000 */
[----:B------:R-:W2:Y:S01]  /*a5c0*/  LDCU.64 UR6, c[0x0][0x348] ;  /* 0x00006900ff0677ac */ /* 0x000ea20008000a00 */
[----:B------:R-:W-:Y:S02]  /*a5d0*/  R2UR UR42, R80 ;  /* 0x00000000502a72ca */ /* 0x000fe400000e0000 */
[----:B------:R-:W-:Y:S01]  /*a5e0*/  R2UR UR43, R79 ;  /* 0x000000004f2b72ca */ /* 0x000fe200000e0000 */
[----:B------:R-:W-:Y:S01]  /*a5f0*/  ULEA UR5, UR49, UR48, 0xd ;  /* 0x0000003031057291 */ /* 0x000fe2000f8e68ff */
[----:B------:R-:W-:Y:S02]  /*a600*/  R2UR UR44, R77 ;  /* 0x000000004d2c72ca */ /* 0x000fe400000e0000 */
[----:B------:R-:W-:Y:S01]  /*a610*/  R2UR UR45, R78 ;  /* 0x000000004e2d72ca */ /* 0x000fe200000e0000 */
[----:B------:R-:W-:Y:S02]  /*a620*/  UIADD3 UR40, UPT, UPT, UR5, 0x400, URZ ;  /* 0x0000040005287890 */ /* 0x000fe4000fffe0ff */
[----:B--2---:R-:W-:Y:S04]  /*a630*/  UIADD3 UR4, UP0, UPT, UR6, 0x780, URZ ;  /* 0x0000078006047890 */ /* 0x004fe8000ff1e0ff */
[----:B------:R-:W-:Y:S09]  /*a640*/  UIADD3.X UR5, UPT, UPT, URZ, UR7, URZ, UP0, !UPT ;  /* 0x00000007ff057290 */ /* 0x000ff200087fe4ff */
[----:B------:R2:W-:Y:S02]  /*a650*/  UTMASTG.5D.IM2COL [UR40], [UR4] ;  /* 0x00000028040073b5 */ /* 0x0005e40008060000 */
[----:B--2---:R0:W-:Y:S02]  /*a660*/  UTMACMDFLUSH ;  /* 0x00000000000079b7 */ /* 0x0041e40000000000 */
.L_x_89:
[----:B------:R-:W-:Y:S05]  /*a670*/  BSYNC.RECONVERGENT B0 ;  /* 0x0000000000007941 */ /* 0x000fea0003800200 */
.L_x_88:
[----:B------:R-:W-:Y:S01]  /*a680*/  UIADD3 UR42, UPT, UPT, UR49, 0x1, URZ ;  /* 0x00000001312a7890 */ /* 0x000fe2000fffe0ff */
[----:B------:R-:W-:Y:S03]  /*a690*/  BSSY.RECONVERGENT B0, `(.L_x_90) ;  /* 0x0000005000007945 */ /* 0x000fe60003800200 */
[----:B------:R-:W-:Y:S04]  /*a6a0*/  UISETP.NE.AND UP0, UPT, UR42, 0x3, UPT ;  /* 0x000000032a00788c */ /* 0x000fe8000bf05270 */
[----:B------:R-:W-:Y:S01]  /*a6b0*/  USEL UR40, UR42, URZ, UP0 ;  /* 0x000000ff2a287287 */ /* 0x000fe20008000000 */
[----:B------:R-:W-:Y:S11]  /*a6c0*/  @P0 BRA `(.L_x_91) ;  /* 0x0000000000040947 */ /* 0x000ff60003800000 */
[----:B------:R-:W-:Y:S04]  /*a6d0*/  DEPBAR.LE SB0, 0x1 ;  /* 0x000080400000791a */ /* 0x000fe80000000000 */
.L_x_91:
[----:B------:R-:W-:Y:S05]  /*a6e0*/  BSYNC.RECONVERGENT B0 ;  /* 0x0000000000007941 */ /* 0x000fea0003800200 */
.L_x_90:
[----:B------:R-:W-:Y:S01]  /*a6f0*/  BAR.SYNC.DEFER_BLOCKING 0x1, 0x80 ;  /* 0x0042000000007b1d */ /* 0x000fe20000010000 */
[----:B------:R-:W-:Y:S01]  /*a700*/  ISETP.NE.AND P1, PT, R82, RZ, PT ;  /* 0x000000ff5200720c */ /* 0x000fe20003f25270 */
[----:B------:R-:W-:Y:S01]  /*a710*/  UISETP.NE.AND UP0, UPT, UR51, URZ, UPT ;  /* 0x000000ff3300728c */ /* 0x000fe2000bf05270 */
[----:B------:R-:W-:Y:S11]  /*a720*/  LEA R3, R34, UR48, 0x3 ;  /* 0x0000003022037c11 */ /* 0x000ff6000f8e18ff */
[----:B-1----:R-:W-:Y:S01]  /*a730*/  @P1 SHF.L.U32 R4, R32, 0x1f, RZ ;  /* 0x0000001f20041819 */ /* 0x002fe200000006ff */
[----:B------:R-:W-:Y:S06]  /*a740*/  BRA.U !UP0, `(.L_x_92) ;  /* 0x0000000108287547 */ /* 0x000fec000b800000 */
[----:B------:R-:W1:Y:S01]  /*a750*/  S2R R0, SR_CgaCtaId ;  /* 0x0000000000007919 */ /* 0x000e620000008800 */
[----:B------:R-:W-:Y:S05]  /*a760*/  IMAD.U32 R2, RZ, RZ, UR52 ;  /* 0x00000034ff027e24 */ /* 0x000fea000f8e00ff */
[C---:B------:R-:W-:Y:S01]  /*a770*/  @P1 LEA R5, R2.reuse, UR48, 0x3 ;  /* 0x0000003002051c11 */ /* 0x040fe2000f8e18ff */
[----:B------:R-:W-:Y:S04]  /*a780*/  VIADD R2, R2, 0x1 ;  /* 0x0000000102027836 */ /* 0x000fe80000000000 */
[----:B------:R-:W-:Y:S01]  /*a790*/  @P1 VIADD R5, R5, 0x78 ;  /* 0x0000007805051836 */ /* 0x000fe20000000000 */
[C---:B------:R-:W-:Y:S04]  /*a7a0*/  ISETP.NE.AND P0, PT, R2.reuse, 0x3, PT ;  /* 0x000000030200780c */ /* 0x040fe80003f05270 */
[----:B------:R-:W-:Y:S04]  /*a7b0*/  SEL R2, R2, RZ, P0 ;  /* 0x000000ff02027207 */ /* 0x000fe80000000000 */
[----:B------:R-:W-:Y:S02]  /*a7c0*/  R2UR UR52, R2 ;  /* 0x00000000023472ca */ /* 0x000fe400000e0000 */
[----:B-1----:R-:W-:Y:S04]  /*a7d0*/  @P1 PRMT R0, R0, 0x654, R5 ;  /* 0x0000065400001816 */ /* 0x002fe80000000005 */
[----:B------:R1:W-:Y:S09]  /*a7e0*/  @P1 SYNCS.ARRIVE.TRANS64.RED.A1T0 RZ, [R0+URZ], RZ ;  /* 0x000000ff00ff19a7 */ /* 0x0003f200081004ff */
.L_x_92:
[----:B------:R-:W2:Y:S01]  /*a7f0*/  @P1 SYNCS.PHASECHK.TRANS64.TRYWAIT P0, [R3+URZ+0x60], R4 ;  /* 0x00006004030015a7 */ /* 0x000ea200080011ff */
[----:B------:R-:W-:Y:S01]  /*a800*/  BSSY B1, `(.L_x_93) ;  /* 0x0000017000017945 */ /* 0x000fe20003800000 */
[----:B--2---:R-:W-:Y:S03]  /*a810*/  @P1 SEL R35, RZ, 0x1, !P0 ;  /* 0x00000001ff231807 */ /* 0x004fe60004000000 */
[----:B------:R-:W-:Y:S05]  /*a820*/  @!P1 BRA `(.L_x_94) ;  /* 0x0000000000509947 */ /* 0x000fea0003800000 */
[----:B------:R-:W-:Y:S01]  /*a830*/  ISETP.NE.AND P1, PT, R86, RZ, PT ;  /* 0x000000ff5600720c */ /* 0x000fe20003f25270 */
[----:B------:R-:W-:Y:S01]  /*a840*/  BSSY B0, `(.L_x_95) ;  /* 0x000000a000007945 */ /* 0x000fe20003800000 */
[----:B------:R-:W-:Y:S11]  /*a850*/  ISETP.NE.AND P0, PT, R35, RZ, PT ;  /* 0x000000ff2300720c */ /* 0x000ff60003f05270 */
[----:B------:R-:W-:Y:S05]  /*a860*/  @P1 IMAD R2, R34, 0x800, R61 ;  /* 0x0000080022021824 */ /* 0x000fea00078e023d */
[----:B------:R-:W-:Y:S05]  /*a870*/  @P1 LEA R2, R2, UR48, 0x2 ;  /* 0x0000003002021c11 */ /* 0x000fea000f8e10ff */
[--C-:B------:R-:W-:Y:S02]  /*a880*/  @P1 IMAD.IADD R5, R83, 0x1, R2.reuse ;  /* 0x0000000153051824 */ /* 0x100fe400078e0202 */
[----:B-1----:R-:W-:Y:S01]  /*a890*/  @P1 IMAD.IADD R0, R84, 0x1, R2 ;  /* 0x0000000154001824 */ /* 0x002fe200078e0202 */
[----:B------:R-:W-:Y:S06]  /*a8a0*/  @P0 BRA `(.L_x_96) ;  /* 0x00000000000c0947 */ /* 0x000fec0003800000 */
[----:B------:R-:W-:Y:S04]  /*a8b0*/  SHF.L.U32 R32, R32, 0x1f, RZ ;  /* 0x0000001f20207819 */ /* 0x000fe800000006ff */
[----:B------:R-:W1:Y:S02]  /*a8c0*/  SYNCS.PHASECHK.TRANS64.TRYWAIT P0, [R3+URZ+0x60], R32 ;  /* 0x00006020030075a7 */ /* 0x000e6400080011ff */
[----:B-1----:R-:W-:Y:S05]  /*a8d0*/  @!P0 BRA `(.L_x_97) ;  /* 0x0000001400748947 */ /* 0x002fea0003800000 */
.L_x_96:
[----:B------:R-:W-:Y:S05]  /*a8e0*/  BSYNC B0 ;  /* 0x0000000000007941 */ /* 0x000fea0003800000 */
.L_x_95:
[----:B------:R-:W-:Y:S11]  /*a8f0*/  ISETP.NE.AND P0, PT, R86, RZ, PT ;  /* 0x000000ff5600720c */ /* 0x000ff60003f05270 */
[----:B------:R-:W-:Y:S02]  /*a900*/  @!UPT UIADD3 URZ, UPT, UPT, URZ, URZ, URZ ;  /* 0x000000fffffff290 */ /* 0x000fe4000fffe0ff */
[----:B-1----:R-:W-:Y:S01]  /*a910*/  @P0 IADD3 R3, PT, PT, R84, R5, RZ ;  /* 0x0000000554030210 */ /* 0x002fe20007ffe0ff */
[----:B------:R-:W-:Y:S05]  /*a920*/  @P0 WARPSYNC.ALL ;  /* 0x0000000000000948 */ /* 0x000fea0003800000 */
[----:B------:R2:W3:Y:S04]  /*a930*/  @P0 LDSM.16.M88.4 R48, [R2+0x400] ;  /* 0x000400000230083b */ /* 0x0004e80000000200 */
[----:B------:R2:W4:Y:S04]  /*a940*/  @P0 LDSM.16.M88.4 R44, [R0+0x400] ;  /* 0x00040000002c083b */ /* 0x0005280000000200 */
[----:B------:R2:W1:Y:S04]  /*a950*/  @P0 LDSM.16.M88.4 R40, [R5+0x400] ;  /* 0x000400000528083b */ /* 0x0004680000000200 */
[----:B------:R2:W1:Y:S02]  /*a960*/  @P0 LDSM.16.M88.4 R36, [R3+0x400] ;  /* 0x000400000324083b */ /* 0x0004640000000200 */
.L_x_94:
[----:B------:R-:W-:Y:S05]  /*a970*/  BSYNC B1 ;  /* 0x0000000000017941 */ /* 0x000fea0003800000 */
.L_x_93:
[----:B--2---:R-:W-:Y:S05]  /*a980*/  VIADD R3, R25, 0x20 ;  /* 0x0000002019037836 */ /* 0x004fea0000000000 */
[----:B------:R-:W-:Y:S04]  /*a990*/  SHF.R.U32.HI R3, RZ, 0x15, R3 ;  /* 0x00000015ff037819 */ /* 0x000fe80000011603 */
[----:B------:R-:W-:Y:S11]  /*a9a0*/  LOP3.LUT P0, RZ, R3, 0x3, R64, 0x48, !PT ;  /* 0x0000000303ff7812 */ /* 0x000ff60007804840 */
[----:B------:R-:W-:Y:S02]  /*a9b0*/  @!UPT UIADD3 URZ, UPT, UPT, URZ, URZ, URZ ;  /* 0x000000fffffff290 */ /* 0x000fe4000fffe0ff */
[----:B------:R-:W-:Y:S05]  /*a9c0*/  @!P0 BRA `(.L_x_98) ;  /* 0x0000000000408947 */ /* 0x000fea0003800000 */
[----:B------:R-:W2:Y:S01]  /*a9d0*/  LDCU.64 UR8, c[0x4][0x70] ;  /* 0x01000e00ff0877ac */ /* 0x000ea20008000a00 */
[----:B------:R-:W-:Y:S01]  /*a9e0*/  MOV R3, 0x0 ;  /* 0x0000000000037802 */ /* 0x000fe20000000f00 */
[----:B------:R-:W-:Y:S02]  /*a9f0*/  HFMA2 R12, -RZ, RZ, 0, 5.9604644775390625e-08 ;  /* 0x00000001ff0c7431 */ /* 0x000fe400000001ff */
[----:B------:R-:W-:Y:S02]  /*aa00*/  IMAD.MOV.U32 R8, RZ, RZ, 0x192 ;  /* 0x00000192ff087424 */ /* 0x000fe400078e00ff */
[----:B------:R-:W-:Y:S01]  /*aa10*/  IMAD.MOV.U32 R13, RZ, RZ, RZ ;  /* 0x000000ffff0d7224 */ /* 0x000fe200078e00ff */
[----:B------:R-:W5:Y:S01]  /*aa20*/  LDCU.64 UR6, c[0x4][0x78] ;  /* 0x01000f00ff0677ac */ /* 0x000f620008000a00 */
[----:B------:R-:W1:Y:S01]  /*aa30*/  LDC.64 R2, c[0x4][R3] ;  /* 0x0100000003027b82 */ /* 0x000e620000000a00 */
[----:B------:R-:W3:Y:S01]  /*aa40*/  LDCU.64 UR4, c[0x4][0x10] ;  /* 0x01000200ff0477ac */ /* 0x000ee20008000a00 */
[----:B--2---:R-:W-:Y:S01]  /*aa50*/  MOV R5, UR9 ;  /* 0x0000000900057c02 */ /* 0x004fe20008000f00 */
[----:B------:R-:W-:Y:S01]  /*aa60*/  IMAD.U32 R4, RZ, RZ, UR8 ;  /* 0x00000008ff047e24 */ /* 0x000fe2000f8e00ff */
[----:B-----5:R-:W-:Y:S01]  /*aa70*/  MOV R7, UR7 ;  /* 0x0000000700077c02 */ /* 0x020fe20008000f00 */
[----:B------:R-:W-:Y:S01]  /*aa80*/  IMAD.U32 R6, RZ, RZ, UR6 ;  /* 0x00000006ff067e24 */ /* 0x000fe2000f8e00ff */
[----:B---3--:R-:W-:Y:S01]  /*aa90*/  MOV R11, UR5 ;  /* 0x00000005000b7c02 */ /* 0x008fe20008000f00 */
[----:B------:R-:W-:Y:S02]  /*aaa0*/  IMAD.U32 R10, RZ, RZ, UR4 ;  /* 0x00000004ff0a7e24 */ /* 0x000fe4000f8e00ff */
[----:B------:R-:W-:Y:S07]  /*aab0*/  LEPC R20, `(.L_x_98) ;  /* 0x000000001014794e */ /* 0x000fee0000000000 */
[----:B-1--4-:R-:W-:Y:S05]  /*aac0*/  CALL.ABS.NOINC R2 ;  /* 0x0000000002007343 */ /* 0x012fea0003c00000 */
.L_x_98:
[----:B------:R-:W-:Y:S01]  /*aad0*/  ISETP.NE.AND P1, PT, R62, RZ, PT ;  /* 0x000000ff3e00720c */ /* 0x000fe20003f25270 */
[----:B------:R-:W-:Y:S05]  /*aae0*/  WARPSYNC.ALL ;  /* 0x0000000000007948 */ /* 0x000fea0003800000 */
[----:B------:R-:W-:Y:S01]  /*aaf0*/  R2UR UR4, R25 ;  /* 0x00000000190472ca */ /* 0x000fe200000e0000 */
[----:B------:R-:W2:Y:S01]  /*ab00*/  S2UR UR5, SR_CgaCtaId ;  /* 0x00000000000579c3 */ /* 0x000ea20000008800 */
[----:B-1-3--:R-:W-:Y:S01]  /*ab10*/  LOP3.LUT R0, R48, 0xffffe000, RZ, 0xc0, !PT ;  /* 0xffffe00030007812 */ /* 0x00afe200078ec0ff */
[----:B------:R-:W-:Y:S01]  /*ab20*/  IMAD.U32 R86, RZ, RZ, UR40 ;  /* 0x00000028ff567e24 */ /* 0x000fe2000f8e00ff */
[----:B------:R-:W-:Y:S01]  /*ab30*/  LOP3.LUT R2, R49, 0xffffe000, RZ, 0xc0, !PT ;  /* 0xffffe00031027812 */ /* 0x000fe200078ec0ff */
[----:B------:R-:W-:Y:S01]  /*ab40*/  BSSY.RECONVERGENT B0, `(.L_x_99) ;  /* 0x0000062000007945 */ /* 0x000fe20003800200 */
[----:B------:R-:W-:Y:S01]  /*ab50*/  LOP3.LUT R3, R50, 0xffffe000, RZ, 0xc0, !PT ;  /* 0xffffe00032037812 */ /* 0x000fe200078ec0ff */
[----:B------:R-:W-:Y:S01]  /*ab60*/  IMAD R86, R86, 0x800, R61 ;  /* 0x0000080056567824 */ /* 0x000fe200078e023d */
[----:B------:R-:W-:Y:S02]  /*ab70*/  LOP3.LUT R20, R51, 0xffffe000, RZ, 0xc0, !PT ;  /* 0xffffe00033147812 */ /* 0x000fe400078ec0ff */
[----:B----4-:R-:W-:Y:S02]  /*ab80*/  LOP3.LUT R21, R44, 0xffffe000, RZ, 0xc0, !PT ;  /* 0xffffe0002c157812 */ /* 0x010fe400078ec0ff */
[----:B------:R-:W-:Y:S01]  /*ab90*/  LOP3.LUT R26, R45, 0xffffe000, RZ, 0xc0, !PT ;  /* 0xffffe0002d1a7812 */ /* 0x000fe200078ec0ff */
[----:B------:R-:W1:Y:S01]  /*aba0*/  LDTM.16dp128bit.x8 R4, tmem[UR4+0x20] ;  /* 0x00002004000479ee */ /* 0x000e620008180000 */
[----:B------:R-:W-:Y:S01]  /*abb0*/  R2UR UR4, R85 ;  /* 0x00000000550472ca */ /* 0x000fe200000e0000 */
[----:B------:R-:W-:Y:S01]  /*abc0*/  NOP ;  /* 0x0000000000007918 */ /* 0x000fe20000000000 */
[----:B------:R-:W-:Y:S02]  /*abd0*/  LOP3.LUT R29, R46, 0xffffe000, RZ, 0xc0, !PT ;  /* 0xffffe0002e1d7812 */ /* 0x000fe400078ec0ff */
[----:B------:R-:W-:Y:S02]  /*abe0*/  LOP3.LUT R28, R47, 0xffffe000, RZ, 0xc0, !PT ;  /* 0xffffe0002f1c7812 */ /* 0x000fe400078ec0ff */
[----:B------:R-:W-:Y:S02]  /*abf0*/  LOP3.LUT R31, R40, 0xffffe000, RZ, 0xc0, !PT ;  /* 0xffffe000281f7812 */ /* 0x000fe400078ec0ff */
[----:B------:R-:W-:Y:S02]  /*ac00*/  LOP3.LUT R30, R41, 0xffffe000, RZ, 0xc0, !PT ;  /* 0xffffe000291e7812 */ /* 0x000fe400078ec0ff */
[----:B------:R-:W-:Y:S02]  /*ac10*/  LOP3.LUT R33, R42, 0xffffe000, RZ, 0xc0, !PT ;  /* 0xffffe0002a217812 */ /* 0x000fe400078ec0ff */
[----:B------:R-:W-:Y:S01]  /*ac20*/  LOP3.LUT R32, R43, 0xffffe000, RZ, 0xc0, !PT ;  /* 0xffffe0002b207812 */ /* 0x000fe200078ec0ff */
[----:B------:R-:W-:Y:S01]  /*ac30*/  UIADD3 UR4, UPT, UPT, UR4, 0xc0, URZ ;  /* 0x000000c004047890 */ /* 0x000fe2000fffe0ff */
[----:B------:R-:W-:Y:S02]  /*ac40*/  LOP3.LUT R35, R36, 0xffffe000, RZ, 0xc0, !PT ;  /* 0xffffe00024237812 */ /* 0x000fe400078ec0ff */
[----:B------:R-:W-:Y:S02]  /*ac50*/  LOP3.LUT R34, R37, 0xffffe000, RZ, 0xc0, !PT ;  /* 0xffffe00025227812 */ /* 0x000fe400078ec0ff */
[----:B------:R-:W-:Y:S02]  /*ac60*/  LEA R86, R86, UR48, 0x2 ;  /* 0x0000003056567c11 */ /* 0x000fe4000f8e10ff */
[----:B------:R-:W-:Y:S02]  /*ac70*/  LOP3.LUT R37, R38, 0xffffe000, RZ, 0xc0, !PT ;  /* 0xffffe00026257812 */ /* 0x000fe400078ec0ff */
[----:B------:R-:W-:Y:S01]  /*ac80*/  LOP3.LUT R36, R39, 0xffffe000, RZ, 0xc0, !PT ;  /* 0xffffe00027247812 */ /* 0x000fe200078ec0ff */
[----:B-1----:R-:W-:Y:S01]  /*ac90*/  FMUL R4, R24, R4 ;  /* 0x0000000418047220 */ /* 0x002fe20000400000 */
[--C-:B------:R-:W-:Y:S01]  /*aca0*/  IADD3 R85, PT, PT, R84, 0x400, R86.reuse ;  /* 0x0000040054557810 */ /* 0x100fe20007ffe056 */
[C---:B------:R-:W-:Y:S01]  /*acb0*/  FMUL R5, R24.reuse, R5 ;  /* 0x0000000518057220 */ /* 0x040fe20000400000 */
[----:B------:R-:W-:Y:S01]  /*acc0*/  IADD3 R83, PT, PT, R83, 0x400, R86 ;  /* 0x0000040053537810 */ /* 0x000fe20007ffe056 */
[C---:B------:R-:W-:Y:S01]  /*acd0*/  FMUL R6, R24.reuse, R6 ;  /* 0x0000000618067220 */ /* 0x040fe20000400000 */
[C---:B------:R-:W-:Y:S01]  /*ace0*/  FMUL R7, R24.reuse, R7 ;  /* 0x0000000718077220 */ /* 0x040fe20000400000 */
[C---:B------:R-:W-:Y:S01]  /*acf0*/  FFMA R4, R27.reuse, R0, R4 ;  /* 0x000000001b047223 */ /* 0x040fe20000000004 */
[C---:B------:R-:W-:Y:S01]  /*ad00*/  FMUL R8, R24.reuse, R8 ;  /* 0x0000000818087220 */ /* 0x040fe20000400000 */
[C---:B------:R-:W-:Y:S01]  /*ad10*/  FFMA R5, R27.reuse, R2, R5 ;  /* 0x000000021b057223 */ /* 0x040fe20000000005 */
[C---:B------:R-:W-:Y:S01]  /*ad20*/  FMUL R9, R24.reuse, R9 ;  /* 0x0000000918097220 */ /* 0x040fe20000400000 */
[C---:B------:R-:W-:Y:S01]  /*ad30*/  FFMA R6, R27.reuse, R3, R6 ;  /* 0x000000031b067223 */ /* 0x040fe20000000006 */
[----:B------:R-:W-:Y:S01]  /*ad40*/  F2FP.TF32.F32.PACK_B R4, R4 ;  /* 0x00000004ff04723e */ /* 0x000fe200024050ff */
[C---:B------:R-:W-:Y:S01]  /*ad50*/  FMUL R10, R24.reuse, R10 ;  /* 0x0000000a180a7220 */ /* 0x040fe20000400000 */
[----:B------:R-:W-:Y:S01]  /*ad60*/  F2FP.TF32.F32.PACK_B R5, R5 ;  /* 0x00000005ff05723e */ /* 0x000fe200024050ff */
[C---:B------:R-:W-:Y:S01]  /*ad70*/  FFMA R7, R27.reuse, R20, R7 ;  /* 0x000000141b077223 */ /* 0x040fe20000000007 */
[C---:B------:R-:W-:Y:S01]  /*ad80*/  FMUL R11, R24.reuse, R11 ;  /* 0x0000000b180b7220 */ /* 0x040fe20000400000 */
[----:B--2---:R-:W-:Y:S01]  /*ad90*/  UPRMT UR4, UR5, 0x654, UR4 ;  /* 0x0000065405047896 */ /* 0x004fe20008000004 */
[C---:B------:R-:W-:Y:S01]  /*ada0*/  FFMA R8, R27.reuse, R21, R8 ;  /* 0x000000151b087223 */ /* 0x040fe20000000008 */
[C---:B------:R-:W-:Y:S01]  /*adb0*/  FMUL R12, R24.reuse, R12 ;  /* 0x0000000c180c7220 */ /* 0x040fe20000400000 */
[C---:B------:R-:W-:Y:S01]  /*adc0*/  FFMA R9, R27.reuse, R26, R9 ;  /* 0x0000001a1b097223 */ /* 0x040fe20000000009 */
[C---:B------:R-:W-:Y:S01]  /*add0*/  FMUL R13, R24.reuse, R13 ;  /* 0x0000000d180d7220 */ /* 0x040fe20000400000 */
[C---:B------:R-:W-:Y:S01]  /*ade0*/  FFMA R10, R27.reuse, R29, R10 ;  /* 0x0000001d1b0a7223 */ /* 0x040fe2000000000a */
[C---:B------:R-:W-:Y:S01]  /*adf0*/  FMUL R14, R24.reuse, R14 ;  /* 0x0000000e180e7220 */ /* 0x040fe20000400000 */
[C---:B------:R-:W-:Y:S01]  /*ae00*/  FFMA R11, R27.reuse, R28, R11 ;  /* 0x0000001c1b0b7223 */ /* 0x040fe2000000000b */
[C---:B------:R-:W-:Y:S01]  /*ae10*/  FMUL R15, R24.reuse, R15 ;  /* 0x0000000f180f7220 */ /* 0x040fe20000400000 */
[----:B------:R-:W-:Y:S01]  /*ae20*/  F2FP.TF32.F32.PACK_B R6, R6 ;  /* 0x00000006ff06723e */ /* 0x000fe200024050ff */
[C---:B------:R-:W-:Y:S01]  /*ae30*/  FFMA R12, R27.reuse, R31, R12 ;  /* 0x0000001f1b0c7223 */ /* 0x040fe2000000000c */
[----:B------:R-:W-:Y:S01]  /*ae40*/  F2FP.TF32.F32.PACK_B R7, R7 ;  /* 0x00000007ff07723e */ /* 0x000fe200024050ff */
[C---:B------:R-:W-:Y:S01]  /*ae50*/  FMUL R16, R24.reuse, R16 ;  /* 0x0000001018107220 */ /* 0x040fe20000400000 */
[C---:B------:R-:W-:Y:S01]  /*ae60*/  FFMA R13, R27.reuse, R30, R13 ;  /* 0x0000001e1b0d7223 */ /* 0x040fe2000000000d */
[C---:B------:R-:W-:Y:S01]  /*ae70*/  FMUL R17, R24.reuse, R17 ;  /* 0x0000001118117220 */ /* 0x040fe20000400000 */
[C---:B------:R-:W-:Y:S01]  /*ae80*/  FFMA R14, R27.reuse, R33, R14 ;  /* 0x000000211b0e7223 */ /* 0x040fe2000000000e */
[C---:B------:R-:W-:Y:S01]  /*ae90*/  FMUL R18, R24.reuse, R18 ;  /* 0x0000001218127220 */ /* 0x040fe20000400000 */
[C---:B------:R-:W-:Y:S01]  /*aea0*/  FFMA R15, R27.reuse, R32, R15 ;  /* 0x000000201b0f7223 */ /* 0x040fe2000000000f */
[----:B------:R-:W-:Y:S01]  /*aeb0*/  FMUL R19, R24, R19 ;  /* 0x0000001318137220 */ /* 0x000fe20000400000 */
[----:B------:R-:W-:Y:S01]  /*aec0*/  F2FP.TF32.F32.PACK_B R8, R8 ;  /* 0x00000008ff08723e */ /* 0x000fe200024050ff */
[C---:B------:R-:W-:Y:S01]  /*aed0*/  FFMA R16, R27.reuse, R35, R16 ;  /* 0x000000231b107223 */ /* 0x040fe20000000010 */
[----:B------:R-:W-:Y:S01]  /*aee0*/  F2FP.TF32.F32.PACK_B R9, R9 ;  /* 0x00000009ff09723e */ /* 0x000fe200024050ff */
[----:B------:R-:W-:Y:S01]  /*aef0*/  SYNCS.ARRIVE.TRANS64.RED.A1T0 RZ, [UR4], RZ ;  /* 0x000000ffffff79a7 */ /* 0x000fe20008100404 */
[----:B------:R1:W-:Y:S01]  /*af00*/  STSM.16.M88.4 [R86+0x400], R4 ;  /* 0x0004000456007844 */ /* 0x0003e20000000200 */
[----:B------:R-:W-:Y:S01]  /*af10*/  F2FP.TF32.F32.PACK_B R10, R10 ;  /* 0x0000000aff0a723e */ /* 0x000fe200024050ff */
[C---:B------:R-:W-:Y:S01]  /*af20*/  FFMA R17, R27.reuse, R34, R17 ;  /* 0x000000221b117223 */ /* 0x040fe20000000011 */
[----:B------:R-:W-:Y:S01]  /*af30*/  F2FP.TF32.F32.PACK_B R11, R11 ;  /* 0x0000000bff0b723e */ /* 0x000fe200024050ff */
[C---:B------:R-:W-:Y:S01]  /*af40*/  FFMA R18, R27.reuse, R37, R18 ;  /* 0x000000251b127223 */ /* 0x040fe20000000012 */
[----:B------:R-:W-:Y:S01]  /*af50*/  FFMA R19, R27, R36, R19 ;  /* 0x000000241b137223 */ /* 0x000fe20000000013 */
[----:B------:R-:W-:Y:S01]  /*af60*/  F2FP.TF32.F32.PACK_B R12, R12 ;  /* 0x0000000cff0c723e */ /* 0x000fe200024050ff */
[----:B------:R-:W-:Y:S01]  /*af70*/  IMAD.IADD R84, R84, 0x1, R83 ;  /* 0x0000000154547824 */ /* 0x000fe200078e0253 */
        /* <DEDUP_REMOVED lines=22> */
[----:B------:R-:W-:Y:S01]  /*b0e0*/  R2UR UR12, R77 ;  /* 0x000000004d0c72ca */ /* 0x000fe200000e0000 */
[----:B------:R-:W-:Y:S01]  /*b0f0*/  UIADD3 UR9, UPT, UPT, UR41, 0x20, URZ ;  /* 0x0000002029097890 */ /* 0x000fe2000fffe0ff */
[----:B------:R-:W-:Y:S01]  /*b100*/  R2UR UR13, R78 ;  /* 0x000000004e0d72ca */ /* 0x000fe200000e0000 */
[----:B------:R-:W-:Y:S02]  /*b110*/  UIADD3 UR8, UPT, UPT, UR5, 0x400, URZ ;  /* 0x0000040005087890 */ /* 0x000fe4000fffe0ff */
[----:B--2---:R-:W-:Y:S04]  /*b120*/  UIADD3 UR4, UP0, UPT, UR6, 0x780, URZ ;  /* 0x0000078006047890 */ /* 0x004fe8000ff1e0ff */
[----:B------:R-:W-:Y:S09]  /*b130*/  UIADD3.X UR5, UPT, UPT, URZ, UR7, URZ, UP0, !UPT ;  /* 0x00000007ff057290 */ /* 0x000ff200087fe4ff */
[----:B------:R2:W-:Y:S02]  /*b140*/  UTMASTG.5D.IM2COL [UR8], [UR4] ;  /* 0x00000008040073b5 */ /* 0x0005e40008060000 */
[----:B--2---:R0:W-:Y:S02]  /*b150*/  UTMACMDFLUSH ;  /* 0x00000000000079b7 */ /* 0x0041e40000000000 */
.L_x_100:
[----:B------:R-:W-:Y:S05]  /*b160*/  BSYNC.RECONVERGENT B0 ;  /* 0x0000000000007941 */ /* 0x000fea0003800200 */
.L_x_99:
[----:B------:R-:W-:Y:S01]  /*b170*/  UIADD3 UR4, UPT, UPT, UR40, 0x1, URZ ;  /* 0x0000000128047890 */ /* 0x000fe2000fffe0ff */
[----:B------:R-:W-:Y:S03]  /*b180*/  BSSY.RECONVERGENT B0, `(.L_x_101) ;  /* 0x0000008000007945 */ /* 0x000fe60003800200 */
[----:B------:R-:W-:Y:S04]  /*b190*/  UISETP.NE.AND UP0, UPT, UR4, 0x3, UPT ;  /* 0x000000030400788c */ /* 0x000fe8000bf05270 */
[----:B------:R-:W-:Y:S02]  /*b1a0*/  UISETP.EQ.XOR UP1, UPT, UR42, 0x3, !UP0 ;  /* 0x000000032a00788c */ /* 0x000fe4000c722a70 */
[----:B------:R-:W-:Y:S04]  /*b1b0*/  USEL UR49, UR4, URZ, UP0 ;  /* 0x000000ff04317287 */ /* 0x000fe80008000000 */
[----:B------:R-:W-:Y:S01]  /*b1c0*/  PLOP3.LUT P0, PT, PT, PT, UP1, 0x80, 0x8 ;  /* 0x000000000008781c */ /* 0x000fe20003f0f018 */
[----:B------:R-:W-:Y:S01]  /*b1d0*/  @!UPT UIADD3 URZ, UPT, UPT, URZ, URZ, URZ ;  /* 0x000000fffffff290 */ /* 0x000fe2000fffe0ff */
[----:B------:R-:W-:Y:S11]  /*b1e0*/  @P1 BRA `(.L_x_102) ;  /* 0x0000000000041947 */ /* 0x000ff60003800000 */
[----:B------:R-:W-:Y:S04]  /*b1f0*/  DEPBAR.LE SB0, 0x1 ;  /* 0x000080400000791a */ /* 0x000fe80000000000 */
.L_x_102:
[----:B------:R-:W-:Y:S05]  /*b200*/  BSYNC.RECONVERGENT B0 ;  /* 0x0000000000007941 */ /* 0x000fea0003800200 */
.L_x_101:
[----:B------:R-:W-:Y:S01]  /*b210*/  BAR.SYNC.DEFER_BLOCKING 0x1, 0x80 ;  /* 0x0042000000007b1d */ /* 0x000fe20000010000 */
[----:B------:R-:W-:Y:S01]  /*b220*/  SEL R3, RZ, 0x1, !P0 ;  /* 0x00000001ff037807 */ /* 0x000fe20004000000 */
[----:B------:R-:W-:Y:S01]  /*b230*/  UISETP.NE.AND UP0, UPT, UR51, -0x2, UPT ;  /* 0xfffffffe3300788c */ /* 0x000fe2000bf05270 */
[----:B------:R-:W-:Y:S02]  /*b240*/  VIADD R0, R22, 0x1 ;  /* 0x0000000116007836 */ /* 0x000fe40000000000 */
[----:B------:R-:W-:Y:S06]  /*b250*/  LOP3.LUT R60, R60, R3, RZ, 0x3c, !PT ;  /* 0x000000033c3c7212 */ /* 0x000fec00078e3cff */
[----:B------:R-:W-:Y:S05]  /*b260*/  BRA.U !UP0, `(.L_x_103) ;  /* 0x00000001082c7547 */ /* 0x000fea000b800000 */
[----:B------:R-:W-:Y:S01]  /*b270*/  ISETP.NE.AND P1, PT, R82, RZ, PT ;  /* 0x000000ff5200720c */ /* 0x000fe20003f25270 */
[----:B------:R-:W2:Y:S01]  /*b280*/  S2R R2, SR_CgaCtaId ;  /* 0x0000000000027919 */ /* 0x000ea20000008800 */
[----:B------:R-:W-:Y:S11]  /*b290*/  IMAD.U32 R3, RZ, RZ, UR52 ;  /* 0x00000034ff037e24 */ /* 0x000ff6000f8e00ff */
[C---:B-1----:R-:W-:Y:S01]  /*b2a0*/  @P1 LEA R5, R3.reuse, UR48, 0x3 ;  /* 0x0000003003051c11 */ /* 0x042fe2000f8e18ff */
[----:B------:R-:W-:Y:S04]  /*b2b0*/  VIADD R3, R3, 0x1 ;  /* 0x0000000103037836 */ /* 0x000fe80000000000 */
[----:B------:R-:W-:Y:S01]  /*b2c0*/  @P1 VIADD R5, R5, 0x78 ;  /* 0x0000007805051836 */ /* 0x000fe20000000000 */
[C---:B------:R-:W-:Y:S04]  /*b2d0*/  ISETP.NE.AND P0, PT, R3.reuse, 0x3, PT ;  /* 0x000000030300780c */ /* 0x040fe80003f05270 */
[----:B------:R-:W-:Y:S04]  /*b2e0*/  SEL R3, R3, RZ, P0 ;  /* 0x000000ff03037207 */ /* 0x000fe80000000000 */
[----:B------:R-:W-:Y:S02]  /*b2f0*/  R2UR UR52, R3 ;  /* 0x00000000033472ca */ /* 0x000fe400000e0000 */
[----:B--2---:R-:W-:Y:S04]  /*b300*/  @P1 PRMT R2, R2, 0x654, R5 ;  /* 0x0000065402021816 */ /* 0x004fe80000000005 */
[----:B------:R2:W-:Y:S09]  /*b310*/  @P1 SYNCS.ARRIVE.TRANS64.RED.A1T0 RZ, [R2+URZ], RZ ;  /* 0x000000ff02ff19a7 */ /* 0x0005f200081004ff */
.L_x_103:
[----:B------:R-:W-:Y:S01]  /*b320*/  R2UR UR5, R56 ;  /* 0x00000000380572ca */ /* 0x000fe200000e0000 */
[----:B------:R-:W-:Y:S01]  /*b330*/  UISETP.NE.AND UP0, UPT, UR60, URZ, UPT ;  /* 0x000000ff3c00728c */ /* 0x000fe2000bf05270 */
[----:B------:R-:W-:Y:S01]  /*b340*/  R2UR UR4, R57 ;  /* 0x00000000390472ca */ /* 0x000fe200000e0000 */
[----:B-1----:R-:W-:Y:S01]  /*b350*/  IMAD.MOV.U32 R17, RZ, RZ, R74 ;  /* 0x000000ffff117224 */ /* 0x002fe200078e004a */
[----:B------:R-:W-:Y:S01]  /*b360*/  ISETP.NE.AND P0, PT, R0, 0x2, PT ;  /* 0x000000020000780c */ /* 0x000fe20003f05270 */
[----:B------:R-:W-:Y:S01]  /*b370*/  UIADD3 UR51, UPT, UPT, UR51, 0x2, URZ ;  /* 0x0000000233337890 */ /* 0x000fe2000fffe0ff */
[----:B------:R-:W-:Y:S02]  /*b380*/  LOP3.LUT R58, R58, 0x1, RZ, 0x3c, !PT ;  /* 0x000000013a3a7812 */ /* 0x000fe400078e3cff */
[----:B--2---:R-:W-:Y:S02]  /*b390*/  SEL R2, RZ, 0x1, P0 ;  /* 0x00000001ff027807 */ /* 0x004fe40000000000 */
[----:B------:R-:W-:Y:S02]  /*b3a0*/  SEL R22, R0, RZ, P0 ;  /* 0x000000ff00167207 */ /* 0x000fe40000000000 */
[----:B------:R-:W-:Y:S01]  /*b3b0*/  LOP3.LUT R59, R59, R2, RZ, 0x3c, !PT ;  /* 0x000000023b3b7212 */ /* 0x000fe200078e3cff */
[----:B------:R-:W-:Y:S02]  /*b3c0*/  UIADD3 UR22, UPT, UPT, UR36, UR5, URZ ;  /* 0x0000000524167290 */ /* 0x000fe4000fffe0ff */
[----:B------:R-:W-:Y:S01]  /*b3d0*/  UIADD3 UR50, UPT, UPT, UR37, UR4, URZ ;  /* 0x0000000425327290 */ /* 0x000fe2000fffe0ff */
[----:B------:R-:W-:Y:S11]  /*b3e0*/  BRA.U UP0, `(.L_x_104) ;  /* 0xffffffd900647547 */ /* 0x000ff6000b83ffff */
[----:B------:R-:W-:-:S13]  /*b3f0*/  ISETP.NE.AND P1, PT, R73, RZ, PT ;  /* 0x000000ff4900720c */ /* 0x000fda0003f25270 */
[----:B------:R-:W-:Y:S05]  /*b400*/  @!P1 BRA `(.L_x_105) ;  /* 0x0000000000489947 */ /* 0x000fea0003800000 */
[----:B------:R-:W1:Y:S02]  /*b410*/  LDCU.64 UR4, c[0x0][0x990] ;  /* 0x00013200ff0477ac */ /* 0x000e640008000a00 */
[----:B-1----:R-:W-:-:S04]  /*b420*/  UISETP.NE.U32.AND UP0, UPT, UR4, URZ, UPT ;  /* 0x000000ff0400728c */ /* 0x002fc8000bf05070 */
[----:B------:R-:W-:-:S09]  /*b430*/  UISETP.NE.AND.EX UP0, UPT, UR5, URZ, UPT, UP0 ;  /* 0x000000ff0500728c */ /* 0x000fd2000bf05300 */
[----:B------:R-:W-:Y:S05]  /*b440*/  BRA.U UP0, `(.L_x_106) ;  /* 0x00000001000c7547 */ /* 0x000fea000b800000 */
[----:B------:R-:W-:-:S13]  /*b450*/  FSETP.NEU.AND P0, PT, R27, RZ, PT ;  /* 0x000000ff1b00720b */ /* 0x000fda0003f0d000 */
[----:B------:R-:W-:Y:S05]  /*b460*/  @!P0 EXIT ;  /* 0x000000000000894d */ /* 0x000fea0003800000 */
[----:B------:R-:W-:Y:S05]  /*b470*/  BRA `(.L_x_105) ;  /* 0x00000000002c7947 */ /* 0x000fea0003800000 */
.L_x_106:
[----:B------:R-:W-:Y:S01]  /*b480*/  ISETP.NE.AND P0, PT, R81, RZ, PT ;  /* 0x000000ff5100720c */ /* 0x000fe20003f05270 */
[----:B------:R-:W-:-:S12]  /*b490*/  BSSY.RECONVERGENT B0, `(.L_x_105) ;  /* 0x0000009000007945 */ /* 0x000fd80003800200 */
[----:B------:R-:W-:Y:S05]  /*b4a0*/  @P0 BRA `(.L_x_107) ;  /* 0x0000000000140947 */ /* 0x000fea0003800000 */
[----:B------:R-:W1:Y:S02]  /*b4b0*/  LDCU.64 UR4, c[0x0][0x988] ;  /* 0x00013100ff0477ac */ /* 0x000e640008000a00 */
[----:B-1----:R-:W-:-:S04]  /*b4c0*/  ISETP.NE.U32.AND P0, PT, RZ, UR4, PT ;  /* 0x00000004ff007c0c */ /* 0x002fc8000bf05070 */
[----:B------:R-:W-:-:S13]  /*b4d0*/  ISETP.NE.AND.EX P0, PT, RZ, UR5, PT, P0 ;  /* 0x00000005ff007c0c */ /* 0x000fda000bf05300 */
[----:B------:R-:W-:Y:S05]  /*b4e0*/  @!P0 EXIT ;  /* 0x000000000000894d */ /* 0x000fea0003800000 */
[----:B------:R-:W-:Y:S05]  /*b4f0*/  BRA `(.L_x_108) ;  /* 0x0000000000087947 */ /* 0x000fea0003800000 */
.L_x_107:
[----:B------:R-:W-:-:S13]  /*b500*/  FSETP.NEU.AND P0, PT, R27, RZ, PT ;  /* 0x000000ff1b00720b */ /* 0x000fda0003f0d000 */
[----:B------:R-:W-:Y:S05]  /*b510*/  @!P0 EXIT ;  /* 0x000000000000894d */ /* 0x000fea0003800000 */
.L_x_108:
[----:B------:R-:W-:Y:S05]  /*b520*/  BSYNC.RECONVERGENT B0 ;  /* 0x0000000000007941 */ /* 0x000fea0003800200 */
.L_x_105:
[----:B------:R-:W1:Y:S01]  /*b530*/  S2UR UR5, SR_CgaCtaId ;  /* 0x00000000000579c3 */ /* 0x000e620000008800 */
[----:B------:R-:W-:Y:S01]  /*b540*/  ULEA UR4, UR52, UR48, 0x3 ;  /* 0x0000003034047291 */ /* 0x000fe2000f8e18ff */
[----:B------:R-:W-:-:S04]  /*b550*/  DEPBAR.LE SB0, 0x0 ;  /* 0x000080000000791a */ /* 0x000fc80000000000 */
[----:B------:R-:W-:-:S04]  /*b560*/  UIADD3 UR4, UPT, UPT, UR4, 0x78, URZ ;  /* 0x0000007804047890 */ /* 0x000fc8000fffe0ff */
[----:B-1----:R-:W-:-:S09]  /*b570*/  UPRMT UR4, UR5, 0x654, UR4 ;  /* 0x0000065405047896 */ /* 0x002fd20008000004 */
[----:B------:R-:W-:Y:S01]  /*b580*/  SYNCS.ARRIVE.TRANS64.RED.A1T0 RZ, [UR4], RZ ;  /* 0x000000ffffff79a7 */ /* 0x000fe20008100404 */
[----:B------:R-:W-:Y:S05]  /*b590*/  EXIT ;  /* 0x000000000000794d */ /* 0x000fea0003800000 */
.L_x_19:
[----:B------:R-:W-:Y:S11]  /*b5a0*/  R2UR UR6, R0 ;  /* 0x00000000000672ca */ /* 0x000ff600000e0000 */
[----:B------:R-:W-:Y:S02]  /*b5b0*/  @!UPT UIADD3 URZ, UPT, UPT, URZ, URZ, URZ ;  /* 0x000000fffffff290 */ /* 0x000fe4000fffe0ff */
[----:B------:R-:W-:Y:S07]  /*b5c0*/  MOV R44, UR6 ;  /* 0x00000006002c7c02 */ /* 0x000fee0008000f00 */
.L_x_109:
[----:B-1----:R1:W4:Y:S02]  /*b5d0*/  SYNCS.PHASECHK.TRANS64.TRYWAIT P0, [R44+URZ+0x30], R47 ;  /* 0x0000302f2c0075a7 */ /* 0x00232400080011ff */
[----:B----4-:R-:W-:Y:S05]  /*b5e0*/  @!P0 NANOSLEEP.SYNCS 0x989680 ;  /* 0x009896800000895d */ /* 0x010fea0003900000 */
[----:B------:R-:W4:Y:S02]  /*b5f0*/  @!P0 SYNCS.PHASECHK.TRANS64 P0, [R44+URZ+0x30], R47 ;  /* 0x0000302f2c0085a7 */ /* 0x000f2400080010ff */
[----:B----4-:R-:W-:Y:S05]  /*b600*/  @!P0 BRA `(.L_x_109) ;  /* 0xfffffffc00f08947 */ /* 0x010fea000383ffff */
[----:B------:R-:W-:Y:S05]  /*b610*/  BRA `(.L_x_18) ;  /* 0xffffff6c00ec7947 */ /* 0x000fea000383ffff */
.L_x_25:
[----:B------:R-:W-:Y:S11]  /*b620*/  R2UR UR7, R26 ;  /* 0x000000001a0772ca */ /* 0x000ff600000e0000 */
[----:B------:R-:W-:Y:S02]  /*b630*/  @!UPT UIADD3 URZ, UPT, UPT, URZ, URZ, URZ ;  /* 0x000000fffffff290 */ /* 0x000fe4000fffe0ff */
[----:B------:R-:W-:Y:S07]  /*b640*/  MOV R44, UR7 ;  /* 0x00000007002c7c02 */ /* 0x000fee0008000f00 */
.L_x_110:
[----:B---3--:R3:W4:Y:S02]  /*b650*/  SYNCS.PHASECHK.TRANS64.TRYWAIT P0, [R44+URZ+0x30], R47 ;  /* 0x0000302f2c0075a7 */ /* 0x00872400080011ff */
[----:B----4-:R-:W-:Y:S05]  /*b660*/  @!P0 NANOSLEEP.SYNCS 0x989680 ;  /* 0x009896800000895d */ /* 0x010fea0003900000 */
[----:B------:R-:W4:Y:S02]  /*b670*/  @!P0 SYNCS.PHASECHK.TRANS64 P0, [R44+URZ+0x30], R47 ;  /* 0x0000302f2c0085a7 */ /* 0x000f2400080010ff */
[----:B----4-:R-:W-:Y:S05]  /*b680*/  @!P0 BRA `(.L_x_110) ;  /* 0xfffffffc00f08947 */ /* 0x010fea000383ffff */
[----:B------:R-:W-:Y:S05]  /*b690*/  BRA `(.L_x_24) ;  /* 0xffffff9000387947 */ /* 0x000fea000383ffff */
.L_x_29:
[----:B--2---:R-:W-:-:S07]  /*b6a0*/  MOV R0, UR71 ;  /* 0x0000004700007c02 */ /* 0x004fce0008000f00 */
.L_x_111:
[----:B--2---:R2:W3:Y:S02]  /*b6b0*/  SYNCS.PHASECHK.TRANS64.TRYWAIT P0, [R0+URZ+0xa0], R3 ;  /* 0x0000a003000075a7 */ /* 0x0044e400080011ff */
[----:B---3--:R-:W-:Y:S05]  /*b6c0*/  @!P0 NANOSLEEP.SYNCS 0x989680 ;  /* 0x009896800000895d */ /* 0x008fea0003900000 */
[----:B------:R-:W3:Y:S02]  /*b6d0*/  @!P0 SYNCS.PHASECHK.TRANS64 P0, [R0+URZ+0xa0], R3 ;  /* 0x0000a003000085a7 */ /* 0x000ee400080010ff */
[----:B---3--:R-:W-:Y:S05]  /*b6e0*/  @!P0 BRA `(.L_x_111) ;  /* 0xfffffffc00f08947 */ /* 0x008fea000383ffff */
[----:B------:R-:W-:Y:S05]  /*b6f0*/  BRA `(.L_x_112) ;  /* 0xffffffa000a87947 */ /* 0x000fea000383ffff */
.L_x_33:
[----:B------:R-:W-:-:S07]  /*b700*/  MOV R0, UR4 ;  /* 0x0000000400007c02 */ /* 0x000fce0008000f00 */
.L_x_113:
[----:B-1----:R1:W2:Y:S02]  /*b710*/  SYNCS.PHASECHK.TRANS64.TRYWAIT P0, [R0+URZ], R3 ;  /* 0x00000003000075a7 */ /* 0x0022a400080011ff */
[----:B--2---:R-:W-:Y:S05]  /*b720*/  @!P0 NANOSLEEP.SYNCS 0x989680 ;  /* 0x009896800000895d */ /* 0x004fea0003900000 */
[----:B------:R-:W2:Y:S02]  /*b730*/  @!P0 SYNCS.PHASECHK.TRANS64 P0, [R0+URZ], R3 ;  /* 0x00000003000085a7 */ /* 0x000ea400080010ff */
[----:B--2---:R-:W-:Y:S05]  /*b740*/  @!P0 BRA `(.L_x_113) ;  /* 0xfffffffc00f08947 */ /* 0x004fea000383ffff */
[----:B------:R-:W-:Y:S05]  /*b750*/  BRA `(.L_x_114) ;  /* 0xffffffa800807947 */ /* 0x000fea000383ffff */
.L_x_34:
[----:B------:R-:W-:-:S07]  /*b760*/  MOV R0, UR5 ;  /* 0x0000000500007c02 */ /* 0x000fce0008000f00 */
.L_x_115:
[----:B-1----:R1:W2:Y:S02]  /*b770*/  SYNCS.PHASECHK.TRANS64.TRYWAIT P0, [R0+URZ], R3 ;  /* 0x00000003000075a7 */ /* 0x0022a400080011ff */
[----:B--2---:R-:W-:Y:S05]  /*b780*/  @!P0 NANOSLEEP.SYNCS 0x989680 ;  /* 0x009896800000895d */ /* 0x004fea0003900000 */
[----:B------:R-:W2:Y:S02]  /*b790*/  @!P0 SYNCS.PHASECHK.TRANS64 P0, [R0+URZ], R3 ;  /* 0x00000003000085a7 */ /* 0x000ea400080010ff */
[----:B--2---:R-:W-:Y:S05]  /*b7a0*/  @!P0 BRA `(.L_x_115) ;  /* 0xfffffffc00f08947 */ /* 0x004fea000383ffff */
[----:B------:R-:W-:Y:S05]  /*b7b0*/  BRA `(.L_x_116) ;  /* 0xffffffa800907947 */ /* 0x000fea000383ffff */
.L_x_35:
[----:B------:R-:W-:-:S07]  /*b7c0*/  MOV R0, UR5 ;  /* 0x0000000500007c02 */ /* 0x000fce0008000f00 */
.L_x_117:
[----:B-1----:R1:W2:Y:S02]  /*b7d0*/  SYNCS.PHASECHK.TRANS64.TRYWAIT P0, [R0+URZ], R3 ;  /* 0x00000003000075a7 */ /* 0x0022a400080011ff */
[----:B--2---:R-:W-:Y:S05]  /*b7e0*/  @!P0 NANOSLEEP.SYNCS 0x989680 ;  /* 0x009896800000895d */ /* 0x004fea0003900000 */
[----:B------:R-:W2:Y:S02]  /*b7f0*/  @!P0 SYNCS.PHASECHK.TRANS64 P0, [R0+URZ], R3 ;  /* 0x00000003000085a7 */ /* 0x000ea400080010ff */
[----:B--2---:R-:W-:Y:S05]  /*b800*/  @!P0 BRA `(.L_x_117) ;  /* 0xfffffffc00f08947 */ /* 0x004fea000383ffff */
[----:B------:R-:W-:Y:S05]  /*b810*/  BRA `(.L_x_118) ;  /* 0xffffffa800a07947 */ /* 0x000fea000383ffff */
.L_x_36:
[----:B------:R-:W-:-:S07]  /*b820*/  MOV R0, UR5 ;  /* 0x0000000500007c02 */ /* 0x000fce0008000f00 */
.L_x_119:
[----:B-1----:R1:W2:Y:S02]  /*b830*/  SYNCS.PHASECHK.TRANS64.TRYWAIT P0, [R0+URZ], R3 ;  /* 0x00000003000075a7 */ /* 0x0022a400080011ff */
[----:B--2---:R-:W-:Y:S05]  /*b840*/  @!P0 NANOSLEEP.SYNCS 0x989680 ;  /* 0x009896800000895d */ /* 0x004fea0003900000 */
[----:B------:R-:W2:Y:S02]  /*b850*/  @!P0 SYNCS.PHASECHK.TRANS64 P0, [R0+URZ], R3 ;  /* 0x00000003000085a7 */ /* 0x000ea400080010ff */
[----:B--2---:R-:W-:Y:S05]  /*b860*/  @!P0 BRA `(.L_x_119) ;  /* 0xfffffffc00f08947 */ /* 0x004fea000383ffff */
[----:B------:R-:W-:Y:S05]  /*b870*/  BRA `(.L_x_120) ;  /* 0xffffffa800b07947 */ /* 0x000fea000383ffff */
.L_x_37:
[----:B------:R-:W-:-:S07]  /*b880*/  MOV R0, UR5 ;  /* 0x0000000500007c02 */ /* 0x000fce0008000f00 */
.L_x_121:
[----:B-1----:R1:W2:Y:S02]  /*b890*/  SYNCS.PHASECHK.TRANS64.TRYWAIT P0, [R0+URZ], R3 ;  /* 0x00000003000075a7 */ /* 0x0022a400080011ff */
[----:B--2---:R-:W-:Y:S05]  /*b8a0*/  @!P0 NANOSLEEP.SYNCS 0x989680 ;  /* 0x009896800000895d */ /* 0x004fea0003900000 */
[----:B------:R-:W2:Y:S02]  /*b8b0*/  @!P0 SYNCS.PHASECHK.TRANS64 P0, [R0+URZ], R3 ;  /* 0x00000003000085a7 */ /* 0x000ea400080010ff */
[----:B--2---:R-:W-:Y:S05]  /*b8c0*/  @!P0 BRA `(.L_x_121) ;  /* 0xfffffffc00f08947 */ /* 0x004fea000383ffff */
[----:B------:R-:W-:Y:S05]  /*b8d0*/  BRA `(.L_x_122) ;  /* 0xffffffa800c07947 */ /* 0x000fea000383ffff */
.L_x_40:
[----:B------:R-:W-:-:S07]  /*b8e0*/  MOV R4, UR4 ;  /* 0x0000000400047c02 */ /* 0x000fce0008000f00 */
.L_x_123:
[----:B--2---:R2:W3:Y:S02]  /*b8f0*/  SYNCS.PHASECHK.TRANS64.TRYWAIT P1, [R4+URZ+0xa8], R7 ;  /* 0x0000a807040075a7 */ /* 0x0044e400080211ff */
[----:B---3--:R-:W-:Y:S05]  /*b900*/  @!P1 NANOSLEEP.SYNCS 0x989680 ;  /* 0x009896800000995d */ /* 0x008fea0003900000 */
[----:B------:R-:W3:Y:S02]  /*b910*/  @!P1 SYNCS.PHASECHK.TRANS64 P1, [R4+URZ+0xa8], R7 ;  /* 0x0000a807040095a7 */ /* 0x000ee400080210ff */
[----:B---3--:R-:W-:Y:S05]  /*b920*/  @!P1 BRA `(.L_x_123) ;  /* 0xfffffffc00f09947 */ /* 0x008fea000383ffff */
[----:B------:R-:W-:Y:S05]  /*b930*/  BRA `(.L_x_124) ;  /* 0xffffffac00307947 */ /* 0x000fea000383ffff */
.L_x_41:
[----:B--2---:R-:W-:-:S07]  /*b940*/  MOV R4, UR4 ;  /* 0x0000000400047c02 */ /* 0x004fce0008000f00 */
.L_x_125:
[----:B--2---:R2:W3:Y:S02]  /*b950*/  SYNCS.PHASECHK.TRANS64.TRYWAIT P1, [R4+URZ+0xa0], R5 ;  /* 0x0000a005040075a7 */ /* 0x0044e400080211ff */
[----:B---3--:R-:W-:Y:S05]  /*b960*/  @!P1 NANOSLEEP.SYNCS 0x989680 ;  /* 0x009896800000995d */ /* 0x008fea0003900000 */
[----:B------:R-:W3:Y:S02]  /*b970*/  @!P1 SYNCS.PHASECHK.TRANS64 P1, [R4+URZ+0xa0], R5 ;  /* 0x0000a005040095a7 */ /* 0x000ee400080210ff */
[----:B---3--:R-:W-:Y:S05]  /*b980*/  @!P1 BRA `(.L_x_125) ;  /* 0xfffffffc00f09947 */ /* 0x008fea000383ffff */
[----:B------:R-:W-:Y:S05]  /*b990*/  BRA `(.L_x_126) ;  /* 0xffffffac00387947 */ /* 0x000fea000383ffff */
.L_x_49:
[----:B------:R-:W-:-:S07]  /*b9a0*/  MOV R0, UR23 ;  /* 0x0000001700007c02 */ /* 0x000fce0008000f00 */
.L_x_127:
[----:B-1----:R1:W2:Y:S02]  /*b9b0*/  SYNCS.PHASECHK.TRANS64.TRYWAIT P0, [R0+URZ+0xa0], R5 ;  /* 0x0000a005000075a7 */ /* 0x0022a400080011ff */
[----:B--2---:R-:W-:Y:S05]  /*b9c0*/  @!P0 NANOSLEEP.SYNCS 0x989680 ;  /* 0x009896800000895d */ /* 0x004fea0003900000 */
[----:B------:R-:W2:Y:S02]  /*b9d0*/  @!P0 SYNCS.PHASECHK.TRANS64 P0, [R0+URZ+0xa0], R5 ;  /* 0x0000a005000085a7 */ /* 0x000ea400080010ff */
[----:B--2---:R-:W-:Y:S05]  /*b9e0*/  @!P0 BRA `(.L_x_127) ;  /* 0xfffffffc00f08947 */ /* 0x004fea000383ffff */
[----:B------:R-:W-:Y:S05]  /*b9f0*/  BRA `(.L_x_128) ;  /* 0xffffffb000e47947 */ /* 0x000fea000383ffff */
.L_x_50:
[----:B------:R-:W-:-:S07]  /*ba00*/  MOV R5, UR27 ;  /* 0x0000001b00057c02 */ /* 0x000fce0008000f00 */
.L_x_129:
[----:B-1----:R1:W2:Y:S02]  /*ba10*/  SYNCS.PHASECHK.TRANS64.TRYWAIT P0, [R5+URZ+0xc0], R0 ;  /* 0x0000c000050075a7 */ /* 0x0022a400080011ff */
[----:B--2---:R-:W-:Y:S05]  /*ba20*/  @!P0 NANOSLEEP.SYNCS 0x989680 ;  /* 0x009896800000895d */ /* 0x004fea0003900000 */
[----:B------:R-:W2:Y:S02]  /*ba30*/  @!P0 SYNCS.PHASECHK.TRANS64 P0, [R5+URZ+0xc0], R0 ;  /* 0x0000c000050085a7 */ /* 0x000ea400080010ff */
[----:B--2---:R-:W-:Y:S05]  /*ba40*/  @!P0 BRA `(.L_x_129) ;  /* 0xfffffffc00f08947 */ /* 0x004fea000383ffff */
[----:B------:R-:W-:Y:S05]  /*ba50*/  BRA `(.L_x_130) ;  /* 0xffffffb400007947 */ /* 0x000fea000383ffff */
.L_x_53:
[----:B-1----:R-:W-:Y:S07]  /*ba60*/  MOV R0, UR21 ;  /* 0x0000001500007c02 */ /* 0x002fee0008000f00 */
.L_x_131:
[----:B-1----:R1:W2:Y:S02]  /*ba70*/  SYNCS.PHASECHK.TRANS64.TRYWAIT P0, [R0+URZ], R5 ;  /* 0x00000005000075a7 */ /* 0x0022a400080011ff */
[----:B--2---:R-:W-:Y:S05]  /*ba80*/  @!P0 NANOSLEEP.SYNCS 0x989680 ;  /* 0x009896800000895d */ /* 0x004fea0003900000 */
[----:B------:R-:W2:Y:S02]  /*ba90*/  @!P0 SYNCS.PHASECHK.TRANS64 P0, [R0+URZ], R5 ;  /* 0x00000005000085a7 */ /* 0x000ea400080010ff */
[----:B--2---:R-:W-:Y:S05]  /*baa0*/  @!P0 BRA `(.L_x_131) ;  /* 0xfffffffc00f08947 */ /* 0x004fea000383ffff */
[----:B------:R-:W-:Y:S05]  /*bab0*/  BRA `(.L_x_52) ;  /* 0xffffffb400247947 */ /* 0x000fea000383ffff */
.L_x_56:
[----:B------:R-:W-:-:S07]  /*bac0*/  MOV R0, UR4 ;  /* 0x0000000400007c02 */ /* 0x000fce0008000f00 */
.L_x_132:
[----:B-1----:R1:W3:Y:S02]  /*bad0*/  SYNCS.PHASECHK.TRANS64.TRYWAIT P0, [R0+URZ], R3 ;  /* 0x00000003000075a7 */ /* 0x0022e400080011ff */
[----:B---3--:R-:W-:Y:S05]  /*bae0*/  @!P0 NANOSLEEP.SYNCS 0x989680 ;  /* 0x009896800000895d */ /* 0x008fea0003900000 */
[----:B------:R-:W3:Y:S02]  /*baf0*/  @!P0 SYNCS.PHASECHK.TRANS64 P0, [R0+URZ], R3 ;  /* 0x00000003000085a7 */ /* 0x000ee400080010ff */
[----:B---3--:R-:W-:Y:S05]  /*bb00*/  @!P0 BRA `(.L_x_132) ;  /* 0xfffffffc00f08947 */ /* 0x008fea000383ffff */
[----:B------:R-:W-:Y:S05]  /*bb10*/  BRA `(.L_x_133) ;  /* 0xffffffb8007c7947 */ /* 0x000fea000383ffff */
.L_x_57:
[----:B------:R-:W-:-:S07]  /*bb20*/  MOV R0, UR4 ;  /* 0x0000000400007c02 */ /* 0x000fce0008000f00 */
.L_x_134:
[----:B-1----:R1:W2:Y:S02]  /*bb30*/  SYNCS.PHASECHK.TRANS64.TRYWAIT P0, [R0+URZ], R3 ;  /* 0x00000003000075a7 */ /* 0x0022a400080011ff */
[----:B--2---:R-:W-:Y:S05]  /*bb40*/  @!P0 NANOSLEEP.SYNCS 0x989680 ;  /* 0x009896800000895d */ /* 0x004fea0003900000 */
[----:B------:R-:W2:Y:S02]  /*bb50*/  @!P0 SYNCS.PHASECHK.TRANS64 P0, [R0+URZ], R3 ;  /* 0x00000003000085a7 */ /* 0x000ea400080010ff */
[----:B--2---:R-:W-:Y:S05]  /*bb60*/  @!P0 BRA `(.L_x_134) ;  /* 0xfffffffc00f08947 */ /* 0x004fea000383ffff */
[----:B------:R-:W-:Y:S05]  /*bb70*/  BRA `(.L_x_135) ;  /* 0xffffffb800887947 */ /* 0x000fea000383ffff */
.L_x_62:
[----:B------:R-:W-:Y:S07]  /*bb80*/  MOV R0, UR24 ;  /* 0x0000001800007c02 */ /* 0x000fee0008000f00 */
.L_x_136:
[----:B--2---:R2:W4:Y:S02]  /*bb90*/  SYNCS.PHASECHK.TRANS64.TRYWAIT P0, [R0+URZ+0xa0], R5 ;  /* 0x0000a005000075a7 */ /* 0x00452400080011ff */
[----:B----4-:R-:W-:Y:S05]  /*bba0*/  @!P0 NANOSLEEP.SYNCS 0x989680 ;  /* 0x009896800000895d */ /* 0x010fea0003900000 */
[----:B------:R-:W4:Y:S02]  /*bbb0*/  @!P0 SYNCS.PHASECHK.TRANS64 P0, [R0+URZ+0xa0], R5 ;  /* 0x0000a005000085a7 */ /* 0x000f2400080010ff */
[----:B----4-:R-:W-:Y:S05]  /*bbc0*/  @!P0 BRA `(.L_x_136) ;  /* 0xfffffffc00f08947 */ /* 0x010fea000383ffff */
[----:B------:R-:W-:Y:S05]  /*bbd0*/  BRA `(.L_x_137) ;  /* 0xffffffbc00c47947 */ /* 0x000fea000383ffff */
.L_x_65:
[----:B------:R-:W-:Y:S07]  /*bbe0*/  MOV R0, UR24 ;  /* 0x0000001800007c02 */ /* 0x000fee0008000f00 */
.L_x_138:
[----:B--2---:R2:W4:Y:S02]  /*bbf0*/  SYNCS.PHASECHK.TRANS64.TRYWAIT P3, [R0+URZ+0x98], R15 ;  /* 0x0000980f000075a7 */ /* 0x00452400080611ff */
[----:B----4-:R-:W-:Y:S05]  /*bc00*/  @!P3 NANOSLEEP.SYNCS 0x989680 ;  /* 0x009896800000b95d */ /* 0x010fea0003900000 */
[----:B------:R-:W4:Y:S02]  /*bc10*/  @!P3 SYNCS.PHASECHK.TRANS64 P3, [R0+URZ+0x98], R15 ;  /* 0x0000980f0000b5a7 */ /* 0x000f2400080610ff */
[----:B----4-:R-:W-:Y:S05]  /*bc20*/  @!P3 BRA `(.L_x_138) ;  /* 0xfffffffc00f0b947 */ /* 0x010fea000383ffff */
[----:B------:R-:W-:Y:S05]  /*bc30*/  BRA `(.L_x_64) ;  /* 0xffffffc400207947 */ /* 0x000fea000383ffff */
.L_x_68:
[----:B------:R-:W-:Y:S07]  /*bc40*/  MOV R8, UR7 ;  /* 0x0000000700087c02 */ /* 0x000fee0008000f00 */
.L_x_139:
[----:B-1----:R1:W2:Y:S02]  /*bc50*/  SYNCS.PHASECHK.TRANS64.TRYWAIT P1, [R8+URZ+0x78], R15 ;  /* 0x0000780f080075a7 */ /* 0x0022a400080211ff */
[----:B--2---:R-:W-:Y:S05]  /*bc60*/  @!P1 NANOSLEEP.SYNCS 0x989680 ;  /* 0x009896800000995d */ /* 0x004fea0003900000 */
[----:B------:R-:W2:Y:S02]  /*bc70*/  @!P1 SYNCS.PHASECHK.TRANS64 P1, [R8+URZ+0x78], R15 ;  /* 0x0000780f080095a7 */ /* 0x000ea400080210ff */
[----:B--2---:R-:W-:Y:S05]  /*bc80*/  @!P1 BRA `(.L_x_139) ;  /* 0xfffffffc00f09947 */ /* 0x004fea000383ffff */
[----:B------:R-:W-:Y:S05]  /*bc90*/  BRA `(.L_x_140) ;  /* 0xffffffc400d47947 */ /* 0x000fea000383ffff */
.L_x_69:
[----:B------:R-:W-:Y:S07]  /*bca0*/  MOV R5, UR4 ;  /* 0x0000000400057c02 */ /* 0x000fee0008000f00 */
.L_x_141:
[----:B-1----:R1:W2:Y:S02]  /*bcb0*/  SYNCS.PHASECHK.TRANS64.TRYWAIT P0, [R5+URZ+0x78], R14 ;  /* 0x0000780e050075a7 */ /* 0x0022a400080011ff */
[----:B--2---:R-:W-:Y:S05]  /*bcc0*/  @!P0 NANOSLEEP.SYNCS 0x989680 ;  /* 0x009896800000895d */ /* 0x004fea0003900000 */
[----:B------:R-:W2:Y:S02]  /*bcd0*/  @!P0 SYNCS.PHASECHK.TRANS64 P0, [R5+URZ+0x78], R14 ;  /* 0x0000780e050085a7 */ /* 0x000ea400080010ff */
[----:B--2---:R-:W-:Y:S05]  /*bce0*/  @!P0 BRA `(.L_x_141) ;  /* 0xfffffffc00f08947 */ /* 0x004fea000383ffff */
[----:B------:R-:W-:Y:S05]  /*bcf0*/  BRA `(.L_x_142) ;  /* 0xffffffc800407947 */ /* 0x000fea000383ffff */
.L_x_71:
[----:B------:R-:W-:-:S07]  /*bd00*/  MOV R0, UR4 ;  /* 0x0000000400007c02 */ /* 0x000fce0008000f00 */
.L_x_143:
[----:B-1----:R1:W4:Y:S02]  /*bd10*/  SYNCS.PHASECHK.TRANS64.TRYWAIT P0, [R0+URZ], R3 ;  /* 0x00000003000075a7 */ /* 0x00232400080011ff */
[----:B----4-:R-:W-:Y:S05]  /*bd20*/  @!P0 NANOSLEEP.SYNCS 0x989680 ;  /* 0x009896800000895d */ /* 0x010fea0003900000 */
[----:B------:R-:W4:Y:S02]  /*bd30*/  @!P0 SYNCS.PHASECHK.TRANS64 P0, [R0+URZ], R3 ;  /* 0x00000003000085a7 */ /* 0x000f2400080010ff */
[----:B----4-:R-:W-:Y:S05]  /*bd40*/  @!P0 BRA `(.L_x_143) ;  /* 0xfffffffc00f08947 */ /* 0x010fea000383ffff */
[----:B------:R-:W-:Y:S05]  /*bd50*/  BRA `(.L_x_144) ;  /* 0xffffffc800c87947 */ /* 0x000fea000383ffff */
.L_x_72:
[----:B-1----:R1:W4:Y:S02]  /*bd60*/  SYNCS.PHASECHK.TRANS64.TRYWAIT P0, [R2+URZ], R3 ;  /* 0x00000003020075a7 */ /* 0x00232400080011ff */
[----:B----4-:R-:W-:Y:S05]  /*bd70*/  @!P0 NANOSLEEP.SYNCS 0x989680 ;  /* 0x009896800000895d */ /* 0x010fea0003900000 */
[----:B------:R-:W4:Y:S02]  /*bd80*/  @!P0 SYNCS.PHASECHK.TRANS64 P0, [R2+URZ], R3 ;  /* 0x00000003020085a7 */ /* 0x000f2400080010ff */
[----:B----4-:R-:W-:Y:S05]  /*bd90*/  @!P0 BRA `(.L_x_72) ;  /* 0xfffffffc00f08947 */ /* 0x010fea000383ffff */
[----:B------:R-:W-:Y:S05]  /*bda0*/  BRA `(.L_x_145) ;  /* 0xffffffc800f47947 */ /* 0x000fea000383ffff */
.L_x_74:
[----:B------:R-:W-:Y:S07]  /*bdb0*/  MOV R0, UR48 ;  /* 0x0000003000007c02 */ /* 0x000fee0008000f00 */
.L_x_146:
[----:B-1----:R1:W2:Y:S02]  /*bdc0*/  SYNCS.PHASECHK.TRANS64.TRYWAIT P0, [R0+URZ+0xa0], R3 ;  /* 0x0000a003000075a7 */ /* 0x0022a400080011ff */
[----:B--2---:R-:W-:Y:S05]  /*bdd0*/  @!P0 NANOSLEEP.SYNCS 0x989680 ;  /* 0x009896800000895d */ /* 0x004fea0003900000 */
[----:B------:R-:W2:Y:S02]  /*bde0*/  @!P0 SYNCS.PHASECHK.TRANS64 P0, [R0+URZ+0xa0], R3 ;  /* 0x0000a003000085a7 */ /* 0x000ea400080010ff */
[----:B--2---:R-:W-:Y:S05]  /*bdf0*/  @!P0 BRA `(.L_x_146) ;  /* 0xfffffffc00f08947 */ /* 0x004fea000383ffff */
[----:B------:R-:W-:Y:S05]  /*be00*/  BRA `(.L_x_147) ;  /* 0xffffffcc00e87947 */ /* 0x000fea000383ffff */
.L_x_84:
[----:B-1----:R1:W2:Y:S02]  /*be10*/  SYNCS.PHASECHK.TRANS64.TRYWAIT P1, [R3+URZ+0x60], R4 ;  /* 0x00006004030075a7 */ /* 0x0022a400080211ff */
[----:B--2---:R-:W-:Y:S05]  /*be20*/  @!P1 NANOSLEEP.SYNCS 0x989680 ;  /* 0x009896800000995d */ /* 0x004fea0003900000 */
[----:B------:R-:W2:Y:S02]  /*be30*/  @!P1 SYNCS.PHASECHK.TRANS64 P1, [R3+URZ+0x60], R4 ;  /* 0x00006004030095a7 */ /* 0x000ea400080210ff */
[----:B--2---:R-:W-:Y:S05]  /*be40*/  @!P1 BRA `(.L_x_84) ;  /* 0xfffffffc00f09947 */ /* 0x004fea000383ffff */
[----:B------:R-:W-:Y:S05]  /*be50*/  BRA `(.L_x_83) ;  /* 0xffffffdc00a07947 */ /* 0x000fea000383ffff */
.L_x_86:
[----:B--2---:R2:W3:Y:S02]  /*be60*/  SYNCS.PHASECHK.TRANS64.TRYWAIT P0, [R85+URZ+0xb0], R0 ;  /* 0x0000b000550075a7 */ /* 0x0044e400080011ff */
[----:B---3--:R-:W-:Y:S05]  /*be70*/  @!P0 NANOSLEEP.SYNCS 0x989680 ;  /* 0x009896800000895d */ /* 0x008fea0003900000 */
[----:B------:R-:W3:Y:S02]  /*be80*/  @!P0 SYNCS.PHASECHK.TRANS64 P0, [R85+URZ+0xb0], R0 ;  /* 0x0000b000550085a7 */ /* 0x000ee400080010ff */
[----:B---3--:R-:W-:Y:S05]  /*be90*/  @!P0 BRA `(.L_x_86) ;  /* 0xfffffffc00f08947 */ /* 0x008fea000383ffff */
[----:B------:R-:W-:Y:S05]  /*bea0*/  BRA `(.L_x_85) ;  /* 0xffffffe0001c7947 */ /* 0x000fea000383ffff */
.L_x_97:
[----:B-1----:R1:W2:Y:S02]  /*beb0*/  SYNCS.PHASECHK.TRANS64.TRYWAIT P0, [R3+URZ+0x60], R32 ;  /* 0x00006020030075a7 */ /* 0x0022a400080011ff */
[----:B--2---:R-:W-:Y:S05]  /*bec0*/  @!P0 NANOSLEEP.SYNCS 0x989680 ;  /* 0x009896800000895d */ /* 0x004fea0003900000 */
[----:B------:R-:W2:Y:S02]  /*bed0*/  @!P0 SYNCS.PHASECHK.TRANS64 P0, [R3+URZ+0x60], R32 ;  /* 0x00006020030085a7 */ /* 0x000ea400080010ff */
[----:B--2---:R-:W-:Y:S05]  /*bee0*/  @!P0 BRA `(.L_x_97) ;  /* 0xfffffffc00f08947 */ /* 0x004fea000383ffff */
[----:B------:R-:W-:Y:S05]  /*bef0*/  BRA `(.L_x_96) ;  /* 0xffffffe800787947 */ /* 0x000fea000383ffff */
        .weak           $__internal_0_$__cuda_sm10x_tcgen05_guardrail_trap_col_being_dealloced_not_returned_by_alloc
        .type           $__internal_0_$__cuda_sm10x_tcgen05_guardrail_trap_col_being_dealloced_not_returned_by_alloc,@function
        .size           $__internal_0_$__cuda_sm10x_tcgen05_guardrail_trap_col_being_dealloced_not_returned_by_alloc,($__internal_1_$__cuda_sm10x_tcgen05_guardrail_trap_phase_invalid_during_alloc - $__internal_0_$__cuda_sm10x_tcgen05_guardrail_trap_col_being_dealloced_not_returned_by_alloc)
$__internal_0_$__cuda_sm10x_tcgen05_guardrail_trap_col_being_dealloced_not_returned_by_alloc:
[----:B------:R-:W-:Y:S05]  /*bf00*/  BPT.TRAP 0x1 ;  /* 0x000000040000795c */ /* 0x000fea0000300000 */
[----:B------:R-:W-:-:S04]  /*bf10*/  MOV R3, 0x0 ;  /* 0x0000000000037802 */ /* 0x000fc80000000f00 */
[----:B------:R-:W-:Y:S05]  /*bf20*/  RET.REL.NODEC R2 `(_ZN7cutlass13device_kernelINS_4conv6kernel13ConvUniversalINS1_16ConvProblemShapeILNS1_8OperatorE0ELi3EEENS1_10collective14CollectiveConvINS1_47MainloopSm100TmaUmmaWarpSpecializedImplicitGemmILS5_0ELi6ELi3ELi1ELi2EN4cute5tupleIJNSA_1CILi1EEESD_SD_EEEEENSB_IJNSC_ILi64EEESG_NSB_IJSG_EEEEEENS_10tfloat32_tESJ_NSA_8TiledMMAINSA_8MMA_AtomIJNSA_17SM100_MMA_TF32_SSISJ_SJ_fLi64ELi64ELNSA_4UMMA5MajorE0ELSO_0ELNSN_7ScaleInE0ELSP_0EEEEEENSA_6LayoutISE_NSB_IJNSC_ILi0EEEST_ST_EEEEENSB_IJNSA_10UnderscoreESW_SW_EEEEENS7_6detail27Sm100ImplicitGemmTileTraitsINSA_20SM90_TMA_LOAD_IM2COLENSA_14ComposedLayoutINSA_7SwizzleILi3ELi4ELi3EEENSA_18smem_ptr_flag_bitsILi32EEENSS_INSB_IJNSC_ILi8EEENSC_ILi32EEEEEENSB_IJS18_SD_EEEEEEEvEENS10_INSA_13SM90_TMA_LOADES1C_vEEEENS_8epilogue10collective18CollectiveEpilogueINS1H_23Sm100TmaWarpSpecializedILi3ELi2ELi16ELb1ELb0EEEJSI_NSB_IJNSS_ISG_SD_EENSS_IS18_SD_EEEEESJ_NSB_IJNSB_IJllllEEESD_ST_EEESJ_S1Q_NS1H_6fusion15FusionCallbacksIS1L_NS1R_17LinearCombinationISJ_fSJ_fLNS_15FloatRoundStyleE2EEESI_S1O_JEEENSA_5SM1004TMEM4LOAD26SM100_TMEM_LOAD_16dp128b8xES11_S1C_NSA_17SM75_U32x4_LDSM_NENSA_21SM90_TMA_STORE_IM2COLES1C_NSA_17SM90_U32x4_STSM_NENSA_39AutoVectorizingCopyWithAssumedAlignmentILi128EEEEEEvvEEEEvNT_6ParamsE) ;  /* 0xffffff4002347950 */ /* 0x000fea0003c3ffff */
        .weak           $__internal_1_$__cuda_sm10x_tcgen05_guardrail_trap_phase_invalid_during_alloc
        .type           $__internal_1_$__cuda_sm10x_tcgen05_guardrail_trap_phase_invalid_during_alloc,@function
        .size           $__internal_1_$__cuda_sm10x_tcgen05_guardrail_trap_phase_invalid_during_alloc,($__internal_2_$__cuda_sm10x_tcgen05_guardrail_trap_unallocated_columns_being_dealloced - $__internal_1_$__cuda_sm10x_tcgen05_guardrail_trap_phase_invalid_during_alloc)
$__internal_1_$__cuda_sm10x_tcgen05_guardrail_trap_phase_invalid_during_alloc:
[----:B------:R-:W-:Y:S05]  /*bf30*/  BPT.TRAP 0x1 ;  /* 0x000000040000795c */ /* 0x000fea0000300000 */
[----:B------:R-:W-:-:S04]  /*bf40*/  HFMA2 R3, -RZ, RZ, 0, 0 ;  /* 0x00000000ff037431 */ /* 0x000fc800000001ff */
[----:B------:R-:W-:Y:S05]  /*bf50*/  RET.REL.NODEC R2 `(_ZN7cutlass13device_kernelINS_4conv6kernel13ConvUniversalINS1_16ConvProblemShapeILNS1_8OperatorE0ELi3EEENS1_10collective14CollectiveConvINS1_47MainloopSm100TmaUmmaWarpSpecializedImplicitGemmILS5_0ELi6ELi3ELi1ELi2EN4cute5tupleIJNSA_1CILi1EEESD_SD_EEEEENSB_IJNSC_ILi64EEESG_NSB_IJSG_EEEEEENS_10tfloat32_tESJ_NSA_8TiledMMAINSA_8MMA_AtomIJNSA_17SM100_MMA_TF32_SSISJ_SJ_fLi64ELi64ELNSA_4UMMA5MajorE0ELSO_0ELNSN_7ScaleInE0ELSP_0EEEEEENSA_6LayoutISE_NSB_IJNSC_ILi0EEEST_ST_EEEEENSB_IJNSA_10UnderscoreESW_SW_EEEEENS7_6detail27Sm100ImplicitGemmTileTraitsINSA_20SM90_TMA_LOAD_IM2COLENSA_14ComposedLayoutINSA_7SwizzleILi3ELi4ELi3EEENSA_18smem_ptr_flag_bitsILi32EEENSS_INSB_IJNSC_ILi8EEENSC_ILi32EEEEEENSB_IJS18_SD_EEEEEEEvEENS10_INSA_13SM90_TMA_LOADES1C_vEEEENS_8epilogue10collective18CollectiveEpilogueINS1H_23Sm100TmaWarpSpecializedILi3ELi2ELi16ELb1ELb0EEEJSI_NSB_IJNSS_ISG_SD_EENSS_IS18_SD_EEEEESJ_NSB_IJNSB_IJllllEEESD_ST_EEESJ_S1Q_NS1H_6fusion15FusionCallbacksIS1L_NS1R_17LinearCombinationISJ_fSJ_fLNS_15FloatRoundStyleE2EEESI_S1O_JEEENSA_5SM1004TMEM4LOAD26SM100_TMEM_LOAD_16dp128b8xES11_S1C_NSA_17SM75_U32x4_LDSM_NENSA_21SM90_TMA_STORE_IM2COLES1C_NSA_17SM90_U32x4_STSM_NENSA_39AutoVectorizingCopyWithAssumedAlignmentILi128EEEEEEvvEEEEvNT_6ParamsE) ;  /* 0xffffff4002287950 */ /* 0x000fea0003c3ffff */
        .weak           $__internal_2_$__cuda_sm10x_tcgen05_guardrail_trap_unallocated_columns_being_dealloced
        .type           $__internal_2_$__cuda_sm10x_tcgen05_guardrail_trap_unallocated_columns_being_dealloced,@function
        .size           $__internal_2_$__cuda_sm10x_tcgen05_guardrail_trap_unallocated_columns_being_dealloced,(.L_x_149 - $__internal_2_$__cuda_sm10x_tcgen05_guardrail_trap_unallocated_columns_being_dealloced)
$__internal_2_$__cuda_sm10x_tcgen05_guardrail_trap_unallocated_columns_being_dealloced:
[----:B------:R-:W-:Y:S05]  /*bf60*/  BPT.TRAP 0x1 ;  /* 0x000000040000795c */ /* 0x000fea0000300000 */
[----:B------:R-:W-:-:S04]  /*bf70*/  MOV R3, 0x0 ;  /* 0x0000000000037802 */ /* 0x000fc80000000f00 */
[----:B------:R-:W-:Y:S05]  /*bf80*/  RET.REL.NODEC R2 `(_ZN7cutlass13device_kernelINS_4conv6kernel13ConvUniversalINS1_16ConvProblemShapeILNS1_8OperatorE0ELi3EEENS1_10collective14CollectiveConvINS1_47MainloopSm100TmaUmmaWarpSpecializedImplicitGemmILS5_0ELi6ELi3ELi1ELi2EN4cute5tupleIJNSA_1CILi1EEESD_SD_EEEEENSB_IJNSC_ILi64EEESG_NSB_IJSG_EEEEEENS_10tfloat32_tESJ_NSA_8TiledMMAINSA_8MMA_AtomIJNSA_17SM100_MMA_TF32_SSISJ_SJ_fLi64ELi64ELNSA_4UMMA5MajorE0ELSO_0ELNSN_7ScaleInE0ELSP_0EEEEEENSA_6LayoutISE_NSB_IJNSC_ILi0EEEST_ST_EEEEENSB_IJNSA_10UnderscoreESW_SW_EEEEENS7_6detail27Sm100ImplicitGemmTileTraitsINSA_20SM90_TMA_LOAD_IM2COLENSA_14ComposedLayoutINSA_7SwizzleILi3ELi4ELi3EEENSA_18smem_ptr_flag_bitsILi32EEENSS_INSB_IJNSC_ILi8EEENSC_ILi32EEEEEENSB_IJS18_SD_EEEEEEEvEENS10_INSA_13SM90_TMA_LOADES1C_vEEEENS_8epilogue10collective18CollectiveEpilogueINS1H_23Sm100TmaWarpSpecializedILi3ELi2ELi16ELb1ELb0EEEJSI_NSB_IJNSS_ISG_SD_EENSS_IS18_SD_EEEEESJ_NSB_IJNSB_IJllllEEESD_ST_EEESJ_S1Q_NS1H_6fusion15FusionCallbacksIS1L_NS1R_17LinearCombinationISJ_fSJ_fLNS_15FloatRoundStyleE2EEESI_S1O_JEEENSA_5SM1004TMEM4LOAD26SM100_TMEM_LOAD_16dp128b8xES11_S1C_NSA_17SM75_U32x4_LDSM_NENSA_21SM90_TMA_STORE_IM2COLES1C_NSA_17SM90_U32x4_STSM_NENSA_39AutoVectorizingCopyWithAssumedAlignmentILi128EEEEEEvvEEEEvNT_6ParamsE) ;  /* 0xffffff40021c7950 */ /* 0x000fea0003c3ffff */
.L_x_148:
[----:B------:R-:W-:-:S00]  /*bf90*/  BRA `(.L_x_148) ;  /* 0xfffffffc00fc7947 */ /* 0x000fc0000383ffff */
[----:B------:R-:W-:-:S00]  /*bfa0*/  NOP ;  /* 0x0000000000007918 */ /* 0x000fc00000000000 */
        /* <DEDUP_REMOVED lines=13> */
.L_x_149:


//--------------------- .nv.global.init           --------------------------
	.section	.nv.global.init,"aw",@progbits
.nv.global.init:
	.type		$str$29,@object
	.size		$str$29,($str$30 - $str$29)
$str$29:
        /*0000*/ 	.byte	0x28, 0x61, 0x64, 0x64, 0x72, 0x65, 0x73, 0x73, 0x20, 0x26, 0x20, 0x6d, 0x61, 0x73, 0x6b, 0x29
        /*0010*/ 	.byte	0x20, 0x3d, 0x3d, 0x20, 0x30, 0x00
	.type		$str$30,@object
	.size		$str$30,($str$28 - $str$30)
$str$30:
        /*0016*/ 	.byte	0x2f, 0x74, 0x6d, 0x70, 0x2f, 0x63, 0x75, 0x74, 0x6c, 0x61, 0x73, 0x73, 0x5f, 0x73, 0x77, 0x65
        /*0026*/ 	.byte	0x65, 0x70, 0x5f, 0x73, 0x72, 0x63, 0x2f, 0x69, 0x6e, 0x63, 0x6c, 0x75, 0x64, 0x65, 0x2f, 0x63
        /*0036*/ 	.byte	0x75, 0x74, 0x65, 0x2f, 0x70, 0x6f, 0x69, 0x6e, 0x74, 0x65, 0x72, 0x5f, 0x66, 0x6c, 0x61, 0x67
        /*0046*/ 	.byte	0x67, 0x65, 0x64, 0x2e, 0x68, 0x70, 0x70, 0x00
	.type		$str$28,@object
	.size		$str$28,($str$27 - $str$28)
$str$28:
        /*004e*/ 	.byte	0x2f, 0x74, 0x6d, 0x70, 0x2f, 0x63, 0x75, 0x74, 0x6c, 0x61, 0x73, 0x73, 0x5f, 0x73, 0x77, 0x65
        /*005e*/ 	.byte	0x65, 0x70, 0x5f, 0x73, 0x72, 0x63, 0x2f, 0x69, 0x6e, 0x63, 0x6c, 0x75, 0x64, 0x65, 0x2f, 0x63
        /*006e*/ 	.byte	0x75, 0x74, 0x65, 0x2f, 0x61, 0x74, 0x6f, 0x6d, 0x2f, 0x63, 0x6f, 0x70, 0x79, 0x5f, 0x74, 0x72
        /*007e*/ 	.byte	0x61, 0x69, 0x74, 0x73, 0x5f, 0x73, 0x6d, 0x31, 0x30, 0x30, 0x2e, 0x68, 0x70, 0x70, 0x00
	.type		$str$27,@object
	.size		$str$27,(__unnamed_1 - $str$27)
$str$27:
        /*008d*/ 	.byte	0x28, 0x28, 0x75, 0x69, 0x6e, 0x74, 0x33, 0x32, 0x5f, 0x74, 0x28, 0x74, 0x68, 0x72, 0x65, 0x61
        /*009d*/ 	.byte	0x64, 0x49, 0x64, 0x78, 0x2e, 0x78, 0x29, 0x20, 0x2f, 0x20, 0x33, 0x32, 0x29, 0x20, 0x25, 0x20
        /*00ad*/ 	.byte	0x34, 0x29, 0x20, 0x3d, 0x3d, 0x20, 0x28, 0x28, 0x28, 0x74, 0x6d, 0x65, 0x6d, 0x5f, 0x61, 0x64
        /*00bd*/ 	.byte	0x64, 0x72, 0x20, 0x3e, 0x3e, 0x20, 0x31, 0x36, 0x29, 0x20, 0x2f, 0x20, 0x33, 0x32, 0x29, 0x20
        /*00cd*/ 	.byte	0x25, 0x20, 0x34, 0x29, 0x00
	.type		__unnamed_1,@object
	.size		__unnamed_1,(__unnamed_2 - __unnamed_1)
__unnamed_1:
        /*00d2*/ 	.byte	0x61, 0x75, 0x74, 0x6f, 0x20, 0x63, 0x75, 0x74, 0x65, 0x3a, 0x3a, 0x61, 0x73, 0x5f, 0x70, 0x6f
        /* <DEDUP_REMOVED lines=24> */
        /*0262*/ 	.byte	0x30, 0x34, 0x38, 0x3e, 0x3e, 0x3e, 0x3e, 0x5d, 0x00
	.type		__unnamed_2,@object
	.size		__unnamed_2,(.L_2 - __unnamed_2)
__unnamed_2:
        /* <DEDUP_REMOVED lines=45> */
        /*053b*/ 	.byte	0x3e, 0x3e, 0x3e, 0x5d, 0x00
.L_2:


//--------------------- .nv.shared._ZN7cutlass13device_kernelINS_4conv6kernel13ConvUniversalINS1_16ConvProblemShapeILNS1_8OperatorE0ELi3EEENS1_10collective14CollectiveConvINS1_47MainloopSm100TmaUmmaWarpSpecializedImplicitGemmILS5_0ELi6ELi3ELi1ELi2EN4cute5tupleIJNSA_1CILi1EEESD_SD_EEEEENSB_IJNSC_ILi64EEESG_NSB_IJSG_EEEEEENS_10tfloat32_tESJ_NSA_8TiledMMAINSA_8MMA_AtomIJNSA_17SM100_MMA_TF32_SSISJ_SJ_fLi64ELi64ELNSA_4UMMA5MajorE0ELSO_0ELNSN_7ScaleInE0ELSP_0EEEEEENSA_6LayoutISE_NSB_IJNSC_ILi0EEEST_ST_EEEEENSB_IJNSA_10UnderscoreESW_SW_EEEEENS7_6detail27Sm100ImplicitGemmTileTraitsINSA_20SM90_TMA_LOAD_IM2COLENSA_14ComposedLayoutINSA_7SwizzleILi3ELi4ELi3EEENSA_18smem_ptr_flag_bitsILi32EEENSS_INSB_IJNSC_ILi8EEENSC_ILi32EEEEEENSB_IJS18_SD_EEEEEEEvEENS10_INSA_13SM90_TMA_LOADES1C_vEEEENS_8epilogue10collective18CollectiveEpilogueINS1H_23Sm100TmaWarpSpecializedILi3ELi2ELi16ELb1ELb0EEEJSI_NSB_IJNSS_ISG_SD_EENSS_IS18_SD_EEEEESJ_NSB_IJNSB_IJllllEEESD_ST_EEESJ_S1Q_NS1H_6fusion15FusionCallbacksIS1L_NS1R_17LinearCombinationISJ_fSJ_fLNS_15FloatRoundStyleE2EEESI_S1O_JEEENSA_5SM1004TMEM4LOAD26SM100_TMEM_LOAD_16dp128b8xES11_S1C_NSA_17SM75_U32x4_LDSM_NENSA_21SM90_TMA_STORE_IM2COLES1C_NSA_17SM90_U32x4_STSM_NENSA_39AutoVectorizingCopyWithAssumedAlignmentILi128EEEEEEvvEEEEvNT_6ParamsE --------------------------
	.section	.nv.shared._ZN7cutlass13device_kernelINS_4conv6kernel13ConvUniversalINS1_16ConvProblemShapeILNS1_8OperatorE0ELi3EEENS1_10collective14CollectiveConvINS1_47MainloopSm100TmaUmmaWarpSpecializedImplicitGemmILS5_0ELi6ELi3ELi1ELi2EN4cute5tupleIJNSA_1CILi1EEESD_SD_EEEEENSB_IJNSC_ILi64EEESG_NSB_IJSG_EEEEEENS_10tfloat32_tESJ_NSA_8TiledMMAINSA_8MMA_AtomIJNSA_17SM100_MMA_TF32_SSISJ_SJ_fLi64ELi64ELNSA_4UMMA5MajorE0ELSO_0ELNSN_7ScaleInE0ELSP_0EEEEEENSA_6LayoutISE_NSB_IJNSC_ILi0EEEST_ST_EEEEENSB_IJNSA_10UnderscoreESW_SW_EEEEENS7_6detail27Sm100ImplicitGemmTileTraitsINSA_20SM90_TMA_LOAD_IM2COLENSA_14ComposedLayoutINSA_7SwizzleILi3ELi4ELi3EEENSA_18smem_ptr_flag_bitsILi32EEENSS_INSB_IJNSC_ILi8EEENSC_ILi32EEEEEENSB_IJS18_SD_EEEEEEEvEENS10_INSA_13SM90_TMA_LOADES1C_vEEEENS_8epilogue10collective18CollectiveEpilogueINS1H_23Sm100TmaWarpSpecializedILi3ELi2ELi16ELb1ELb0EEEJSI_NSB_IJNSS_ISG_SD_EENSS_IS18_SD_EEEEESJ_NSB_IJNSB_IJllllEEESD_ST_EEESJ_S1Q_NS1H_6fusion15FusionCallbacksIS1L_NS1R_17LinearCombinationISJ_fSJ_fLNS_15FloatRoundStyleE2EEESI_S1O_JEEENSA_5SM1004TMEM4LOAD26SM100_TMEM_LOAD_16dp128b8xES11_S1C_NSA_17SM75_U32x4_LDSM_NENSA_21SM90_TMA_STORE_IM2COLES1C_NSA_17SM90_U32x4_STSM_NENSA_39AutoVectorizingCopyWithAssumedAlignmentILi128EEEEEEvvEEEEvNT_6ParamsE,"aw",@nobits
	.sectionflags	@""
	.align	16
	.zero		1024


//--------------------- .nv.shared.reserved.0     --------------------------
	.section	.nv.shared.reserved.0,"aw",@nobits
	.weak		__nv_reservedSMEM_offset_0_alias
	.size		__nv_reservedSMEM_offset_0_alias, 0, 64
	.other		__nv_reservedSMEM_offset_0_alias,@"STO_CUDA_RESERVED_SHARED STV_DEFAULT"
__nv_reservedSMEM_offset_0_alias:
	.zero		0
.nv.shared.reserved.0:
	.zero		64
	.weak		__nv_reservedSMEM_tcgen05_partition
	.type		__nv_reservedSMEM_tcgen05_partition,@object
	.size		__nv_reservedSMEM_tcgen05_partition,(.L_0 - __nv_reservedSMEM_tcgen05_partition)
__nv_reservedSMEM_tcgen05_partition:
	.zero		32
.L_0:


//--------------------- .nv.global                --------------------------
	.section	.nv.global,"aw",@nobits
.nv.global:
	.type		_ZN39_INTERNAL_3f60d80a_4_k_cu_3e28cc2d_30314cute1_E,@object
	.size		_ZN39_INTERNAL_3f60d80a_4_k_cu_3e28cc2d_30314cute1_E,(_ZN39_INTERNAL_3f60d80a_4_k_cu_3e28cc2d_30314cuda3std3__45__cpo6cbeginE - _ZN39_INTERNAL_3f60d80a_4_k_cu_3e28cc2d_30314cute1_E)
_ZN39_INTERNAL_3f60d80a_4_k_cu_3e28cc2d_30314cute1_E:
	.zero		1
	.type		_ZN39_INTERNAL_3f60d80a_4_k_cu_3e28cc2d_30314cuda3std3__45__cpo6cbeginE,@object
	.size		_ZN39_INTERNAL_3f60d80a_4_k_cu_3e28cc2d_30314cuda3std3__45__cpo6cbeginE,(_ZN39_INTERNAL_3f60d80a_4_k_cu_3e28cc2d_30314cuda3std3__48in_placeE - _ZN39_INTERNAL_3f60d80a_4_k_cu_3e28cc2d_30314cuda3std3__45__cpo6cbeginE)
_ZN39_INTERNAL_3f60d80a_4_k_cu_3e28cc2d_30314cuda3std3__45__cpo6cbeginE:
	.zero		1
	.type		_ZN39_INTERNAL_3f60d80a_4_k_cu_3e28cc2d_30314cuda3std3__48in_placeE,@object
	.size		_ZN39_INTERNAL_3f60d80a_4_k_cu_3e28cc2d_30314cuda3std3__48in_placeE,(_ZN39_INTERNAL_3f60d80a_4_k_cu_3e28cc2d_30314cuda3std6ranges3__45__cpo9iter_moveE - _ZN39_INTERNAL_3f60d80a_4_k_cu_3e28cc2d_30314cuda3std3__48in_placeE)
_ZN39_INTERNAL_3f60d80a_4_k_cu_3e28cc2d_30314cuda3std3__48in_placeE:
	.zero		1
	.type		_ZN39_INTERNAL_3f60d80a_4_k_cu_3e28cc2d_30314cuda3std6ranges3__45__cpo9iter_moveE,@object
	.size		_ZN39_INTERNAL_3f60d80a_4_k_cu_3e28cc2d_30314cuda3std6ranges3__45__cpo9iter_moveE,(_ZN39_INTERNAL_3f60d80a_4_k_cu_3e28cc2d_30314cuda3std3__45__cpo5beginE - _ZN39_INTERNAL_3f60d80a_4_k_cu_3e28cc2d_30314cuda3std6ranges3__45__cpo9iter_moveE)
_ZN39_INTERNAL_3f60d80a_4_k_cu_3e28cc2d_30314cuda3std6ranges3__45__cpo9iter_moveE:
	.zero		1
	.type		_ZN39_INTERNAL_3f60d80a_4_k_cu_3e28cc2d_30314cuda3std3__45__cpo5beginE,@object
	.size		_ZN39_INTERNAL_3f60d80a_4_k_cu_3e28cc2d_30314cuda3std3__45__cpo5beginE,(_ZN39_INTERNAL_3f60d80a_4_k_cu_3e28cc2d_30314cuda3std3__441_GLOBAL__N__3f60d80a_4_k_cu_3e28cc2d_30316ignoreE - _ZN39_INTERNAL_3f60d80a_4_k_cu_3e28cc2d_30314cuda3std3__45__cpo5beginE)
_ZN39_INTERNAL_3f60d80a_4_k_cu_3e28cc2d_30314cuda3std3__45__cpo5beginE:
	.zero		1
	.type		_ZN39_INTERNAL_3f60d80a_4_k_cu_3e28cc2d_30314cuda3std3__441_GLOBAL__N__3f60d80a_4_k_cu_3e28cc2d_30316ignoreE,@object
	.size		_ZN39_INTERNAL_3f60d80a_4_k_cu_3e28cc2d_30314cuda3std3__441_GLOBAL__N__3f60d80a_4_k_cu_3e28cc2d_30316ignoreE,(_ZN39_INTERNAL_3f60d80a_4_k_cu_3e28cc2d_30314cute7productE - _ZN39_INTERNAL_3f60d80a_4_k_cu_3e28cc2d_30314cuda3std3__441_GLOBAL__N__3f60d80a_4_k_cu_3e28cc2d_30316ignoreE)
_ZN39_INTERNAL_3f60d80a_4_k_cu_3e28cc2d_30314cuda3std3__441_GLOBAL__N__3f60d80a_4_k_cu_3e28cc2d_30316ignoreE:
	.zero		1
	.type		_ZN39_INTERNAL_3f60d80a_4_k_cu_3e28cc2d_30314cute7productE,@object
	.size		_ZN39_INTERNAL_3f60d80a_4_k_cu_3e28cc2d_30314cute7productE,(_ZN39_INTERNAL_3f60d80a_4_k_cu_3e28cc2d_30314cuda3std3__45__cpo3endE - _ZN39_INTERNAL_3f60d80a_4_k_cu_3e28cc2d_30314cute7productE)
_ZN39_INTERNAL_3f60d80a_4_k_cu_3e28cc2d_30314cute7productE:
	.zero		1
	.type		_ZN39_INTERNAL_3f60d80a_4_k_cu_3e28cc2d_30314cuda3std3__45__cpo3endE,@object
	.size		_ZN39_INTERNAL_3f60d80a_4_k_cu_3e28cc2d_30314cuda3std3__45__cpo3endE,(_ZN39_INTERNAL_3f60d80a_4_k_cu_3e28cc2d_30314cuda3std3__419piecewise_constructE - _ZN39_INTERNAL_3f60d80a_4_k_cu_3e28cc2d_30314cuda3std3__45__cpo3endE)
_ZN39_INTERNAL_3f60d80a_4_k_cu_3e28cc2d_30314cuda3std3__45__cpo3endE:
	.zero		1
	.type		_ZN39_INTERNAL_3f60d80a_4_k_cu_3e28cc2d_30314cuda3std3__419piecewise_constructE,@object
	.size		_ZN39_INTERNAL_3f60d80a_4_k_cu_3e28cc2d_30314cuda3std3__419piecewise_constructE,(_ZN39_INTERNAL_3f60d80a_4_k_cu_3e28cc2d_30314cuda3std3__45__cpo4cendE - _ZN39_INTERNAL_3f60d80a_4_k_cu_3e28cc2d_30314cuda3std3__419piecewise_constructE)
_ZN39_INTERNAL_3f60d80a_4_k_cu_3e28cc2d_30314cuda3std3__419piecewise_constructE:
	.zero		1
	.type		_ZN39_INTERNAL_3f60d80a_4_k_cu_3e28cc2d_30314cuda3std3__45__cpo4cendE,@object
	.size		_ZN39_INTERNAL_3f60d80a_4_k_cu_3e28cc2d_30314cuda3std3__45__cpo4cendE,(_ZN39_INTERNAL_3f60d80a_4_k_cu_3e28cc2d_30314cuda3std6ranges3__45__cpo4swapE - _ZN39_INTERNAL_3f60d80a_4_k_cu_3e28cc2d_30314cuda3std3__45__cpo4cendE)
_ZN39_INTERNAL_3f60d80a_4_k_cu_3e28cc2d_30314cuda3std3__45__cpo4cendE:
	.zero		1
	.type		_ZN39_INTERNAL_3f60d80a_4_k_cu_3e28cc2d_30314cuda3std6ranges3__45__cpo4swapE,@object
	.size		_ZN39_INTERNAL_3f60d80a_4_k_cu_3e28cc2d_30314cuda3std6ranges3__45__cpo4swapE,(.L_10 - _ZN39_INTERNAL_3f60d80a_4_k_cu_3e28cc2d_30314cuda3std6ranges3__45__cpo4swapE)
_ZN39_INTERNAL_3f60d80a_4_k_cu_3e28cc2d_30314cuda3std6ranges3__45__cpo4swapE:
	.zero		1
.L_10:


//--------------------- .nv.constant0._ZN7cutlass13device_kernelINS_4conv6kernel13ConvUniversalINS1_16ConvProblemShapeILNS1_8OperatorE0ELi3EEENS1_10collective14CollectiveConvINS1_47MainloopSm100TmaUmmaWarpSpecializedImplicitGemmILS5_0ELi6ELi3ELi1ELi2EN4cute5tupleIJNSA_1CILi1EEESD_SD_EEEEENSB_IJNSC_ILi64EEESG_NSB_IJSG_EEEEEENS_10tfloat32_tESJ_NSA_8TiledMMAINSA_8MMA_AtomIJNSA_17SM100_MMA_TF32_SSISJ_SJ_fLi64ELi64ELNSA_4UMMA5MajorE0ELSO_0ELNSN_7ScaleInE0ELSP_0EEEEEENSA_6LayoutISE_NSB_IJNSC_ILi0EEEST_ST_EEEEENSB_IJNSA_10UnderscoreESW_SW_EEEEENS7_6detail27Sm100ImplicitGemmTileTraitsINSA_20SM90_TMA_LOAD_IM2COLENSA_14ComposedLayoutINSA_7SwizzleILi3ELi4ELi3EEENSA_18smem_ptr_flag_bitsILi32EEENSS_INSB_IJNSC_ILi8EEENSC_ILi32EEEEEENSB_IJS18_SD_EEEEEEEvEENS10_INSA_13SM90_TMA_LOADES1C_vEEEENS_8epilogue10collective18CollectiveEpilogueINS1H_23Sm100TmaWarpSpecializedILi3ELi2ELi16ELb1ELb0EEEJSI_NSB_IJNSS_ISG_SD_EENSS_IS18_SD_EEEEESJ_NSB_IJNSB_IJllllEEESD_ST_EEESJ_S1Q_NS1H_6fusion15FusionCallbacksIS1L_NS1R_17LinearCombinationISJ_fSJ_fLNS_15FloatRoundStyleE2EEESI_S1O_JEEENSA_5SM1004TMEM4LOAD26SM100_TMEM_LOAD_16dp128b8xES11_S1C_NSA_17SM75_U32x4_LDSM_NENSA_21SM90_TMA_STORE_IM2COLES1C_NSA_17SM90_U32x4_STSM_NENSA_39AutoVectorizingCopyWithAssumedAlignmentILi128EEEEEEvvEEEEvNT_6ParamsE --------------------------
	.section	.nv.constant0._ZN7cutlass13device_kernelINS_4conv6kernel13ConvUniversalINS1_16ConvProblemShapeILNS1_8OperatorE0ELi3EEENS1_10collective14CollectiveConvINS1_47MainloopSm100TmaUmmaWarpSpecializedImplicitGemmILS5_0ELi6ELi3ELi1ELi2EN4cute5tupleIJNSA_1CILi1EEESD_SD_EEEEENSB_IJNSC_ILi64EEESG_NSB_IJSG_EEEEEENS_10tfloat32_tESJ_NSA_8TiledMMAINSA_8MMA_AtomIJNSA_17SM100_MMA_TF32_SSISJ_SJ_fLi64ELi64ELNSA_4UMMA5MajorE0ELSO_0ELNSN_7ScaleInE0ELSP_0EEEEEENSA_6LayoutISE_NSB_IJNSC_ILi0EEEST_ST_EEEEENSB_IJNSA_10UnderscoreESW_SW_EEEEENS7_6detail27Sm100ImplicitGemmTileTraitsINSA_20SM90_TMA_LOAD_IM2COLENSA_14ComposedLayoutINSA_7SwizzleILi3ELi4ELi3EEENSA_18smem_ptr_flag_bitsILi32EEENSS_INSB_IJNSC_ILi8EEENSC_ILi32EEEEEENSB_IJS18_SD_EEEEEEEvEENS10_INSA_13SM90_TMA_LOADES1C_vEEEENS_8epilogue10collective18CollectiveEpilogueINS1H_23Sm100TmaWarpSpecializedILi3ELi2ELi16ELb1ELb0EEEJSI_NSB_IJNSS_ISG_SD_EENSS_IS18_SD_EEEEESJ_NSB_IJNSB_IJllllEEESD_ST_EEESJ_S1Q_NS1H_6fusion15FusionCallbacksIS1L_NS1R_17LinearCombinationISJ_fSJ_fLNS_15FloatRoundStyleE2EEESI_S1O_JEEENSA_5SM1004TMEM4LOAD26SM100_TMEM_LOAD_16dp128b8xES11_S1C_NSA_17SM75_U32x4_LDSM_NENSA_21SM90_TMA_STORE_IM2COLES1C_NSA_17SM90_U32x4_STSM_NENSA_39AutoVectorizingCopyWithAssumedAlignmentILi128EEEEEEvvEEEEvNT_6ParamsE,"a",@progbits
	.sectionflags	@""
	.align	4
.nv.constant0._ZN7cutlass13device_kernelINS_4conv6kernel13ConvUniversalINS1_16ConvProblemShapeILNS1_8OperatorE0ELi3EEENS1_10collective14CollectiveConvINS1_47MainloopSm100TmaUmmaWarpSpecializedImplicitGemmILS5_0ELi6ELi3ELi1ELi2EN4cute5tupleIJNSA_1CILi1EEESD_SD_EEEEENSB_IJNSC_ILi64EEESG_NSB_IJSG_EEEEEENS_10tfloat32_tESJ_NSA_8TiledMMAINSA_8MMA_AtomIJNSA_17SM100_MMA_TF32_SSISJ_SJ_fLi64ELi64ELNSA_4UMMA5MajorE0ELSO_0ELNSN_7ScaleInE0ELSP_0EEEEEENSA_6LayoutISE_NSB_IJNSC_ILi0EEEST_ST_EEEEENSB_IJNSA_10UnderscoreESW_SW_EEEEENS7_6detail27Sm100ImplicitGemmTileTraitsINSA_20SM90_TMA_LOAD_IM2COLENSA_14ComposedLayoutINSA_7SwizzleILi3ELi4ELi3EEENSA_18smem_ptr_flag_bitsILi32EEENSS_INSB_IJNSC_ILi8EEENSC_ILi32EEEEEENSB_IJS18_SD_EEEEEEEvEENS10_INSA_13SM90_TMA_LOADES1C_vEEEENS_8epilogue10collective18CollectiveEpilogueINS1H_23Sm100TmaWarpSpecializedILi3ELi2ELi16ELb1ELb0EEEJSI_NSB_IJNSS_ISG_SD_EENSS_IS18_SD_EEEEESJ_NSB_IJNSB_IJllllEEESD_ST_EEESJ_S1Q_NS1H_6fusion15FusionCallbacksIS1L_NS1R_17LinearCombinationISJ_fSJ_fLNS_15FloatRoundStyleE2EEESI_S1O_JEEENSA_5SM1004TMEM4LOAD26SM100_TMEM_LOAD_16dp128b8xES11_S1C_NSA_17SM75_U32x4_LDSM_NENSA_21SM90_TMA_STORE_IM2COLES1C_NSA_17SM90_U32x4_STSM_NENSA_39AutoVectorizingCopyWithAssumedAlignmentILi128EEEEEEvvEEEEvNT_6ParamsE:
	.zero		3200


//--------------------- SYMBOLS --------------------------

	.type		.nv.reservedSmem.offset0,@object
	.size		.nv.reservedSmem.offset0,0x4
	.type		.nv.reservedSmem.cap,@object
	.size		.nv.reservedSmem.cap,0x4
	.type		__assertfail,@function
